	.target	sm_80

	.elftype	@"ET_EXEC"


//--------------------- .note.nv.tkinfo           --------------------------
	.section	.note.nv.tkinfo,"",@"SHT_NOTE"
	.sectionflags	@"SHF_NOTE_NV_TKINFO"
	.tkinfo
        /*0018*/ 	.word	0x00000002
        /*0030*/ 	.string	""
        /*0030*/ 	.string	"ptxas"
        /*0030*/ 	.string	"Cuda compilation tools, release 13.0, V13.0.88"
        /*0030*/ 	.string	"Build cuda_13.0.r13.0/compiler.36424714_0"
        /*0030*/ 	.string	"-v  -suppress-debug-info  -lineinfo  -arch sm_80 "



//--------------------- .note.nv.cuinfo           --------------------------
	.section	.note.nv.cuinfo,"",@"SHT_NOTE"
	.sectionflags	@"SHF_NOTE_NV_CUINFO"
        /*0018*/ 	.short	0x0002
        /*001a*/ 	.short	0x0050
        /*001c*/ 	.short	0x0082
	.zero		2


//--------------------- .nv.info                  --------------------------
	.section	.nv.info,"",@"SHT_CUDA_INFO"
	.align	4


	//----- nvinfo : EIATTR_REGCOUNT
	.align		4
        /*0000*/ 	.byte	0x04, 0x2f
        /*0002*/ 	.short	(.L_1 - .L_0)
	.align		4
.L_0:
        /*0004*/ 	.word	index@(matmul_kernel)
        /*0008*/ 	.word	0x000000ff


	//----- nvinfo : EIATTR_FRAME_SIZE
	.align		4
.L_1:
        /*000c*/ 	.byte	0x04, 0x11
        /*000e*/ 	.short	(.L_3 - .L_2)
	.align		4
.L_2:
        /*0010*/ 	.word	index@(matmul_kernel)
        /*0014*/ 	.word	0x00000e70


	//----- nvinfo : EIATTR_MIN_STACK_SIZE
	.align		4
.L_3:
        /*0018*/ 	.byte	0x04, 0x12
        /*001a*/ 	.short	(.L_5 - .L_4)
	.align		4
.L_4:
        /*001c*/ 	.word	index@(matmul_kernel)
        /*0020*/ 	.word	0x00000e70
.L_5:


//--------------------- .nv.info.matmul_kernel    --------------------------
	.section	.nv.info.matmul_kernel,"",@"SHT_CUDA_INFO"
	.sectionflags	@""
	.align	4


	//----- nvinfo : EIATTR_CUDA_API_VERSION
	.align		4
        /*0000*/ 	.byte	0x04, 0x37
        /*0002*/ 	.short	(.L_7 - .L_6)
.L_6:
        /*0004*/ 	.word	0x00000082


	//----- nvinfo : EIATTR_SW2861232_WAR
	.align		4
.L_7:
        /*0008*/ 	.byte	0x01, 0x35
	.zero		2


	//----- nvinfo : EIATTR_PARAM_CBANK
	.align		4
        /*000c*/ 	.byte	0x04, 0x0a
        /*000e*/ 	.short	(.L_9 - .L_8)
	.align		4
.L_8:
        /*0010*/ 	.word	index@(.nv.constant0.matmul_kernel)
        /*0014*/ 	.short	0x0160
        /*0016*/ 	.short	0x0050


	//----- nvinfo : EIATTR_CBANK_PARAM_SIZE
	.align		4
.L_9:
        /*0018*/ 	.byte	0x03, 0x19
        /*001a*/ 	.short	0x0050


	//----- nvinfo : EIATTR_KPARAM_INFO
	.align		4
        /*001c*/ 	.byte	0x04, 0x17
        /*001e*/ 	.short	(.L_11 - .L_10)
.L_10:
        /*0020*/ 	.word	0x00000000
        /*0024*/ 	.short	0x000d
        /*0026*/ 	.short	0x0048
        /*0028*/ 	.byte	0x00, 0xf4, 0x21, 0x00


	//----- nvinfo : EIATTR_KPARAM_INFO
	.align		4
.L_11:
        /*002c*/ 	.byte	0x04, 0x17
        /*002e*/ 	.short	(.L_13 - .L_12)
.L_12:
        /*0030*/ 	.word	0x00000000
        /*0034*/ 	.short	0x000c
        /*0036*/ 	.short	0x0040
        /*0038*/ 	.byte	0x00, 0xf4, 0x21, 0x00


	//----- nvinfo : EIATTR_KPARAM_INFO
	.align		4
.L_13:
        /*003c*/ 	.byte	0x04, 0x17
        /*003e*/ 	.short	(.L_15 - .L_14)
.L_14:
        /*0040*/ 	.word	0x00000000
        /*0044*/ 	.short	0x000b
        /*0046*/ 	.short	0x0038
        /*0048*/ 	.byte	0x00, 0xf0, 0x11, 0x00


	//----- nvinfo : EIATTR_KPARAM_INFO
	.align		4
.L_15:
        /*004c*/ 	.byte	0x04, 0x17
        /*004e*/ 	.short	(.L_17 - .L_16)
.L_16:
        /*0050*/ 	.word	0x00000000
        /*0054*/ 	.short	0x000a
        /*0056*/ 	.short	0x0034
        /*0058*/ 	.byte	0x00, 0xf0, 0x11, 0x00


	//----- nvinfo : EIATTR_KPARAM_INFO
	.align		4
.L_17:
        /*005c*/ 	.byte	0x04, 0x17
        /*005e*/ 	.short	(.L_19 - .L_18)
.L_18:
        /*0060*/ 	.word	0x00000000
        /*0064*/ 	.short	0x0009
        /*0066*/ 	.short	0x0030
        /*0068*/ 	.byte	0x00, 0xf0, 0x11, 0x00


	//----- nvinfo : EIATTR_KPARAM_INFO
	.align		4
.L_19:
        /*006c*/ 	.byte	0x04, 0x17
        /*006e*/ 	.short	(.L_21 - .L_20)
.L_20:
        /*0070*/ 	.word	0x00000000
        /*0074*/ 	.short	0x0008
        /*0076*/ 	.short	0x002c
        /*0078*/ 	.byte	0x00, 0xf0, 0x11, 0x00


	//----- nvinfo : EIATTR_KPARAM_INFO
	.align		4
.L_21:
        /*007c*/ 	.byte	0x04, 0x17
        /*007e*/ 	.short	(.L_23 - .L_22)
.L_22:
        /*0080*/ 	.word	0x00000000
        /*0084*/ 	.short	0x0007
        /*0086*/ 	.short	0x0028
        /*0088*/ 	.byte	0x00, 0xf0, 0x11, 0x00


	//----- nvinfo : EIATTR_KPARAM_INFO
	.align		4
.L_23:
        /*008c*/ 	.byte	0x04, 0x17
        /*008e*/ 	.short	(.L_25 - .L_24)
.L_24:
        /*0090*/ 	.word	0x00000000
        /*0094*/ 	.short	0x0006
        /*0096*/ 	.short	0x0024
        /*0098*/ 	.byte	0x00, 0xf0, 0x11, 0x00


	//----- nvinfo : EIATTR_KPARAM_INFO
	.align		4
.L_25:
        /*009c*/ 	.byte	0x04, 0x17
        /*009e*/ 	.short	(.L_27 - .L_26)
.L_26:
        /*00a0*/ 	.word	0x00000000
        /*00a4*/ 	.short	0x0005
        /*00a6*/ 	.short	0x0020
        /*00a8*/ 	.byte	0x00, 0xf0, 0x11, 0x00


	//----- nvinfo : EIATTR_KPARAM_INFO
	.align		4
.L_27:
        /*00ac*/ 	.byte	0x04, 0x17
        /*00ae*/ 	.short	(.L_29 - .L_28)
.L_28:
        /*00b0*/ 	.word	0x00000000
        /*00b4*/ 	.short	0x0004
        /*00b6*/ 	.short	0x001c
        /*00b8*/ 	.byte	0x00, 0xf0, 0x11, 0x00


	//----- nvinfo : EIATTR_KPARAM_INFO
	.align		4
.L_29:
        /*00bc*/ 	.byte	0x04, 0x17
        /*00be*/ 	.short	(.L_31 - .L_30)
.L_30:
        /*00c0*/ 	.word	0x00000000
        /*00c4*/ 	.short	0x0003
        /*00c6*/ 	.short	0x0018
        /*00c8*/ 	.byte	0x00, 0xf0, 0x11, 0x00


	//----- nvinfo : EIATTR_KPARAM_INFO
	.align		4
.L_31:
        /*00cc*/ 	.byte	0x04, 0x17
        /*00ce*/ 	.short	(.L_33 - .L_32)
.L_32:
        /*00d0*/ 	.word	0x00000000
        /*00d4*/ 	.short	0x0002
        /*00d6*/ 	.short	0x0010
        /*00d8*/ 	.byte	0x00, 0xf4, 0x21, 0x00


	//----- nvinfo : EIATTR_KPARAM_INFO
	.align		4
.L_33:
        /*00dc*/ 	.byte	0x04, 0x17
        /*00de*/ 	.short	(.L_35 - .L_34)
.L_34:
        /*00e0*/ 	.word	0x00000000
        /*00e4*/ 	.short	0x0001
        /*00e6*/ 	.short	0x0008
        /*00e8*/ 	.byte	0x00, 0xf4, 0x21, 0x00


	//----- nvinfo : EIATTR_KPARAM_INFO
	.align		4
.L_35:
        /*00ec*/ 	.byte	0x04, 0x17
        /*00ee*/ 	.short	(.L_37 - .L_36)
.L_36:
        /*00f0*/ 	.word	0x00000000
        /*00f4*/ 	.short	0x0000
        /*00f6*/ 	.short	0x0000
        /*00f8*/ 	.byte	0x00, 0xf4, 0x21, 0x00


	//----- nvinfo : EIATTR_MAXREG_COUNT
	.align		4
.L_37:
        /*00fc*/ 	.byte	0x03, 0x1b
        /*00fe*/ 	.short	0x00ff


	//----- nvinfo : EIATTR_NUM_BARRIERS
	.align		4
        /*0100*/ 	.byte	0x02, 0x4c
        /*0102*/ 	.byte	0x01
	.zero		1


	//----- nvinfo : EIATTR_ANNOTATIONS
	.align		4
        /*0104*/ 	.byte	0x04, 0x55
        /*0106*/ 	.short	(.L_39 - .L_38)


	//   ....[0]....
.L_38:
        /*0108*/ 	.word	0x00000001
        /*010c*/ 	.byte	0xc0, 0x05, 0x00, 0x00, 0x01, 0x00, 0x00, 0x00, 0x50, 0x06, 0x00, 0x00, 0x01, 0x00, 0x00, 0x00
        /* <DEDUP_REMOVED lines=1597> */
        /*64ec*/ 	.byte	0xb0, 0xf0, 0x02, 0x00, 0x01, 0x00, 0x00, 0x00, 0xd0, 0xf0, 0x02, 0x00


	//----- nvinfo : EIATTR_MERCURY_ISA_VERSION
	.align		4
.L_39:
        /*64f8*/ 	.byte	0x03, 0x5f
        /*64fa*/ 	.short	0x0000


	//----- nvinfo : EIATTR_EXIT_INSTR_OFFSETS
	.align		4
        /*64fc*/ 	.byte	0x04, 0x1c
        /*64fe*/ 	.short	(.L_41 - .L_40)


	//   ....[0]....
.L_40:
        /*6500*/ 	.word	0x0002f3d0


	//   ....[1]....
        /*6504*/ 	.word	0x0002f3f0


	//----- nvinfo : EIATTR_REQNTID
	.align		4
.L_41:
        /*6508*/ 	.byte	0x04, 0x10
        /*650a*/ 	.short	(.L_43 - .L_42)
.L_42:
        /*650c*/ 	.word	0x00000080
        /*6510*/ 	.word	0x00000001
        /*6514*/ 	.word	0x00000001
.L_43:


//--------------------- .nv.callgraph             --------------------------
	.section	.nv.callgraph,"",@"SHT_CUDA_CALLGRAPH"
	.align	4
	.sectionentsize	8
	.align		4
        /*0000*/ 	.word	0x00000000
	.align		4
        /*0004*/ 	.word	0xffffffff
	.align		4
        /*0008*/ 	.word	0x00000000
	.align		4
        /*000c*/ 	.word	0xfffffffe
	.align		4
        /*0010*/ 	.word	0x00000000
	.align		4
        /*0014*/ 	.word	0xfffffffd
	.align		4
        /*0018*/ 	.word	0x00000000
	.align		4
        /*001c*/ 	.word	0xfffffffc


//--------------------- .nv.rel.action            --------------------------
	.section	.nv.rel.action,"",@"SHT_CUDA_RELOCINFO"
	.align	8
	.sectionentsize	8
        /*0000*/ 	.byte	0x73, 0x00, 0x00, 0x00, 0x00, 0x00, 0x00, 0x00, 0x00, 0x00, 0x00, 0x11, 0x25, 0x00, 0x05, 0x36


//--------------------- .nv.constant0.matmul_kernel --------------------------
	.section	.nv.constant0.matmul_kernel,"a",@progbits
	.sectionflags	@""
	.align	4
.nv.constant0.matmul_kernel:
	.zero		432


//--------------------- .text.matmul_kernel       --------------------------
	.section	.text.matmul_kernel,"ax",@progbits
	.sectioninfo	@"SHI_REGISTERS=255"
	.align	128
        .global         matmul_kernel
        .type           matmul_kernel,@function
        .size           matmul_kernel,(.L_x_3 - matmul_kernel)
        .other          matmul_kernel,@"STO_CUDA_ENTRY STV_DEFAULT"
matmul_kernel:
.text.matmul_kernel:
[----:B------:R-:W-:-:S03]  /*0000*/  IMAD.MOV.U32 R1, RZ, RZ, c[0x0][0x28] ;  /* 0x00000a00ff017624 */ /* 0x000fc600078e00ff */
[----:B------:R-:W-:Y:S01]  /*0010*/  IMAD.MOV.U32 R11, RZ, RZ, 0x7f ;  /* 0x0000007fff0b7424 */ /* 0x000fe200078e00ff */
[----:B------:R-:W1:Y:S01]  /*0020*/  S2R R8, SR_CTAID.X ;  /* 0x0000000000087919 */ /* 0x000e620000002500 */
[----:B------:R-:W-:-:S03]  /*0030*/  IADD3 R1, R1, -0xe70, RZ ;  /* 0xfffff19001017810 */ /* 0x000fc60007ffe0ff */
[----:B------:R-:W-:-:S04]  /*0040*/  IADD3 R0, R11, c[0x0][0x17c], RZ ;  /* 0x00005f000b007a10 */ /* 0x000fc80007ffe0ff */
[----:B------:R-:W-:-:S04]  /*0050*/  SHF.R.S32.HI R3, RZ, 0x1f, R0 ;  /* 0x0000001fff037819 */ /* 0x000fc80000011400 */
[----:B------:R-:W-:-:S04]  /*0060*/  LEA.HI R3, R3, R0, RZ, 0x7 ;  /* 0x0000000003037211 */ /* 0x000fc800078f38ff */
[----:B------:R-:W-:-:S05]  /*0070*/  SHF.R.S32.HI R3, RZ, 0x7, R3 ;  /* 0x00000007ff037819 */ /* 0x000fca0000011403 */
[----:B------:R-:W-:Y:S01]  /*0080*/  IMAD.SHL.U32 R5, R3, 0x8, RZ ;  /* 0x0000000803057824 */ /* 0x000fe200078e00ff */
[----:B-1----:R-:W-:-:S04]  /*0090*/  IABS R6, R8 ;  /* 0x0000000800067213 */ /* 0x002fc80000000000 */
[-C--:B------:R-:W-:Y:S02]  /*00a0*/  IABS R7, R5.reuse ;  /* 0x0000000500077213 */ /* 0x080fe40000000000 */
[----:B------:R-:W-:Y:S02]  /*00b0*/  IABS R10, R5 ;  /* 0x00000005000a7213 */ /* 0x000fe40000000000 */
[----:B------:R-:W1:Y:S08]  /*00c0*/  I2F.RP R0, R7 ;  /* 0x0000000700007306 */ /* 0x000e700000209400 */
[----:B-1----:R-:W1:Y:S02]  /*00d0*/  MUFU.RCP R0, R0 ;  /* 0x0000000000007308 */ /* 0x002e640000001000 */
[----:B-1----:R-:W-:Y:S01]  /*00e0*/  IADD3 R2, R0, 0xffffffe, RZ ;  /* 0x0ffffffe00027810 */ /* 0x002fe20007ffe0ff */
[----:B------:R-:W-:-:S05]  /*00f0*/  IMAD.MOV R0, RZ, RZ, -R10 ;  /* 0x000000ffff007224 */ /* 0x000fca00078e0a0a */
[----:B------:R1:W2:Y:S02]  /*0100*/  F2I.FTZ.U32.TRUNC.NTZ R3, R2 ;  /* 0x0000000200037305 */ /* 0x0002a4000021f000 */
[----:B-1----:R-:W-:Y:S02]  /*0110*/  IMAD.MOV.U32 R2, RZ, RZ, RZ ;  /* 0x000000ffff027224 */ /* 0x002fe400078e00ff */
[----:B--2---:R-:W-:-:S04]  /*0120*/  IMAD.MOV R4, RZ, RZ, -R3 ;  /* 0x000000ffff047224 */ /* 0x004fc800078e0a03 */
[----:B------:R-:W-:Y:S02]  /*0130*/  IMAD R9, R4, R7, RZ ;  /* 0x0000000704097224 */ /* 0x000fe400078e02ff */
[----:B------:R-:W-:Y:S02]  /*0140*/  IMAD.MOV.U32 R4, RZ, RZ, R6 ;  /* 0x000000ffff047224 */ /* 0x000fe400078e0006 */
[----:B------:R-:W-:-:S06]  /*0150*/  IMAD.HI.U32 R3, R3, R9, R2 ;  /* 0x0000000903037227 */ /* 0x000fcc00078e0002 */
[----:B------:R-:W-:-:S04]  /*0160*/  IMAD.HI.U32 R3, R3, R4, RZ ;  /* 0x0000000403037227 */ /* 0x000fc800078e00ff */
[----:B------:R-:W-:Y:S01]  /*0170*/  IMAD R0, R3, R0, R4 ;  /* 0x0000000003007224 */ /* 0x000fe200078e0204 */
[----:B------:R-:W-:-:S04]  /*0180*/  IABS R4, c[0x0][0x17c] ;  /* 0x00005f0000047a13 */ /* 0x000fc80000000000 */
[----:B------:R-:W-:-:S13]  /*0190*/  ISETP.GT.U32.AND P1, PT, R7, R0, PT ;  /* 0x000000000700720c */ /* 0x000fda0003f24070 */
[----:B------:R-:W-:Y:S01]  /*01a0*/  @!P1 IMAD.IADD R0, R0, 0x1, -R7 ;  /* 0x0000000100009824 */ /* 0x000fe200078e0a07 */
[----:B------:R-:W-:Y:S02]  /*01b0*/  @!P1 IADD3 R3, R3, 0x1, RZ ;  /* 0x0000000103039810 */ /* 0x000fe40007ffe0ff */
[----:B------:R-:W-:Y:S02]  /*01c0*/  ISETP.NE.AND P1, PT, R5, RZ, PT ;  /* 0x000000ff0500720c */ /* 0x000fe40003f25270 */
[----:B------:R-:W-:Y:S02]  /*01d0*/  ISETP.GE.U32.AND P0, PT, R0, R7, PT ;  /* 0x000000070000720c */ /* 0x000fe40003f06070 */
[----:B------:R-:W-:Y:S01]  /*01e0*/  LOP3.LUT R0, R8, R5, RZ, 0x3c, !PT ;  /* 0x0000000508007212 */ /* 0x000fe200078e3cff */
[----:B------:R-:W1:Y:S03]  /*01f0*/  I2F.RP R7, R4 ;  /* 0x0000000400077306 */ /* 0x000e660000209400 */
[----:B------:R-:W-:-:S02]  /*0200*/  ISETP.GE.AND P2, PT, R0, RZ, PT ;  /* 0x000000ff0000720c */ /* 0x000fc40003f46270 */
[----:B------:R-:W-:-:S05]  /*0210*/  IADD3 R0, R11, c[0x0][0x178], RZ ;  /* 0x00005e000b007a10 */ /* 0x000fca0007ffe0ff */
[----:B------:R-:W-:-:S05]  /*0220*/  @P0 IADD3 R3, R3, 0x1, RZ ;  /* 0x0000000103030810 */ /* 0x000fca0007ffe0ff */
[----:B------:R-:W-:Y:S01]  /*0230*/  IMAD.MOV.U32 R2, RZ, RZ, R3 ;  /* 0x000000ffff027224 */ /* 0x000fe200078e0003 */
[----:B------:R-:W-:Y:S01]  /*0240*/  SHF.R.S32.HI R3, RZ, 0x1f, R0 ;  /* 0x0000001fff037819 */ /* 0x000fe20000011400 */
[----:B-1----:R-:W1:Y:S02]  /*0250*/  MUFU.RCP R7, R7 ;  /* 0x0000000700077308 */ /* 0x002e640000001000 */
[----:B------:R-:W-:Y:S01]  /*0260*/  @!P2 IMAD.MOV R2, RZ, RZ, -R2 ;  /* 0x000000ffff02a224 */ /* 0x000fe200078e0a02 */
[----:B------:R-:W-:Y:S02]  /*0270*/  @!P1 LOP3.LUT R2, RZ, R5, RZ, 0x33, !PT ;  /* 0x00000005ff029212 */ /* 0x000fe400078e33ff */
[----:B------:R-:W-:Y:S02]  /*0280*/  LEA.HI R3, R3, R0, RZ, 0x7 ;  /* 0x0000000003037211 */ /* 0x000fe400078f38ff */
[----:B------:R-:W-:Y:S01]  /*0290*/  IABS R0, c[0x0][0x178] ;  /* 0x00005e0000007a13 */ /* 0x000fe20000000000 */
[----:B------:R-:W-:-:S02]  /*02a0*/  IMAD.SHL.U32 R12, R2, 0x8, RZ ;  /* 0x00000008020c7824 */ /* 0x000fc400078e00ff */
[----:B------:R-:W-:-:S03]  /*02b0*/  IMAD.MOV R2, RZ, RZ, -R2 ;  /* 0x000000ffff027224 */ /* 0x000fc600078e0a02 */
[----:B------:R-:W-:Y:S01]  /*02c0*/  LEA.HI.SX32 R3, R3, -R12, 0x19 ;  /* 0x8000000c03037211 */ /* 0x000fe200078fcaff */
[----:B------:R-:W-:Y:S02]  /*02d0*/  IMAD R13, R5, R2, R8 ;  /* 0x00000002050d7224 */ /* 0x000fe400078e0208 */
[----:B------:R-:W-:Y:S01]  /*02e0*/  IMAD.MOV.U32 R2, RZ, RZ, RZ ;  /* 0x000000ffff027224 */ /* 0x000fe200078e00ff */
[----:B------:R-:W-:Y:S01]  /*02f0*/  IMNMX R14, R3, 0x8, PT ;  /* 0x00000008030e7817 */ /* 0x000fe20003800200 */
[----:B------:R-:W2:Y:S01]  /*0300*/  I2F.RP R5, R0 ;  /* 0x0000000000057306 */ /* 0x000ea20000209400 */
[----:B-1----:R-:W-:Y:S02]  /*0310*/  IADD3 R48, R7, 0xffffffe, RZ ;  /* 0x0ffffffe07307810 */ /* 0x002fe40007ffe0ff */
[-C--:B------:R-:W-:Y:S02]  /*0320*/  IABS R10, R14.reuse ;  /* 0x0000000e000a7213 */ /* 0x080fe40000000000 */
[----:B------:R-:W-:-:S03]  /*0330*/  IABS R8, R14 ;  /* 0x0000000e00087213 */ /* 0x000fc60000000000 */
[----:B------:R-:W1:Y:S08]  /*0340*/  I2F.RP R6, R10 ;  /* 0x0000000a00067306 */ /* 0x000e700000209400 */
[----:B--2---:R-:W-:Y:S08]  /*0350*/  MUFU.RCP R5, R5 ;  /* 0x0000000500057308 */ /* 0x004ff00000001000 */
[----:B-1----:R-:W1:Y:S08]  /*0360*/  MUFU.RCP R6, R6 ;  /* 0x0000000600067308 */ /* 0x002e700000001000 */
[----:B------:R2:W-:Y:S01]  /*0370*/  F2I.FTZ.U32.TRUNC.NTZ R49, R48 ;  /* 0x0000003000317305 */ /* 0x0005e2000021f000 */
[----:B-1----:R-:W-:Y:S01]  /*0380*/  IADD3 R3, R6, 0xffffffe, RZ ;  /* 0x0ffffffe06037810 */ /* 0x002fe20007ffe0ff */
[----:B--2---:R-:W-:Y:S01]  /*0390*/  IMAD.MOV.U32 R48, RZ, RZ, RZ ;  /* 0x000000ffff307224 */ /* 0x004fe200078e00ff */
[----:B------:R-:W-:-:S05]  /*03a0*/  IABS R6, R13 ;  /* 0x0000000d00067213 */ /* 0x000fca0000000000 */
[----:B------:R-:W1:Y:S02]  /*03b0*/  F2I.FTZ.U32.TRUNC.NTZ R3, R3 ;  /* 0x0000000300037305 */ /* 0x000e64000021f000 */
[----:B-1----:R-:W-:-:S04]  /*03c0*/  IMAD.MOV R9, RZ, RZ, -R3 ;  /* 0x000000ffff097224 */ /* 0x002fc800078e0a03 */
[----:B------:R-:W-:-:S04]  /*03d0*/  IMAD R9, R9, R10, RZ ;  /* 0x0000000a09097224 */ /* 0x000fc800078e02ff */
[----:B------:R-:W-:-:S04]  /*03e0*/  IMAD.HI.U32 R2, R3, R9, R2 ;  /* 0x0000000903027227 */ /* 0x000fc800078e0002 */
[----:B------:R-:W-:Y:S02]  /*03f0*/  IMAD.MOV.U32 R3, RZ, RZ, R6 ;  /* 0x000000ffff037224 */ /* 0x000fe400078e0006 */
[----:B------:R-:W-:Y:S02]  /*0400*/  IMAD.MOV R6, RZ, RZ, -R8 ;  /* 0x000000ffff067224 */ /* 0x000fe400078e0a08 */
[----:B------:R-:W-:-:S04]  /*0410*/  IMAD.HI.U32 R2, R2, R3, RZ ;  /* 0x0000000302027227 */ /* 0x000fc800078e00ff */
[----:B------:R-:W-:Y:S01]  /*0420*/  IMAD R3, R2, R6, R3 ;  /* 0x0000000602037224 */ /* 0x000fe200078e0203 */
[----:B------:R-:W-:Y:S01]  /*0430*/  IADD3 R6, R5, 0xffffffe, RZ ;  /* 0x0ffffffe05067810 */ /* 0x000fe20007ffe0ff */
[----:B------:R-:W-:-:S03]  /*0440*/  IMAD.MOV R5, RZ, RZ, -R49 ;  /* 0x000000ffff057224 */ /* 0x000fc600078e0a31 */
[----:B------:R-:W-:Y:S01]  /*0450*/  ISETP.GT.U32.AND P1, PT, R10, R3, PT ;  /* 0x000000030a00720c */ /* 0x000fe20003f24070 */
[----:B------:R1:W2:Y:S01]  /*0460*/  F2I.FTZ.U32.TRUNC.NTZ R7, R6 ;  /* 0x0000000600077305 */ /* 0x0002a2000021f000 */
[----:B------:R-:W-:-:S04]  /*0470*/  IMAD R5, R5, R4, RZ ;  /* 0x0000000405057224 */ /* 0x000fc800078e02ff */
[----:B------:R-:W-:-:S04]  /*0480*/  IMAD.HI.U32 R48, R49, R5, R48 ;  /* 0x0000000531307227 */ /* 0x000fc800078e0030 */
[----:B-1----:R-:W-:-:S03]  /*0490*/  IMAD.MOV.U32 R6, RZ, RZ, RZ ;  /* 0x000000ffff067224 */ /* 0x002fc600078e00ff */
[----:B------:R-:W-:Y:S01]  /*04a0*/  @!P1 IMAD.IADD R3, R3, 0x1, -R10 ;  /* 0x0000000103039824 */ /* 0x000fe200078e0a0a */
[----:B------:R-:W-:Y:S02]  /*04b0*/  @!P1 IADD3 R2, R2, 0x1, RZ ;  /* 0x0000000102029810 */ /* 0x000fe40007ffe0ff */
[----:B------:R-:W-:Y:S02]  /*04c0*/  ISETP.NE.AND P1, PT, R14, RZ, PT ;  /* 0x000000ff0e00720c */ /* 0x000fe40003f25270 */
[----:B------:R-:W-:Y:S02]  /*04d0*/  ISETP.GE.U32.AND P0, PT, R3, R10, PT ;  /* 0x0000000a0300720c */ /* 0x000fe40003f06070 */
[----:B------:R-:W-:-:S04]  /*04e0*/  LOP3.LUT R3, R13, R14, RZ, 0x3c, !PT ;  /* 0x0000000e0d037212 */ /* 0x000fc800078e3cff */
[----:B------:R-:W-:Y:S01]  /*04f0*/  ISETP.GE.AND P2, PT, R3, RZ, PT ;  /* 0x000000ff0300720c */ /* 0x000fe20003f46270 */
[----:B--2---:R-:W-:-:S04]  /*0500*/  IMAD.MOV R3, RZ, RZ, -R7 ;  /* 0x000000ffff037224 */ /* 0x004fc800078e0a07 */
[----:B------:R-:W-:Y:S02]  /*0510*/  IMAD R3, R3, R0, RZ ;  /* 0x0000000003037224 */ /* 0x000fe400078e02ff */
[----:B------:R-:W-:Y:S02]  /*0520*/  @P0 IADD3 R2, R2, 0x1, RZ ;  /* 0x0000000102020810 */ /* 0x000fe40007ffe0ff */
[----:B------:R-:W-:-:S04]  /*0530*/  IMAD.HI.U32 R6, R7, R3, R6 ;  /* 0x0000000307067227 */ /* 0x000fc800078e0006 */
[----:B------:R-:W-:Y:S01]  /*0540*/  @!P2 IMAD.MOV R2, RZ, RZ, -R2 ;  /* 0x000000ffff02a224 */ /* 0x000fe200078e0a02 */
[----:B------:R-:W-:-:S05]  /*0550*/  @!P1 LOP3.LUT R2, RZ, R14, RZ, 0x33, !PT ;  /* 0x0000000eff029212 */ /* 0x000fca00078e33ff */
[----:B------:R-:W-:Y:S02]  /*0560*/  IMAD.SHL.U32 R199, R2, 0x80, RZ ;  /* 0x0000008002c77824 */ /* 0x000fe400078e00ff */
[----:B------:R-:W-:-:S03]  /*0570*/  IMAD.MOV R3, RZ, RZ, -R2 ;  /* 0x000000ffff037224 */ /* 0x000fc600078e0a02 */
[C---:B------:R-:W-:Y:S01]  /*0580*/  IADD3 R11, R199.reuse, 0x7f, RZ ;  /* 0x0000007fc70b7810 */ /* 0x040fe20007ffe0ff */
[----:B------:R-:W-:Y:S01]  /*0590*/  IMAD R3, R14, R3, R13 ;  /* 0x000000030e037224 */ /* 0x000fe200078e020d */
[----:B------:R-:W-:Y:S02]  /*05a0*/  IABS R151, R199 ;  /* 0x000000c700977213 */ /* 0x000fe40000000000 */
[C---:B------:R-:W-:Y:S01]  /*05b0*/  IADD3 R15, R199.reuse, 0x2, RZ ;  /* 0x00000002c70f7810 */ /* 0x040fe20007ffe0ff */
[----:B------:R1:W-:Y:S01]  /*05c0*/  STL [R1+0x92c], R11 ;  /* 0x00092c0b01007387 */ /* 0x0003e20000100800 */
[C---:B------:R-:W-:Y:S01]  /*05d0*/  IADD3 R16, R199.reuse, 0x1, RZ ;  /* 0x00000001c7107810 */ /* 0x040fe20007ffe0ff */
[C---:B------:R-:W-:Y:S01]  /*05e0*/  IMAD.HI.U32 R2, R48.reuse, R151, RZ ;  /* 0x0000009730027227 */ /* 0x040fe200078e00ff */
[----:B------:R-:W-:Y:S02]  /*05f0*/  IABS R9, R15 ;  /* 0x0000000f00097213 */ /* 0x000fe40000000000 */
[----:B------:R-:W-:Y:S01]  /*0600*/  IABS R155, R16 ;  /* 0x00000010009b7213 */ /* 0x000fe20000000000 */
[----:B------:R-:W-:Y:S01]  /*0610*/  IMAD.MOV R2, RZ, RZ, -R2 ;  /* 0x000000ffff027224 */ /* 0x000fe200078e0a02 */
[C---:B------:R-:W-:Y:S01]  /*0620*/  IADD3 R252, R199.reuse, 0x4, RZ ;  /* 0x00000004c7fc7810 */ /* 0x040fe20007ffe0ff */
[----:B------:R-:W-:Y:S01]  /*0630*/  IMAD.HI.U32 R7, R48, R9, RZ ;  /* 0x0000000930077227 */ /* 0x000fe200078e00ff */
[C---:B------:R-:W-:Y:S01]  /*0640*/  IADD3 R10, R199.reuse, 0x3, RZ ;  /* 0x00000003c70a7810 */ /* 0x040fe20007ffe0ff */
[----:B------:R-:W-:Y:S01]  /*0650*/  STL [R1+0x990], R16 ;  /* 0x0009901001007387 */ /* 0x000fe20000100800 */
[----:B-1----:R-:W-:Y:S01]  /*0660*/  IABS R11, R11 ;  /* 0x0000000b000b7213 */ /* 0x002fe20000000000 */
[----:B------:R-:W-:Y:S01]  /*0670*/  IMAD R151, R4, R2, R151 ;  /* 0x0000000204977224 */ /* 0x000fe200078e0297 */
[----:B------:R-:W-:Y:S01]  /*0680*/  IABS R159, R10 ;  /* 0x0000000a009f7213 */ /* 0x000fe20000000000 */
[----:B------:R-:W-:Y:S01]  /*0690*/  IMAD.MOV R7, RZ, RZ, -R7 ;  /* 0x000000ffff077224 */ /* 0x000fe200078e0a07 */
[C---:B------:R-:W-:Y:S01]  /*06a0*/  IADD3 R250, R199.reuse, 0x6, RZ ;  /* 0x00000006c7fa7810 */ /* 0x040fe20007ffe0ff */
[C---:B------:R-:W-:Y:S01]  /*06b0*/  IMAD.HI.U32 R8, R48.reuse, R11, RZ ;  /* 0x0000000b30087227 */ /* 0x040fe200078e00ff */
[C---:B------:R-:W-:Y:S01]  /*06c0*/  IADD3 R247, R199.reuse, 0x8, RZ ;  /* 0x00000008c7f77810 */ /* 0x040fe20007ffe0ff */
[----:B------:R1:W-:Y:S01]  /*06d0*/  STL [R1+0x98c], R15 ;  /* 0x00098c0f01007387 */ /* 0x0003e20000100800 */
[----:B------:R-:W-:Y:S01]  /*06e0*/  IABS R13, R250 ;  /* 0x000000fa000d7213 */ /* 0x000fe20000000000 */
[----:B------:R-:W-:Y:S01]  /*06f0*/  IMAD.MOV R8, RZ, RZ, -R8 ;  /* 0x000000ffff087224 */ /* 0x000fe200078e0a08 */
[C---:B------:R-:W-:Y:S01]  /*0700*/  IADD3 R251, R199.reuse, 0x5, RZ ;  /* 0x00000005c7fb7810 */ /* 0x040fe20007ffe0ff */
[----:B------:R-:W-:Y:S01]  /*0710*/  IMAD.HI.U32 R5, R48, R155, RZ ;  /* 0x0000009b30057227 */ /* 0x000fe200078e00ff */
[C---:B------:R-:W-:Y:S01]  /*0720*/  IADD3 R58, R199.reuse, 0x9, RZ ;  /* 0x00000009c73a7810 */ /* 0x040fe20007ffe0ff */
[----:B------:R2:W-:Y:S01]  /*0730*/  STL [R1+0x988], R10 ;  /* 0x0009880a01007387 */ /* 0x0005e20000100800 */
[----:B------:R-:W-:Y:S01]  /*0740*/  IABS R163, R251 ;  /* 0x000000fb00a37213 */ /* 0x000fe20000000000 */
[C---:B------:R-:W-:Y:S01]  /*0750*/  IMAD R2, R4.reuse, R8, R11 ;  /* 0x0000000804027224 */ /* 0x040fe200078e020b */
[----:B------:R-:W-:Y:S01]  /*0760*/  IABS R11, R252 ;  /* 0x000000fc000b7213 */ /* 0x000fe20000000000 */
[----:B------:R-:W-:Y:S01]  /*0770*/  IMAD R158, R4, R7, R9 ;  /* 0x00000007049e7224 */ /* 0x000fe200078e0209 */
[----:B------:R-:W-:Y:S01]  /*0780*/  IABS R171, R58 ;  /* 0x0000003a00ab7213 */ /* 0x000fe20000000000 */
[----:B------:R-:W-:Y:S01]  /*0790*/  IMAD.MOV R5, RZ, RZ, -R5 ;  /* 0x000000ffff057224 */ /* 0x000fe200078e0a05 */
[C---:B------:R-:W-:Y:S01]  /*07a0*/  IADD3 R246, R199.reuse, 0xa, RZ ;  /* 0x0000000ac7f67810 */ /* 0x040fe20007ffe0ff */
[----:B------:R-:W-:Y:S01]  /*07b0*/  IMAD.HI.U32 R7, R48, R11, RZ ;  /* 0x0000000b30077227 */ /* 0x000fe200078e00ff */
[C---:B------:R-:W-:Y:S01]  /*07c0*/  IADD3 R240, R199.reuse, 0xe, RZ ;  /* 0x0000000ec7f07810 */ /* 0x040fe20007ffe0ff */
[----:B------:R-:W-:Y:S01]  /*07d0*/  STL [R1+0xa5c], R252 ;  /* 0x000a5cfc01007387 */ /* 0x000fe20000100800 */
[C---:B------:R-:W-:Y:S01]  /*07e0*/  IADD3 R248, R199.reuse, 0x7, RZ ;  /* 0x00000007c7f87810 */ /* 0x040fe20007ffe0ff */
[----:B------:R-:W-:Y:S01]  /*07f0*/  IMAD R155, R4, R5, R155 ;  /* 0x00000005049b7224 */ /* 0x000fe200078e029b */
[C---:B------:R-:W-:Y:S01]  /*0800*/  IADD3 R244, R199.reuse, 0xb, RZ ;  /* 0x0000000bc7f47810 */ /* 0x040fe20007ffe0ff */
[----:B------:R-:W-:Y:S01]  /*0810*/  IMAD.MOV R7, RZ, RZ, -R7 ;  /* 0x000000ffff077224 */ /* 0x000fe200078e0a07 */
[----:B------:R-:W-:Y:S01]  /*0820*/  IABS R167, R248 ;  /* 0x000000f800a77213 */ /* 0x000fe20000000000 */
[----:B------:R-:W-:Y:S01]  /*0830*/  IMAD.HI.U32 R5, R48, R159, RZ ;  /* 0x0000009f30057227 */ /* 0x000fe200078e00ff */
[----:B------:R-:W-:Y:S01]  /*0840*/  IABS R175, R244 ;  /* 0x000000f400af7213 */ /* 0x000fe20000000000 */
[----:B------:R-:W-:Y:S01]  /*0850*/  STL [R1+0xa58], R251 ;  /* 0x000a58fb01007387 */ /* 0x000fe20000100800 */
[C---:B------:R-:W-:Y:S01]  /*0860*/  IADD3 R242, R199.reuse, 0xd, RZ ;  /* 0x0000000dc7f27810 */ /* 0x040fe20007ffe0ff */
[----:B------:R-:W-:Y:S01]  /*0870*/  IMAD R162, R4, R7, R11 ;  /* 0x0000000704a27224 */ /* 0x000fe200078e020b */
[----:B------:R-:W-:Y:S01]  /*0880*/  IABS R11, R247 ;  /* 0x000000f7000b7213 */ /* 0x000fe20000000000 */
[----:B------:R-:W-:Y:S01]  /*0890*/  IMAD.MOV R5, RZ, RZ, -R5 ;  /* 0x000000ffff057224 */ /* 0x000fe200078e0a05 */
[----:B------:R-:W-:Y:S01]  /*08a0*/  IABS R179, R242 ;  /* 0x000000f200b37213 */ /* 0x000fe20000000000 */
[----:B------:R-:W-:Y:S01]  /*08b0*/  IMAD.HI.U32 R9, R48, R13, RZ ;  /* 0x0000000d30097227 */ /* 0x000fe200078e00ff */
[C---:B------:R-:W-:Y:S01]  /*08c0*/  IADD3 R243, R199.reuse, 0xc, RZ ;  /* 0x0000000cc7f37810 */ /* 0x040fe20007ffe0ff */
[----:B------:R-:W-:Y:S01]  /*08d0*/  STL [R1+0xa68], R250 ;  /* 0x000a68fa01007387 */ /* 0x000fe20000100800 */
[C---:B------:R-:W-:Y:S01]  /*08e0*/  IADD3 R238, R199.reuse, 0x10, RZ ;  /* 0x00000010c7ee7810 */ /* 0x040fe20007ffe0ff */
[----:B------:R-:W-:Y:S01]  /*08f0*/  IMAD R159, R4, R5, R159 ;  /* 0x00000005049f7224 */ /* 0x000fe200078e029f */
[----:B-1----:R-:W-:Y:S01]  /*0900*/  IABS R15, R243 ;  /* 0x000000f3000f7213 */ /* 0x002fe20000000000 */
[----:B------:R-:W-:Y:S01]  /*0910*/  IMAD.MOV R9, RZ, RZ, -R9 ;  /* 0x000000ffff097224 */ /* 0x000fe200078e0a09 */
[C---:B------:R-:W-:Y:S01]  /*0920*/  IADD3 R235, R199.reuse, 0x12, RZ ;  /* 0x00000012c7eb7810 */ /* 0x040fe20007ffe0ff */
[C---:B------:R-:W-:Y:S01]  /*0930*/  IMAD.HI.U32 R5, R48.reuse, R11, RZ ;  /* 0x0000000b30057227 */ /* 0x040fe200078e00ff */
[C---:B------:R-:W-:Y:S01]  /*0940*/  IADD3 R236, R199.reuse, 0x11, RZ ;  /* 0x00000011c7ec7810 */ /* 0x040fe20007ffe0ff */
[----:B------:R-:W-:Y:S01]  /*0950*/  STL [R1+0xa64], R248 ;  /* 0x000a64f801007387 */ /* 0x000fe20000100800 */
[C---:B------:R-:W-:Y:S01]  /*0960*/  IADD3 R231, R199.reuse, 0x15, RZ ;  /* 0x00000015c7e77810 */ /* 0x040fe20007ffe0ff */
[----:B------:R-:W-:Y:S01]  /*0970*/  IMAD.HI.U32 R8, R48, R163, RZ ;  /* 0x000000a330087227 */ /* 0x000fe200078e00ff */
[----:B------:R-:W-:Y:S01]  /*0980*/  IABS R187, R236 ;  /* 0x000000ec00bb7213 */ /* 0x000fe20000000000 */
[----:B------:R-:W-:Y:S01]  /*0990*/  STL [R1+0xa6c], R247 ;  /* 0x000a6cf701007387 */ /* 0x000fe20000100800 */
[----:B------:R-:W-:Y:S01]  /*09a0*/  IABS R195, R231 ;  /* 0x000000e700c37213 */ /* 0x000fe20000000000 */
[----:B------:R-:W-:Y:S01]  /*09b0*/  IMAD R166, R4, R9, R13 ;  /* 0x0000000904a67224 */ /* 0x000fe200078e020d */
[----:B------:R-:W-:Y:S01]  /*09c0*/  IABS R13, R246 ;  /* 0x000000f6000d7213 */ /* 0x000fe20000000000 */
[----:B------:R-:W-:Y:S01]  /*09d0*/  IMAD.MOV R5, RZ, RZ, -R5 ;  /* 0x000000ffff057224 */ /* 0x000fe200078e0a05 */
[C---:B------:R-:W-:Y:S01]  /*09e0*/  IADD3 R230, R199.reuse, 0x16, RZ ;  /* 0x00000016c7e67810 */ /* 0x040fe20007ffe0ff */
[----:B------:R-:W-:Y:S01]  /*09f0*/  IMAD.MOV R8, RZ, RZ, -R8 ;  /* 0x000000ffff087224 */ /* 0x000fe200078e0a08 */
[C---:B------:R-:W-:Y:S01]  /*0a00*/  IADD3 R224, R199.reuse, 0x1a, RZ ;  /* 0x0000001ac7e07810 */ /* 0x040fe20007ffe0ff */
[----:B------:R-:W-:Y:S01]  /*0a10*/  IMAD.HI.U32 R7, R48, R171, RZ ;  /* 0x000000ab30077227 */ /* 0x000fe200078e00ff */
[C---:B------:R-:W-:Y:S01]  /*0a20*/  IADD3 R228, R199.reuse, 0x17, RZ ;  /* 0x00000017c7e47810 */ /* 0x040fe20007ffe0ff */
[----:B------:R1:W-:Y:S01]  /*0a30*/  STL [R1+0xa74], R58 ;  /* 0x000a743a01007387 */ /* 0x0003e20000100800 */
[C---:B------:R-:W-:Y:S01]  /*0a40*/  IADD3 R56, R199.reuse, 0x1b, RZ ;  /* 0x0000001bc7387810 */ /* 0x040fe20007ffe0ff */
[C---:B------:R-:W-:Y:S01]  /*0a50*/  IMAD R170, R4.reuse, R5, R11 ;  /* 0x0000000504aa7224 */ /* 0x040fe200078e020b */
[----:B------:R-:W-:Y:S01]  /*0a60*/  IABS R11, R240 ;  /* 0x000000f0000b7213 */ /* 0x000fe20000000000 */
        /* <DEDUP_REMOVED lines=9> */
[C---:B------:R-:W-:Y:S01]  /*0b00*/  IADD3 R234, R199.reuse, 0x13, RZ ;  /* 0x00000013c7ea7810 */ /* 0x040fe20007ffe0ff */
[----:B------:R-:W-:Y:S01]  /*0b10*/  IMAD.MOV R8, RZ, RZ, -R8 ;  /* 0x000000ffff087224 */ /* 0x000fe200078e0a08 */
[C---:B------:R-:W-:Y:S01]  /*0b20*/  IADD3 R212, R199.reuse, 0x1f, RZ ;  /* 0x0000001fc7d47810 */ /* 0x040fe20007ffe0ff */
[C---:B------:R-:W-:Y:S01]  /*0b30*/  IMAD.HI.U32 R7, R48.reuse, R11, RZ ;  /* 0x0000000b30077227 */ /* 0x040fe200078e00ff */
[C---:B------:R-:W-:Y:S01]  /*0b40*/  IADD3 R239, R199.reuse, 0xf, RZ ;  /* 0x0000000fc7ef7810 */ /* 0x040fe20007ffe0ff */
[----:B------:R-:W-:Y:S01]  /*0b50*/  STL [R1+0xa80], R244 ;  /* 0x000a80f401007387 */ /* 0x000fe20000100800 */
[----:B------:R-:W-:Y:S01]  /*0b60*/  IABS R191, R234 ;  /* 0x000000ea00bf7213 */ /* 0x000fe20000000000 */
[C---:B--2---:R-:W-:Y:S01]  /*0b70*/  IMAD.HI.U32 R10, R48.reuse, R167, RZ ;  /* 0x000000a7300a7227 */ /* 0x044fe200078e00ff */
[----:B------:R-:W-:Y:S01]  /*0b80*/  IABS R219, R212 ;  /* 0x000000d400db7213 */ /* 0x000fe20000000000 */
[----:B------:R-:W-:Y:S01]  /*0b90*/  STL [R1+0xa84], R243 ;  /* 0x000a84f301007387 */ /* 0x000fe20000100800 */
[C---:B------:R-:W-:Y:S01]  /*0ba0*/  IADD3 R206, R199.reuse, 0x21, RZ ;  /* 0x00000021c7ce7810 */ /* 0x040fe20007ffe0ff */
        /* <DEDUP_REMOVED lines=8> */
[----:B------:R-:W-:Y:S01]  /*0c30*/  IMAD.MOV R10, RZ, RZ, -R10 ;  /* 0x000000ffff0a7224 */ /* 0x000fe200078e0a0a */
[C---:B------:R-:W-:Y:S01]  /*0c40*/  IADD3 R227, R199.reuse, 0x18, RZ ;  /* 0x00000018c7e37810 */ /* 0x040fe20007ffe0ff */
[----:B------:R-:W-:Y:S01]  /*0c50*/  IMAD.MOV R9, RZ, RZ, -R9 ;  /* 0x000000ffff097224 */ /* 0x000fe200078e0a09 */
[C---:B------:R-:W-:Y:S01]  /*0c60*/  IADD3 R196, R199.reuse, 0x24, RZ ;  /* 0x00000024c7c47810 */ /* 0x040fe20007ffe0ff */
[----:B------:R-:W-:Y:S01]  /*0c70*/  IMAD.HI.U32 R5, R48, R179, RZ ;  /* 0x000000b330057227 */ /* 0x000fe200078e00ff */
[C---:B------:R-:W-:Y:S01]  /*0c80*/  IADD3 R232, R199.reuse, 0x14, RZ ;  /* 0x00000014c7e87810 */ /* 0x040fe20007ffe0ff */
[----:B------:R-:W-:Y:S01]  /*0c90*/  STL [R1+0xa90], R240 ;  /* 0x000a90f001007387 */ /* 0x000fe20000100800 */
[----:B------:R-:W-:Y:S01]  /*0ca0*/  IABS R37, R192 ;  /* 0x000000c000257213 */ /* 0x000fe20000000000 */
[C---:B------:R-:W-:Y:S01]  /*0cb0*/  IMAD R182, R4.reuse, R7, R11 ;  /* 0x0000000704b67224 */ /* 0x040fe200078e020b */
[----:B------:R-:W-:Y:S01]  /*0cc0*/  IABS R11, R235 ;  /* 0x000000eb000b7213 */ /* 0x000fe20000000000 */
[C---:B------:R-:W-:Y:S01]  /*0cd0*/  IMAD R167, R4.reuse, R10, R167 ;  /* 0x0000000a04a77224 */ /* 0x040fe200078e02a7 */
[----:B------:R-:W-:Y:S01]  /*0ce0*/  IABS R205, R227 ;  /* 0x000000e300cd7213 */ /* 0x000fe20000000000 */
[----:B------:R-:W-:Y:S01]  /*0cf0*/  IMAD R175, R4, R9, R175 ;  /* 0x0000000904af7224 */ /* 0x000fe200078e02af */
[----:B------:R-:W-:Y:S01]  /*0d00*/  IABS R33, R196 ;  /* 0x000000c400217213 */ /* 0x000fe20000000000 */
[----:B------:R-:W-:Y:S01]  /*0d10*/  IMAD.MOV R5, RZ, RZ, -R5 ;  /* 0x000000ffff057224 */ /* 0x000fe200078e0a05 */
[C---:B------:R-:W-:Y:S01]  /*0d20*/  IADD3 R188, R199.reuse, 0x26, RZ ;  /* 0x00000026c7bc7810 */ /* 0x040fe20007ffe0ff */
[C---:B------:R-:W-:Y:S01]  /*0d30*/  IMAD.HI.U32 R10, R48.reuse, R15, RZ ;  /* 0x0000000f300a7227 */ /* 0x040fe200078e00ff */
[C---:B------:R-:W-:Y:S01]  /*0d40*/  IADD3 R172, R199.reuse, 0x2a, RZ ;  /* 0x0000002ac7ac7810 */ /* 0x040fe20007ffe0ff */
[----:B------:R-:W-:Y:S01]  /*0d50*/  STL [R1+0xa94], R239 ;  /* 0x000a94ef01007387 */ /* 0x000fe20000100800 */
        /* <DEDUP_REMOVED lines=9> */
[----:B------:R-:W-:Y:S01]  /*0df0*/  IMAD.MOV R9, RZ, RZ, -R9 ;  /* 0x000000ffff097224 */ /* 0x000fe200078e0a09 */
[----:B------:R-:W-:Y:S01]  /*0e00*/  IABS R215, R220 ;  /* 0x000000dc00d77213 */ /* 0x000fe20000000000 */
[----:B------:R-:W-:Y:S01]  /*0e10*/  IMAD.HI.U32 R5, R48, R11, RZ ;  /* 0x0000000b30057227 */ /* 0x000fe200078e00ff */
[----:B------:R-:W-:Y:S01]  /*0e20*/  IABS R53, R176 ;  /* 0x000000b000357213 */ /* 0x000fe20000000000 */
[----:B------:R-:W-:Y:S01]  /*0e30*/  STL [R1+0xaa0], R236 ;  /* 0x000aa0ec01007387 */ /* 0x000fe20000100800 */
[C---:B------:R-:W-:Y:S01]  /*0e40*/  IADD3 R168, R199.reuse, 0x2b, RZ ;  /* 0x0000002bc7a87810 */ /* 0x040fe20007ffe0ff */
[C---:B------:R-:W-:Y:S01]  /*0e50*/  IMAD R178, R4.reuse, R10, R15 ;  /* 0x0000000a04b27224 */ /* 0x040fe200078e020f */
[----:B------:R-:W-:Y:S01]  /*0e60*/  IABS R15, R230 ;  /* 0x000000e6000f7213 */ /* 0x000fe20000000000 */
[----:B------:R-:W-:Y:S01]  /*0e70*/  IMAD R186, R4, R9, R13 ;  /* 0x0000000904ba7224 */ /* 0x000fe200078e020d */
[----:B------:R-:W-:Y:S01]  /*0e80*/  IABS R13, R232 ;  /* 0x000000e8000d7213 */ /* 0x000fe20000000000 */
[----:B------:R-:W-:Y:S01]  /*0e90*/  IMAD.MOV R5, RZ, RZ, -R5 ;  /* 0x000000ffff057224 */ /* 0x000fe200078e0a05 */
[----:B------:R-:W-:Y:S01]  /*0ea0*/  IABS R207, R226 ;  /* 0x000000e200cf7213 */ /* 0x000fe20000000000 */
        /* <DEDUP_REMOVED lines=8> */
[C---:B------:R-:W-:Y:S01]  /*0f30*/  IMAD R190, R4.reuse, R5, R11 ;  /* 0x0000000504be7224 */ /* 0x040fe200078e020b */
[----:B------:R-:W-:Y:S01]  /*0f40*/  IABS R11, R224 ;  /* 0x000000e0000b7213 */ /* 0x000fe20000000000 */
[----:B------:R-:W-:Y:S01]  /*0f50*/  IMAD.MOV R10, RZ, RZ, -R10 ;  /* 0x000000ffff0a7224 */ /* 0x000fe200078e0a0a */
[C---:B------:R-:W-:Y:S01]  /*0f60*/  IADD3 R216, R199.reuse, 0x1e, RZ ;  /* 0x0000001ec7d87810 */ /* 0x040fe20007ffe0ff */
[----:B------:R-:W-:Y:S01]  /*0f70*/  IMAD.MOV R9, RZ, RZ, -R9 ;  /* 0x000000ffff097224 */ /* 0x000fe200078e0a09 */
[----:B------:R-:W-:Y:S01]  /*0f80*/  IABS R77, R156 ;  /* 0x0000009c004d7213 */ /* 0x000fe20000000000 */
[C---:B------:R-:W-:Y:S01]  /*0f90*/  IMAD R187, R4.reuse, R10, R187 ;  /* 0x0000000a04bb7224 */ /* 0x040fe200078e02bb */
[----:B------:R-:W-:Y:S01]  /*0fa0*/  IABS R25, R204 ;  /* 0x000000cc00197213 */ /* 0x000fe20000000000 */
[----:B------:R-:W-:Y:S01]  /*0fb0*/  IMAD R195, R4, R9, R195 ;  /* 0x0000000904c37224 */ /* 0x000fe200078e02c3 */
[----:B------:R-:W-:Y:S01]  /*0fc0*/  IABS R73, R160 ;  /* 0x000000a000497213 */ /* 0x000fe20000000000 */
[C---:B------:R-:W-:Y:S01]  /*0fd0*/  IMAD.HI.U32 R10, R48.reuse, R15, RZ ;  /* 0x0000000f300a7227 */ /* 0x040fe200078e00ff */
[C---:B------:R-:W-:Y:S01]  /*0fe0*/  IADD3 R154, R199.reuse, 0x30, RZ ;  /* 0x00000030c79a7810 */ /* 0x040fe20007ffe0ff */
[----:B------:R-:W-:Y:S01]  /*0ff0*/  STL [R1+0xaac], R232 ;  /* 0x000aace801007387 */ /* 0x000fe20000100800 */
[C---:B------:R-:W-:Y:S01]  /*1000*/  IADD3 R147, R199.reuse, 0x34, RZ ;  /* 0x00000034c7937810 */ /* 0x040fe20007ffe0ff */
[C---:B------:R-:W-:Y:S01]  /*1010*/  IMAD.HI.U32 R9, R48.reuse, R11, RZ ;  /* 0x0000000b30097227 */ /* 0x040fe200078e00ff */
[----:B------:R-:W-:Y:S01]  /*1020*/  IABS R81, R154 ;  /* 0x0000009a00517213 */ /* 0x000fe20000000000 */
[----:B------:R-:W-:Y:S01]  /*1030*/  STL [R1+0xab4], R231 ;  /* 0x000ab4e701007387 */ /* 0x000fe20000100800 */
[C---:B------:R-:W-:Y:S01]  /*1040*/  IADD3 R184, R199.reuse, 0x27, RZ ;  /* 0x00000027c7b87810 */ /* 0x040fe20007ffe0ff */
[----:B------:R-:W-:Y:S01]  /*1050*/  IMAD.MOV R10, RZ, RZ, -R10 ;  /* 0x000000ffff0a7224 */ /* 0x000fe200078e0a0a */
[C---:B------:R-:W-:Y:S01]  /*1060*/  IADD3 R148, R199.reuse, 0x33, RZ ;  /* 0x00000033c7947810 */ /* 0x040fe20007ffe0ff */
[----:B------:R-:W-:Y:S01]  /*1070*/  IMAD.MOV R9, RZ, RZ, -R9 ;  /* 0x000000ffff097224 */ /* 0x000fe200078e0a09 */
[C---:B------:R-:W-:Y:S01]  /*1080*/  IADD3 R201, R199.reuse, 0x23, RZ ;  /* 0x00000023c7c97810 */ /* 0x040fe20007ffe0ff */
[----:B------:R-:W-:Y:S01]  /*1090*/  IMAD.HI.U32 R5, R48, R203, RZ ;  /* 0x000000cb30057227 */ /* 0x000fe200078e00ff */
[----:B------:R-:W-:Y:S01]  /*10a0*/  IABS R97, R147 ;  /* 0x0000009300617213 */ /* 0x000fe20000000000 */
[----:B------:R-:W-:Y:S01]  /*10b0*/  STL [R1+0xab8], R230 ;  /* 0x000ab8e601007387 */ /* 0x000fe20000100800 */
[----:B------:R-:W-:Y:S01]  /*10c0*/  IABS R45, R184 ;  /* 0x000000b8002d7213 */ /* 0x000fe20000000000 */
[C---:B------:R-:W-:Y:S01]  /*10d0*/  IMAD R202, R4.reuse, R10, R15 ;  /* 0x0000000a04ca7224 */ /* 0x040fe200078e020f */
[----:B------:R-:W-:Y:S01]  /*10e0*/  IABS R15, R208 ;  /* 0x000000d0000f7213 */ /* 0x000fe20000000000 */
[----:B------:R-:W-:Y:S01]  /*10f0*/  IMAD R210, R4, R9, R11 ;  /* 0x0000000904d27224 */ /* 0x000fe200078e020b */
[----:B------:R-:W-:Y:S01]  /*1100*/  IABS R11, R223 ;  /* 0x000000df000b7213 */ /* 0x000fe20000000000 */
[----:B------:R-:W-:Y:S01]  /*1110*/  IMAD.HI.U32 R10, R48, R211, RZ ;  /* 0x000000d3300a7227 */ /* 0x000fe200078e00ff */
[----:B------:R-:W-:Y:S01]  /*1120*/  IABS R93, R148 ;  /* 0x00000094005d7213 */ /* 0x000fe20000000000 */
[----:B------:R-:W-:Y:S01]  /*1130*/  STL [R1+0xac0], R228 ;  /* 0x000ac0e401007387 */ /* 0x000fe20000100800 */
[C---:B------:R-:W-:Y:S01]  /*1140*/  IADD3 R146, R199.reuse, 0x35, RZ ;  /* 0x00000035c7927810 */ /* 0x040fe20007ffe0ff */
[----:B------:R-:W-:Y:S01]  /*1150*/  IMAD.MOV R5, RZ, RZ, -R5 ;  /* 0x000000ffff057224 */ /* 0x000fe200078e0a05 */
[----:B------:R-:W-:Y:S01]  /*1160*/  IABS R29, R201 ;  /* 0x000000c9001d7213 */ /* 0x000fe20000000000 */
[----:B------:R-:W-:Y:S01]  /*1170*/  IMAD.MOV R10, RZ, RZ, -R10 ;  /* 0x000000ffff0a7224 */ /* 0x000fe200078e0a0a */
[C---:B------:R-:W-:Y:S01]  /*1180*/  IADD3 R140, R199.reuse, 0x39, RZ ;  /* 0x00000039c78c7810 */ /* 0x040fe20007ffe0ff */
[----:B------:R-:W-:Y:S01]  /*1190*/  IMAD R203, R4, R5, R203 ;  /* 0x0000000504cb7224 */ /* 0x000fe200078e02cb */
[----:B------:R-:W-:Y:S01]  /*11a0*/  IABS R101, R146 ;  /* 0x0000009200657213 */ /* 0x000fe20000000000 */
[----:B------:R-:W-:Y:S01]  /*11b0*/  IMAD.HI.U32 R5, R48, R11, RZ ;  /* 0x0000000b30057227 */ /* 0x000fe200078e00ff */
[C---:B------:R-:W-:Y:S01]  /*11c0*/  IADD3 R164, R199.reuse, 0x2c, RZ ;  /* 0x0000002cc7a47810 */ /* 0x040fe20007ffe0ff */
[----:B------:R-:W-:Y:S01]  /*11d0*/  STL [R1+0xac4], R227 ;  /* 0x000ac4e301007387 */ /* 0x000fe20000100800 */
[C---:B------:R-:W-:Y:S01]  /*11e0*/  IADD3 R142, R199.reuse, 0x38, RZ ;  /* 0x00000038c78e7810 */ /* 0x040fe20007ffe0ff */
[----:B------:R-:W-:Y:S01]  /*11f0*/  IMAD R211, R4, R10, R211 ;  /* 0x0000000a04d37224 */ /* 0x000fe200078e02d3 */
[C---:B------:R-:W-:Y:S01]  /*1200*/  IADD3 R180, R199.reuse, 0x28, RZ ;  /* 0x00000028c7b47810 */ /* 0x040fe20007ffe0ff */
[C---:B------:R-:W-:Y:S01]  /*1210*/  IMAD.HI.U32 R10, R48.reuse, R15, RZ ;  /* 0x0000000f300a7227 */ /* 0x040fe200078e00ff */
[----:B------:R-:W-:Y:S01]  /*1220*/  IABS R117, R140 ;  /* 0x0000008c00757213 */ /* 0x000fe20000000000 */
[----:B------:R-:W-:Y:S01]  /*1230*/  STL [R1+0xacc], R226 ;  /* 0x000acce201007387 */ /* 0x000fe20000100800 */
[----:B------:R-:W-:Y:S01]  /*1240*/  IABS R65, R164 ;  /* 0x000000a400417213 */ /* 0x000fe20000000000 */
[----:B------:R-:W-:Y:S01]  /*1250*/  IMAD.MOV R5, RZ, RZ, -R5 ;  /* 0x000000ffff057224 */ /* 0x000fe200078e0a05 */
[----:B------:R-:W-:Y:S01]  /*1260*/  IABS R113, R142 ;  /* 0x0000008e00717213 */ /* 0x000fe20000000000 */
[C---:B------:R-:W-:Y:S01]  /*1270*/  IMAD.HI.U32 R7, R48.reuse, R191, RZ ;  /* 0x000000bf30077227 */ /* 0x040fe200078e00ff */
[C---:B------:R-:W-:Y:S01]  /*1280*/  IADD3 R139, R199.reuse, 0x3a, RZ ;  /* 0x0000003ac78b7810 */ /* 0x040fe20007ffe0ff */
[----:B------:R-:W-:Y:S01]  /*1290*/  STL [R1+0xad0], R224 ;  /* 0x000ad0e001007387 */ /* 0x000fe20000100800 */
[----:B------:R-:W-:Y:S01]  /*12a0*/  IABS R49, R180 ;  /* 0x000000b400317213 */ /* 0x000fe20000000000 */
[C---:B------:R-:W-:Y:S01]  /*12b0*/  IMAD.HI.U32 R9, R48.reuse, R219, RZ ;  /* 0x000000db30097227 */ /* 0x040fe200078e00ff */
[C---:B------:R-:W-:Y:S01]  /*12c0*/  IADD3 R134, R199.reuse, 0x3e, RZ ;  /* 0x0000003ec7867810 */ /* 0x040fe20007ffe0ff */
[----:B------:R2:W-:Y:S01]  /*12d0*/  STL [R1+0xad8], R56 ;  /* 0x000ad83801007387 */ /* 0x0005e20000100800 */
[----:B------:R-:W-:Y:S01]  /*12e0*/  IABS R121, R139 ;  /* 0x0000008b00797213 */ /* 0x000fe20000000000 */
[----:B------:R-:W-:Y:S01]  /*12f0*/  IMAD.HI.U32 R8, R48, R183, RZ ;  /* 0x000000b730087227 */ /* 0x000fe200078e00ff */
[C---:B------:R-:W-:Y:S01]  /*1300*/  IADD3 R152, R199.reuse, 0x31, RZ ;  /* 0x00000031c7987810 */ /* 0x040fe20007ffe0ff */
[----:B------:R-:W-:Y:S01]  /*1310*/  STL [R1+0xadc], R223 ;  /* 0x000adcdf01007387 */ /* 0x000fe20000100800 */
[C---:B------:R-:W-:Y:S01]  /*1320*/  IADD3 R135, R199.reuse, 0x3d, RZ ;  /* 0x0000003dc7877810 */ /* 0x040fe20007ffe0ff */
[----:B------:R-:W-:Y:S01]  /*1330*/  IMAD.MOV R10, RZ, RZ, -R10 ;  /* 0x000000ffff0a7224 */ /* 0x000fe200078e0a0a */
[C---:B------:R-:W-:Y:S01]  /*1340*/  IADD3 R55, R199.reuse, 0x2d, RZ ;  /* 0x0000002dc7377810 */ /* 0x040fe20007ffe0ff */
[----:B------:R-:W-:Y:S01]  /*1350*/  IMAD R214, R4, R5, R11 ;  /* 0x0000000504d67224 */ /* 0x000fe200078e020b */
[----:B------:R-:W-:Y:S01]  /*1360*/  IABS R137, R134 ;  /* 0x0000008600897213 */ /* 0x000fe20000000000 */
[----:B------:R-:W-:Y:S01]  /*1370*/  IMAD.MOV R7, RZ, RZ, -R7 ;  /* 0x000000ffff077224 */ /* 0x000fe200078e0a07 */
[----:B------:R-:W-:Y:S01]  /*1380*/  IABS R85, R152 ;  /* 0x0000009800557213 */ /* 0x000fe20000000000 */
[----:B------:R-:W-:Y:S01]  /*1390*/  IMAD.MOV R9, RZ, RZ, -R9 ;  /* 0x000000ffff097224 */ /* 0x000fe200078e0a09 */
[----:B------:R-:W-:Y:S01]  /*13a0*/  IABS R133, R135 ;  /* 0x0000008700857213 */ /* 0x000fe20000000000 */
[----:B------:R-:W-:Y:S01]  /*13b0*/  IMAD.HI.U32 R5, R48, R21, RZ ;  /* 0x0000001530057227 */ /* 0x000fe200078e00ff */
[C---:B------:R-:W-:Y:S01]  /*13c0*/  IADD3 R54, R199.reuse, 0x3f, RZ ;  /* 0x0000003fc7367810 */ /* 0x040fe20007ffe0ff */
[----:B------:R-:W-:Y:S01]  /*13d0*/  STL [R1+0xae4], R220 ;  /* 0x000ae4dc01007387 */ /* 0x000fe20000100800 */
[----:B------:R-:W-:Y:S01]  /*13e0*/  IABS R69, R55 ;  /* 0x0000003700457213 */ /* 0x000fe20000000000 */
[----:B------:R-:W-:Y:S01]  /*13f0*/  IMAD.MOV R8, RZ, RZ, -R8 ;  /* 0x000000ffff087224 */ /* 0x000fe200078e0a08 */
[C---:B------:R-:W-:Y:S01]  /*1400*/  IADD3 R128, R199.reuse, 0x43, RZ ;  /* 0x00000043c7807810 */ /* 0x040fe20007ffe0ff */
[C---:B------:R-:W-:Y:S01]  /*1410*/  IMAD R222, R4.reuse, R10, R15 ;  /* 0x0000000a04de7224 */ /* 0x040fe200078e020f */
[----:B------:R-:W-:Y:S01]  /*1420*/  IABS R141, R54 ;  /* 0x00000036008d7213 */ /* 0x000fe20000000000 */
[C---:B------:R-:W-:Y:S01]  /*1430*/  IMAD R191, R4.reuse, R7, R191 ;  /* 0x0000000704bf7224 */ /* 0x040fe200078e02bf */
[C---:B------:R-:W-:Y:S01]  /*1440*/  IADD3 R144, R199.reuse, 0x36, RZ ;  /* 0x00000036c7907810 */ /* 0x040fe20007ffe0ff */
[----:B------:R-:W-:Y:S01]  /*1450*/  IMAD R219, R4, R9, R219 ;  /* 0x0000000904db7224 */ /* 0x000fe200078e02db */
[C---:B------:R-:W-:Y:S01]  /*1460*/  IADD3 R130, R199.reuse, 0x42, RZ ;  /* 0x00000042c7827810 */ /* 0x040fe20007ffe0ff */
[----:B------:R-:W-:Y:S01]  /*1470*/  IMAD.HI.U32 R10, R48, R37, RZ ;  /* 0x00000025300a7227 */ /* 0x000fe200078e00ff */
[C---:B------:R-:W-:Y:S01]  /*1480*/  IADD3 R150, R199.reuse, 0x32, RZ ;  /* 0x00000032c7967810 */ /* 0x040fe20007ffe0ff */
[----:B------:R-:W-:Y:S01]  /*1490*/  STL [R1+0xae8], R216 ;  /* 0x000ae8d801007387 */ /* 0x000fe20000100800 */
[----:B------:R-:W-:Y:S01]  /*14a0*/  IABS R157, R128 ;  /* 0x00000080009d7213 */ /* 0x000fe20000000000 */
[----:B------:R-:W-:Y:S01]  /*14b0*/  IMAD.MOV R5, RZ, RZ, -R5 ;  /* 0x000000ffff057224 */ /* 0x000fe200078e0a05 */
[----:B------:R-:W-:Y:S01]  /*14c0*/  IABS R105, R144 ;  /* 0x0000009000697213 */ /* 0x000fe20000000000 */
[----:B------:R-:W-:Y:S01]  /*14d0*/  IMAD R183, R4, R8, R183 ;  /* 0x0000000804b77224 */ /* 0x000fe200078e02b7 */
[----:B------:R-:W-:Y:S01]  /*14e0*/  IABS R153, R130 ;  /* 0x0000008200997213 */ /* 0x000fe20000000000 */
[C---:B------:R-:W-:Y:S01]  /*14f0*/  IMAD.HI.U32 R7, R48.reuse, R205, RZ ;  /* 0x000000cd30077227 */ /* 0x040fe200078e00ff */
[C---:B------:R-:W-:Y:S01]  /*1500*/  IADD3 R127, R199.reuse, 0x44, RZ ;  /* 0x00000044c77f7810 */ /* 0x040fe20007ffe0ff */
[----:B------:R-:W-:Y:S01]  /*1510*/  STL [R1+0xaf0], R212 ;  /* 0x000af0d401007387 */ /* 0x000fe20000100800 */
        /* <DEDUP_REMOVED lines=38> */
[----:B------:R-:W-:Y:S01]  /*1780*/  IABS R193, R116 ;  /* 0x0000007400c17213 */ /* 0x000fe20000000000 */
[----:B------:R-:W-:Y:S01]  /*1790*/  STL [R1+0xb0c], R196 ;  /* 0x000b0cc401007387 */ /* 0x000fe20000100800 */
[C---:B------:R-:W-:Y:S01]  /*17a0*/  IADD3 R114, R199.reuse, 0x4e, RZ ;  /* 0x0000004ec7727810 */ /* 0x040fe20007ffe0ff */
[C---:B------:R-:W-:Y:S01]  /*17b0*/  IMAD.HI.U32 R9, R48.reuse, R53, RZ ;  /* 0x0000003530097227 */ /* 0x040fe200078e00ff */
[----:B------:R-:W-:Y:S01]  /*17c0*/  IABS R129, R136 ;  /* 0x0000008800817213 */ /* 0x000fe20000000000 */
[----:B------:R-:W-:Y:S01]  /*17d0*/  STL [R1+0xb14], R192 ;  /* 0x000b14c001007387 */ /* 0x000fe20000100800 */
[C---:B------:R-:W-:Y:S01]  /*17e0*/  IADD3 R110, R199.reuse, 0x52, RZ ;  /* 0x00000052c76e7810 */ /* 0x040fe20007ffe0ff */
[----:B------:R-:W-:Y:S01]  /*17f0*/  IMAD.HI.U32 R8, R48, R207, RZ ;  /* 0x000000cf30087227 */ /* 0x000fe200078e00ff */
[----:B------:R-:W-:Y:S01]  /*1800*/  IABS R11, R114 ;  /* 0x00000072000b7213 */ /* 0x000fe20000000000 */
[----:B------:R-:W-:Y:S01]  /*1810*/  STL [R1+0xb18], R188 ;  /* 0x000b18bc01007387 */ /* 0x000fe20000100800 */
[C---:B------:R-:W-:Y:S01]  /*1820*/  IADD3 R126, R199.reuse, 0x45, RZ ;  /* 0x00000045c77e7810 */ /* 0x040fe20007ffe0ff */
[----:B------:R-:W-:Y:S01]  /*1830*/  IMAD.MOV R10, RZ, RZ, -R10 ;  /* 0x000000ffff0a7224 */ /* 0x000fe200078e0a0a */
        /* <DEDUP_REMOVED lines=11> */
[----:B------:R-:W-:Y:S01]  /*18f0*/  IMAD.MOV R8, RZ, RZ, -R8 ;  /* 0x000000ffff087224 */ /* 0x000fe200078e0a08 */
[----:B------:R-:W-:Y:S01]  /*1900*/  IABS R149, R131 ;  /* 0x0000008300957213 */ /* 0x000fe20000000000 */
[C---:B------:R-:W-:Y:S01]  /*1910*/  IMAD R57, R4.reuse, R10, R57 ;  /* 0x0000000a04397224 */ /* 0x040fe200078e0239 */
[C---:B------:R-:W-:Y:S01]  /*1920*/  IADD3 R103, R199.reuse, 0x57, RZ ;  /* 0x00000057c7677810 */ /* 0x040fe20007ffe0ff */
[C---:B------:R-:W-:Y:S01]  /*1930*/  IMAD R215, R4.reuse, R7, R215 ;  /* 0x0000000704d77224 */ /* 0x040fe200078e02d7 */
[----:B------:R-:W-:Y:S01]  /*1940*/  IABS R225, R108 ;  /* 0x0000006c00e17213 */ /* 0x000fe20000000000 */
[----:B------:R-:W-:Y:S01]  /*1950*/  IMAD R53, R4, R9, R53 ;  /* 0x0000000904357224 */ /* 0x000fe200078e0235 */
[C---:B------:R-:W-:Y:S01]  /*1960*/  IADD3 R119, R199.reuse, 0x4a, RZ ;  /* 0x0000004ac7777810 */ /* 0x040fe20007ffe0ff */
[----:B------:R-:W-:Y:S01]  /*1970*/  IMAD.HI.U32 R10, R48, R77, RZ ;  /* 0x0000004d300a7227 */ /* 0x000fe200078e00ff */
[C---:B------:R-:W-:Y:S01]  /*1980*/  IADD3 R104, R199.reuse, 0x56, RZ ;  /* 0x00000056c7687810 */ /* 0x040fe20007ffe0ff */
[----:B------:R-:W-:Y:S01]  /*1990*/  STL [R1+0xb24], R180 ;  /* 0x000b24b401007387 */ /* 0x000fe20000100800 */
[C---:B------:R-:W-:Y:S01]  /*19a0*/  IADD3 R124, R199.reuse, 0x46, RZ ;  /* 0x00000046c77c7810 */ /* 0x040fe20007ffe0ff */
        /* <DEDUP_REMOVED lines=25> */
[C---:B------:R-:W-:Y:S01]  /*1b40*/  IADD3 R107, R199.reuse, 0x54, RZ ;  /* 0x00000054c76b7810 */ /* 0x040fe20007ffe0ff */
[----:B------:R-:W-:Y:S01]  /*1b50*/  STL [R1+0xaf8], R164 ;  /* 0x000af8a401007387 */ /* 0x000fe20000100800 */
[C---:B------:R-:W-:Y:S01]  /*1b60*/  IADD3 R95, R199.reuse, 0x5d, RZ ;  /* 0x0000005dc75f7810 */ /* 0x040fe20007ffe0ff */
[----:B------:R-:W-:Y:S01]  /*1b70*/  IMAD.MOV R8, RZ, RZ, -R8 ;  /* 0x000000ffff087224 */ /* 0x000fe200078e0a08 */
[C---:B------:R-:W-:Y:S01]  /*1b80*/  IADD3 R90, R199.reuse, 0x61, RZ ;  /* 0x00000061c75a7810 */ /* 0x040fe20007ffe0ff */
[C---:B------:R-:W-:Y:S01]  /*1b90*/  IMAD R77, R4.reuse, R10, R77 ;  /* 0x0000000a044d7224 */ /* 0x040fe200078e024d */
[C---:B------:R-:W-:Y:S01]  /*1ba0*/  IADD3 R111, R199.reuse, 0x50, RZ ;  /* 0x00000050c76f7810 */ /* 0x040fe20007ffe0ff */
[C---:B------:R-:W-:Y:S01]  /*1bb0*/  IMAD R25, R4.reuse, R7, R25 ;  /* 0x0000000704197224 */ /* 0x040fe200078e0219 */
[----:B------:R-:W-:Y:S01]  /*1bc0*/  IABS R229, R107 ;  /* 0x0000006b00e57213 */ /* 0x000fe20000000000 */
[----:B------:R-:W-:Y:S01]  /*1bd0*/  IMAD R73, R4, R9, R73 ;  /* 0x0000000904497224 */ /* 0x000fe200078e0249 */
[----:B------:R-:W-:Y:S01]  /*1be0*/  IABS R43, R95 ;  /* 0x0000005f002b7213 */ /* 0x000fe20000000000 */
[----:B------:R-:W-:Y:S01]  /*1bf0*/  IMAD.HI.U32 R10, R48, R97, RZ ;  /* 0x00000061300a7227 */ /* 0x000fe200078e00ff */
[----:B------:R-:W-:Y:S01]  /*1c00*/  IABS R15, R90 ;  /* 0x0000005a000f7213 */ /* 0x000fe20000000000 */
[----:B------:R3:W-:Y:S01]  /*1c10*/  STL [R1+0xaec], R55 ;  /* 0x000aec3701007387 */ /* 0x0007e20000100800 */
[----:B------:R-:W-:Y:S01]  /*1c20*/  IABS R213, R111 ;  /* 0x0000006f00d57213 */ /* 0x000fe20000000000 */
[----:B------:R-:W-:Y:S01]  /*1c30*/  IMAD.MOV R5, RZ, RZ, -R5 ;  /* 0x000000ffff057224 */ /* 0x000fe200078e0a05 */
[C---:B------:R-:W-:Y:S01]  /*1c40*/  IADD3 R92, R199.reuse, 0x5f, RZ ;  /* 0x0000005fc75c7810 */ /* 0x040fe20007ffe0ff */
        /* <DEDUP_REMOVED lines=27> */
[----:B------:R-:W-:Y:S01]  /*1e00*/  IABS R31, R83 ;  /* 0x00000053001f7213 */ /* 0x000fe20000000000 */
        /* <DEDUP_REMOVED lines=9> */
[C---:B------:R-:W-:Y:S01]  /*1ea0*/  IADD3 R80, R199.reuse, 0x68, RZ ;  /* 0x00000068c7507810 */ /* 0x040fe20007ffe0ff */
[----:B------:R-:W-:Y:S01]  /*1eb0*/  IMAD.MOV R5, RZ, RZ, -R5 ;  /* 0x000000ffff057224 */ /* 0x000fe200078e0a05 */
[C---:B------:R-:W-:Y:S01]  /*1ec0*/  IADD3 R78, R199.reuse, 0x6b, RZ ;  /* 0x0000006bc74e7810 */ /* 0x040fe20007ffe0ff */
[----:B------:R-:W-:Y:S01]  /*1ed0*/  IMAD R29, R4, R8, R29 ;  /* 0x00000008041d7224 */ /* 0x000fe200078e021d */
[----:B------:R-:W-:Y:S01]  /*1ee0*/  STL [R1+0xaa4], R148 ;  /* 0x000aa49401007387 */ /* 0x000fe20000100800 */
[----:B------:R-:W-:Y:S01]  /*1ef0*/  IMAD.HI.U32 R7, R48, R65, RZ ;  /* 0x0000004130077227 */ /* 0x000fe200078e00ff */
[----:B------:R-:W-:-:S02]  /*1f00*/  IADD3 R50, R199, 0x69, RZ ;  /* 0x00000069c7327810 */ /* 0x000fc40007ffe0ff */
[----:B------:R-:W-:Y:S01]  /*1f10*/  STL [R1+0xa88], R147 ;  /* 0x000a889301007387 */ /* 0x000fe20000100800 */
[C---:B------:R-:W-:Y:S01]  /*1f20*/  IMAD.HI.U32 R9, R48.reuse, R113, RZ ;  /* 0x0000007130097227 */ /* 0x040fe200078e00ff */
[C---:B------:R-:W-:Y:S02]  /*1f30*/  IADD3 R79, R199.reuse, 0x6a, RZ ;  /* 0x0000006ac74f7810 */ /* 0x040fe40007ffe0ff */
[----:B------:R-:W-:Y:S01]  /*1f40*/  STL [R1+0xa7c], R146 ;  /* 0x000a7c9201007387 */ /* 0x000fe20000100800 */
[----:B------:R-:W-:Y:S01]  /*1f50*/  IMAD.HI.U32 R8, R48, R49, RZ ;  /* 0x0000003130087227 */ /* 0x000fe200078e00ff */
[----:B------:R-:W-:Y:S02]  /*1f60*/  IABS R27, R50 ;  /* 0x00000032001b7213 */ /* 0x000fe40000000000 */
[----:B------:R-:W-:Y:S01]  /*1f70*/  STL [R1+0xa70], R144 ;  /* 0x000a709001007387 */ /* 0x000fe20000100800 */
[----:B------:R-:W-:Y:S01]  /*1f80*/  IMAD.MOV R10, RZ, RZ, -R10 ;  /* 0x000000ffff0a7224 */ /* 0x000fe200078e0a0a */
[C---:B------:R-:W-:Y:S01]  /*1f90*/  IADD3 R76, R199.reuse, 0x6c, RZ ;  /* 0x0000006cc74c7810 */ /* 0x040fe20007ffe0ff */
[----:B------:R-:W-:Y:S01]  /*1fa0*/  IMAD R101, R4, R5, R101 ;  /* 0x0000000504657224 */ /* 0x000fe200078e0265 */
[----:B------:R-:W-:Y:S01]  /*1fb0*/  STL [R1+0xa60], R143 ;  /* 0x000a608f01007387 */ /* 0x000fe20000100800 */
[----:B------:R-:W-:Y:S01]  /*1fc0*/  IMAD.MOV R7, RZ, RZ, -R7 ;  /* 0x000000ffff077224 */ /* 0x000fe200078e0a07 */
[----:B------:R-:W-:Y:S01]  /*1fd0*/  IABS R23, R76 ;  /* 0x0000004c00177213 */ /* 0x000fe20000000000 */
[----:B------:R-:W-:Y:S01]  /*1fe0*/  IMAD.MOV R9, RZ, RZ, -R9 ;  /* 0x000000ffff097224 */ /* 0x000fe200078e0a09 */
[----:B------:R-:W-:Y:S01]  /*1ff0*/  STL [R1+0xa54], R142 ;  /* 0x000a548e01007387 */ /* 0x000fe20000100800 */
[----:B------:R-:W-:Y:S01]  /*2000*/  IMAD.HI.U32 R5, R48, R121, RZ ;  /* 0x0000007930057227 */ /* 0x000fe200078e00ff */
[----:B------:R-:W-:-:S02]  /*2010*/  IADD3 R75, R199, 0x6d, RZ ;  /* 0x0000006dc74b7810 */ /* 0x000fc40007ffe0ff */
[----:B------:R-:W-:Y:S01]  /*2020*/  STL [R1+0xa50], R140 ;  /* 0x000a508c01007387 */ /* 0x000fe20000100800 */
[----:B------:R-:W-:Y:S01]  /*2030*/  IMAD.MOV R8, RZ, RZ, -R8 ;  /* 0x000000ffff087224 */ /* 0x000fe200078e0a08 */
[C---:B------:R-:W-:Y:S01]  /*2040*/  IADD3 R71, R199.reuse, 0x70, RZ ;  /* 0x00000070c7477810 */ /* 0x040fe20007ffe0ff */
[C---:B------:R-:W-:Y:S01]  /*2050*/  IMAD R117, R4.reuse, R10, R117 ;  /* 0x0000000a04757224 */ /* 0x040fe200078e0275 */
[----:B------:R-:W-:Y:S01]  /*2060*/  STL [R1+0xa4c], R139 ;  /* 0x000a4c8b01007387 */ /* 0x000fe20000100800 */
[C---:B------:R-:W-:Y:S01]  /*2070*/  IMAD R65, R4.reuse, R7, R65 ;  /* 0x0000000704417224 */ /* 0x040fe200078e0241 */
[----:B------:R-:W-:Y:S01]  /*2080*/  IADD3 R70, R199, 0x71, RZ ;  /* 0x00000071c7467810 */ /* 0x000fe20007ffe0ff */
[----:B------:R-:W-:Y:S01]  /*2090*/  IMAD R113, R4, R9, R113 ;  /* 0x0000000904717224 */ /* 0x000fe200078e0271 */
[----:B------:R-:W-:Y:S01]  /*20a0*/  STL [R1+0xa48], R138 ;  /* 0x000a488a01007387 */ /* 0x000fe20000100800 */
[----:B------:R-:W-:Y:S01]  /*20b0*/  IMAD.HI.U32 R10, R48, R137, RZ ;  /* 0x00000089300a7227 */ /* 0x000fe200078e00ff */
[----:B------:R-:W-:-:S02]  /*20c0*/  IABS R17, R70 ;  /* 0x0000004600117213 */ /* 0x000fc40000000000 */
[----:B------:R-:W-:Y:S01]  /*20d0*/  STL [R1+0xa44], R136 ;  /* 0x000a448801007387 */ /* 0x000fe20000100800 */
[----:B------:R-:W-:Y:S01]  /*20e0*/  IMAD.MOV R5, RZ, RZ, -R5 ;  /* 0x000000ffff057224 */ /* 0x000fe200078e0a05 */
[C---:B------:R-:W-:Y:S01]  /*20f0*/  IADD3 R74, R199.reuse, 0x6e, RZ ;  /* 0x0000006ec74a7810 */ /* 0x040fe20007ffe0ff */
[----:B------:R-:W-:Y:S01]  /*2100*/  IMAD R49, R4, R8, R49 ;  /* 0x0000000804317224 */ /* 0x000fe200078e0231 */
[----:B------:R-:W-:Y:S01]  /*2110*/  STL [R1+0xa40], R135 ;  /* 0x000a408701007387 */ /* 0x000fe20000100800 */
[C---:B------:R-:W-:Y:S01]  /*2120*/  IMAD.HI.U32 R7, R48.reuse, R85, RZ ;  /* 0x0000005530077227 */ /* 0x040fe200078e00ff */
[C---:B------:R-:W-:Y:S02]  /*2130*/  IADD3 R66, R199.reuse, 0x74, RZ ;  /* 0x00000074c7427810 */ /* 0x040fe40007ffe0ff */
[----:B------:R-:W-:Y:S01]  /*2140*/  STL [R1+0xa3c], R134 ;  /* 0x000a3c8601007387 */ /* 0x000fe20000100800 */
[----:B------:R-:W-:Y:S01]  /*2150*/  IMAD.HI.U32 R9, R48, R133, RZ ;  /* 0x0000008530097227 */ /* 0x000fe200078e00ff */
[----:B------:R-:W-:-:S02]  /*2160*/  IADD3 R72, R199, 0x6f, RZ ;  /* 0x0000006fc7487810 */ /* 0x000fc40007ffe0ff */
[----:B------:R4:W-:Y:S01]  /*2170*/  STL [R1+0xa38], R54 ;  /* 0x000a383601007387 */ /* 0x0009e20000100800 */
        /* <DEDUP_REMOVED lines=8> */
[C---:B------:R-:W-:Y:S01]  /*2200*/  IADD3 R67, R199.reuse, 0x73, RZ ;  /* 0x00000073c7437810 */ /* 0x040fe20007ffe0ff */
[----:B------:R-:W-:Y:S01]  /*2210*/  IMAD.MOV R9, RZ, RZ, -R9 ;  /* 0x000000ffff097224 */ /* 0x000fe200078e0a09 */
[----:B------:R-:W-:Y:S01]  /*2220*/  STL [R1+0xa2c], R130 ;  /* 0x000a2c8201007387 */ /* 0x000fe20000100800 */
[----:B------:R-:W-:Y:S01]  /*2230*/  IMAD.HI.U32 R5, R48, R141, RZ ;  /* 0x0000008d30057227 */ /* 0x000fe200078e00ff */
[----:B------:R-:W-:-:S02]  /*2240*/  IADD3 R64, R199, 0x75, RZ ;  /* 0x00000075c7407810 */ /* 0x000fc40007ffe0ff */
[----:B------:R-:W-:Y:S01]  /*2250*/  STL [R1+0xa28], R128 ;  /* 0x000a288001007387 */ /* 0x000fe20000100800 */
[----:B------:R-:W-:Y:S02]  /*2260*/  IMAD.MOV R8, RZ, RZ, -R8 ;  /* 0x000000ffff087224 */ /* 0x000fe400078e0a08 */
[C---:B------:R-:W-:Y:S01]  /*2270*/  IMAD R137, R4.reuse, R10, R137 ;  /* 0x0000000a04897224 */ /* 0x040fe200078e0289 */
[----:B------:R-:W-:Y:S01]  /*2280*/  STL [R1+0xa24], R127 ;  /* 0x000a247f01007387 */ /* 0x000fe20000100800 */
[C---:B------:R-:W-:Y:S02]  /*2290*/  IMAD R85, R4.reuse, R7, R85 ;  /* 0x0000000704557224 */ /* 0x040fe400078e0255 */
[----:B------:R-:W-:Y:S01]  /*22a0*/  IMAD R133, R4, R9, R133 ;  /* 0x0000000904857224 */ /* 0x000fe200078e0285 */
[----:B------:R-:W-:Y:S01]  /*22b0*/  STL [R1+0xa20], R126 ;  /* 0x000a207e01007387 */ /* 0x000fe20000100800 */
[----:B------:R-:W-:-:S03]  /*22c0*/  IMAD.HI.U32 R10, R48, R157, RZ ;  /* 0x0000009d300a7227 */ /* 0x000fc600078e00ff */
[----:B------:R-:W-:Y:S01]  /*22d0*/  STL [R1+0xa1c], R124 ;  /* 0x000a1c7c01007387 */ /* 0x000fe20000100800 */
[----:B------:R-:W-:Y:S02]  /*22e0*/  IMAD.MOV R5, RZ, RZ, -R5 ;  /* 0x000000ffff057224 */ /* 0x000fe400078e0a05 */
[----:B------:R-:W-:Y:S01]  /*22f0*/  IMAD R69, R4, R8, R69 ;  /* 0x0000000804457224 */ /* 0x000fe200078e0245 */
[----:B------:R-:W-:Y:S01]  /*2300*/  STL [R1+0xa18], R123 ;  /* 0x000a187b01007387 */ /* 0x000fe20000100800 */
[----:B------:R-:W-:-:S03]  /*2310*/  IMAD.HI.U32 R7, R48, R105, RZ ;  /* 0x0000006930077227 */ /* 0x000fc600078e00ff */
[----:B------:R-:W-:Y:S01]  /*2320*/  STL [R1+0xa14], R122 ;  /* 0x000a147a01007387 */ /* 0x000fe20000100800 */
[----:B------:R-:W-:-:S03]  /*2330*/  IMAD.HI.U32 R9, R48, R153, RZ ;  /* 0x0000009930097227 */ /* 0x000fc600078e00ff */
[----:B------:R-:W-:Y:S01]  /*2340*/  STL [R1+0xa10], R120 ;  /* 0x000a107801007387 */ /* 0x000fe20000100800 */
[----:B------:R-:W-:-:S03]  /*2350*/  IMAD.HI.U32 R8, R48, R89, RZ ;  /* 0x0000005930087227 */ /* 0x000fc600078e00ff */
[----:B------:R-:W-:Y:S01]  /*2360*/  STL [R1+0xa0c], R119 ;  /* 0x000a0c7701007387 */ /* 0x000fe20000100800 */
[----:B------:R-:W-:Y:S02]  /*2370*/  IMAD.MOV R10, RZ, RZ, -R10 ;  /* 0x000000ffff0a7224 */ /* 0x000fe400078e0a0a */
[----:B------:R-:W-:Y:S01]  /*2380*/  IMAD R141, R4, R5, R141 ;  /* 0x00000005048d7224 */ /* 0x000fe200078e028d */
[----:B------:R-:W-:Y:S01]  /*2390*/  STL [R1+0xa08], R118 ;  /* 0x000a087601007387 */ /* 0x000fe20000100800 */
[----:B------:R-:W-:Y:S02]  /*23a0*/  IMAD.MOV R7, RZ, RZ, -R7 ;  /* 0x000000ffff077224 */ /* 0x000fe400078e0a07 */
[----:B------:R-:W-:Y:S01]  /*23b0*/  IMAD.MOV R9, RZ, RZ, -R9 ;  /* 0x000000ffff097224 */ /* 0x000fe200078e0a09 */
[----:B------:R-:W-:Y:S01]  /*23c0*/  STL [R1+0xa04], R116 ;  /* 0x000a047401007387 */ /* 0x000fe20000100800 */
[----:B------:R-:W-:-:S03]  /*23d0*/  IMAD.HI.U32 R5, R48, R161, RZ ;  /* 0x000000a130057227 */ /* 0x000fc600078e00ff */
        /* <DEDUP_REMOVED lines=11> */
[----:B------:R1:W-:Y:S01]  /*2490*/  STL [R1+0x9f0], R52 ;  /* 0x0009f03401007387 */ /* 0x0003e20000100800 */
        /* <DEDUP_REMOVED lines=50> */
[C---:B------:R-:W-:Y:S01]  /*27c0*/  IMAD.HI.U32 R7, R48.reuse, R165, RZ ;  /* 0x000000a530077227 */ /* 0x040fe200078e00ff */
[----:B------:R-:W-:Y:S02]  /*27d0*/  IADD3 R60, R199, 0x78, RZ ;  /* 0x00000078c73c7810 */ /* 0x000fe40007ffe0ff */
[----:B------:R-:W-:Y:S01]  /*27e0*/  STL [R1+0x99c], R83 ;  /* 0x00099c5301007387 */ /* 0x000fe20000100800 */
[----:B------:R-:W-:-:S03]  /*27f0*/  IMAD.HI.U32 R9, R48, R217, RZ ;  /* 0x000000d930097227 */ /* 0x000fc600078e00ff */
[----:B------:R-:W-:Y:S01]  /*2800*/  STL [R1+0x998], R82 ;  /* 0x0009985201007387 */ /* 0x000fe20000100800 */
[----:B------:R-:W-:-:S03]  /*2810*/  IMAD.HI.U32 R8, R48, R149, RZ ;  /* 0x0000009530087227 */ /* 0x000fc600078e00ff */
[----:B------:R-:W-:Y:S01]  /*2820*/  STL [R1+0x994], R80 ;  /* 0x0009945001007387 */ /* 0x000fe20000100800 */
[----:B------:R-:W-:Y:S02]  /*2830*/  IMAD.MOV R10, RZ, RZ, -R10 ;  /* 0x000000ffff0a7224 */ /* 0x000fe400078e0a0a */
[----:B------:R-:W-:Y:S01]  /*2840*/  IMAD R200, R4, R5, R11 ;  /* 0x0000000504c87224 */ /* 0x000fe200078e020b */
[----:B------:R-:W-:Y:S01]  /*2850*/  IABS R11, R98 ;  /* 0x00000062000b7213 */ /* 0x000fe20000000000 */
[----:B------:R-:W-:Y:S01]  /*2860*/  IMAD.MOV R7, RZ, RZ, -R7 ;  /* 0x000000ffff077224 */ /* 0x000fe200078e0a07 */
[----:B------:R1:W-:Y:S01]  /*2870*/  STL [R1+0x984], R50 ;  /* 0x0009843201007387 */ /* 0x0003e20000100800 */
[----:B------:R-:W-:Y:S02]  /*2880*/  IMAD.MOV R9, RZ, RZ, -R9 ;  /* 0x000000ffff097224 */ /* 0x000fe400078e0a09 */
[----:B------:R-:W-:Y:S01]  /*2890*/  IMAD.HI.U32 R5, R48, R225, RZ ;  /* 0x000000e130057227 */ /* 0x000fe200078e00ff */
[----:B------:R-:W-:Y:S03]  /*28a0*/  STL [R1+0x980], R79 ;  /* 0x0009804f01007387 */ /* 0x000fe60000100800 */
[----:B------:R-:W-:Y:S01]  /*28b0*/  IMAD.MOV R8, RZ, RZ, -R8 ;  /* 0x000000ffff087224 */ /* 0x000fe200078e0a08 */
[----:B------:R-:W-:Y:S01]  /*28c0*/  STL [R1+0x97c], R78 ;  /* 0x00097c4e01007387 */ /* 0x000fe20000100800 */
[----:B------:R-:W-:-:S02]  /*28d0*/  IMAD R221, R4, R10, R221 ;  /* 0x0000000a04dd7224 */ /* 0x000fc400078e02dd */
[C---:B------:R-:W-:Y:S01]  /*28e0*/  IMAD R165, R4.reuse, R7, R165 ;  /* 0x0000000704a57224 */ /* 0x040fe200078e02a5 */
[----:B------:R-:W-:Y:S01]  /*28f0*/  STL [R1+0x978], R76 ;  /* 0x0009784c01007387 */ /* 0x000fe20000100800 */
[----:B------:R-:W-:Y:S02]  /*2900*/  IMAD R217, R4, R9, R217 ;  /* 0x0000000904d97224 */ /* 0x000fe400078e02d9 */
[----:B------:R-:W-:Y:S01]  /*2910*/  IMAD.HI.U32 R10, R48, R241, RZ ;  /* 0x000000f1300a7227 */ /* 0x000fe200078e00ff */
[----:B------:R-:W-:Y:S03]  /*2920*/  STL [R1+0x974], R75 ;  /* 0x0009744b01007387 */ /* 0x000fe60000100800 */
[----:B------:R-:W-:Y:S01]  /*2930*/  IMAD.MOV R5, RZ, RZ, -R5 ;  /* 0x000000ffff057224 */ /* 0x000fe200078e0a05 */
[----:B------:R-:W-:Y:S01]  /*2940*/  STL [R1+0x970], R74 ;  /* 0x0009704a01007387 */ /* 0x000fe20000100800 */
[----:B------:R-:W-:-:S02]  /*2950*/  IMAD R149, R4, R8, R149 ;  /* 0x0000000804957224 */ /* 0x000fc400078e0295 */
[C---:B------:R-:W-:Y:S01]  /*2960*/  IMAD.HI.U32 R7, R48.reuse, R185, RZ ;  /* 0x000000b930077227 */ /* 0x040fe200078e00ff */
[----:B------:R-:W-:Y:S01]  /*2970*/  IADD3 R62, R199, 0x77, RZ ;  /* 0x00000077c73e7810 */ /* 0x000fe20007ffe0ff */
[----:B------:R-:W-:Y:S02]  /*2980*/  STL [R1+0x96c], R72 ;  /* 0x00096c4801007387 */ /* 0x000fe40000100800 */
[C---:B------:R-:W-:Y:S02]  /*2990*/  IMAD.HI.U32 R9, R48.reuse, R237, RZ ;  /* 0x000000ed30097227 */ /* 0x040fe400078e00ff */
[----:B------:R-:W-:Y:S02]  /*29a0*/  STL [R1+0x968], R71 ;  /* 0x0009684701007387 */ /* 0x000fe40000100800 */
[----:B------:R-:W-:Y:S02]  /*29b0*/  IMAD.HI.U32 R8, R48, R169, RZ ;  /* 0x000000a930087227 */ /* 0x000fe400078e00ff */
[----:B------:R-:W-:Y:S02]  /*29c0*/  STL [R1+0x964], R70 ;  /* 0x0009644601007387 */ /* 0x000fe40000100800 */
[----:B------:R-:W-:-:S02]  /*29d0*/  IMAD.MOV R10, RZ, RZ, -R10 ;  /* 0x000000ffff0a7224 */ /* 0x000fc400078e0a0a */
[----:B------:R-:W-:Y:S01]  /*29e0*/  IMAD R225, R4, R5, R225 ;  /* 0x0000000504e17224 */ /* 0x000fe200078e02e1 */
[----:B------:R-:W-:Y:S01]  /*29f0*/  STL [R1+0x960], R68 ;  /* 0x0009604401007387 */ /* 0x000fe20000100800 */
[----:B------:R-:W-:Y:S02]  /*2a00*/  IMAD.MOV R7, RZ, RZ, -R7 ;  /* 0x000000ffff077224 */ /* 0x000fe400078e0a07 */
[----:B------:R-:W-:Y:S01]  /*2a10*/  IMAD.MOV R9, RZ, RZ, -R9 ;  /* 0x000000ffff097224 */ /* 0x000fe200078e0a09 */
[----:B------:R-:W-:Y:S01]  /*2a20*/  STL [R1+0x95c], R67 ;  /* 0x00095c4301007387 */ /* 0x000fe20000100800 */
[----:B------:R-:W-:Y:S01]  /*2a30*/  IMAD.HI.U32 R5, R48, R245, RZ ;  /* 0x000000f530057227 */ /* 0x000fe200078e00ff */
[----:B------:R-:W-:Y:S02]  /*2a40*/  IADD3 R63, R199, 0x76, RZ ;  /* 0x00000076c73f7810 */ /* 0x000fe40007ffe0ff */
[----:B------:R-:W-:Y:S01]  /*2a50*/  STL [R1+0x958], R66 ;  /* 0x0009584201007387 */ /* 0x000fe20000100800 */
[----:B------:R-:W-:-:S02]  /*2a60*/  IMAD.MOV R8, RZ, RZ, -R8 ;  /* 0x000000ffff087224 */ /* 0x000fc400078e0a08 */
[C---:B------:R-:W-:Y:S02]  /*2a70*/  IMAD R241, R4.reuse, R10, R241 ;  /* 0x0000000a04f17224 */ /* 0x040fe400078e02f1 */
[C---:B------:R-:W-:Y:S02]  /*2a80*/  IMAD R185, R4.reuse, R7, R185 ;  /* 0x0000000704b97224 */ /* 0x040fe400078e02b9 */
[C---:B------:R-:W-:Y:S02]  /*2a90*/  IMAD R237, R4.reuse, R9, R237 ;  /* 0x0000000904ed7224 */ /* 0x040fe400078e02ed */
[----:B------:R-:W-:Y:S02]  /*2aa0*/  IMAD.MOV R10, RZ, RZ, -R5 ;  /* 0x000000ffff0a7224 */ /* 0x000fe400078e0a05 */
[----:B------:R-:W-:Y:S02]  /*2ab0*/  IMAD R169, R4, R8, R169 ;  /* 0x0000000804a97224 */ /* 0x000fe400078e02a9 */
[----:B------:R-:W-:-:S04]  /*2ac0*/  IMAD.HI.U32 R7, R48, R209, RZ ;  /* 0x000000d130077227 */ /* 0x000fc800078e00ff */
[----:B------:R-:W-:-:S04]  /*2ad0*/  IMAD.HI.U32 R9, R48, R11, RZ ;  /* 0x0000000b30097227 */ /* 0x000fc800078e00ff */
[----:B------:R-:W-:-:S04]  /*2ae0*/  IMAD.HI.U32 R5, R48, R13, RZ ;  /* 0x0000000d30057227 */ /* 0x000fc800078e00ff */
[----:B------:R-:W-:-:S04]  /*2af0*/  IMAD.HI.U32 R8, R48, R189, RZ ;  /* 0x000000bd30087227 */ /* 0x000fc800078e00ff */
[----:B------:R-:W-:Y:S02]  /*2b00*/  IMAD.MOV R7, RZ, RZ, -R7 ;  /* 0x000000ffff077224 */ /* 0x000fe400078e0a07 */
[----:B------:R-:W-:Y:S02]  /*2b10*/  IMAD.MOV R9, RZ, RZ, -R9 ;  /* 0x000000ffff097224 */ /* 0x000fe400078e0a09 */
[----:B------:R-:W-:Y:S02]  /*2b20*/  IMAD.MOV R5, RZ, RZ, -R5 ;  /* 0x000000ffff057224 */ /* 0x000fe400078e0a05 */
[----:B------:R-:W-:Y:S02]  /*2b30*/  IMAD.MOV R8, RZ, RZ, -R8 ;  /* 0x000000ffff087224 */ /* 0x000fe400078e0a08 */
[C---:B------:R-:W-:Y:S02]  /*2b40*/  IMAD R209, R4.reuse, R7, R209 ;  /* 0x0000000704d17224 */ /* 0x040fe400078e02d1 */
[C---:B------:R-:W-:Y:S01]  /*2b50*/  IMAD R46, R4.reuse, R9, R11 ;  /* 0x00000009042e7224 */ /* 0x040fe200078e020b */
[----:B------:R-:W-:Y:S01]  /*2b60*/  IABS R11, R94 ;  /* 0x0000005e000b7213 */ /* 0x000fe20000000000 */
[C---:B------:R-:W-:Y:S01]  /*2b70*/  IMAD R44, R4.reuse, R5, R13 ;  /* 0x00000005042c7224 */ /* 0x040fe200078e020d */
[----:B------:R-:W-:Y:S01]  /*2b80*/  IABS R13, R92 ;  /* 0x0000005c000d7213 */ /* 0x000fe20000000000 */
[----:B------:R-:W-:-:S02]  /*2b90*/  IMAD R189, R4, R8, R189 ;  /* 0x0000000804bd7224 */ /* 0x000fc400078e02bd */
[----:B------:R-:W-:-:S04]  /*2ba0*/  IMAD.HI.U32 R7, R48, R229, RZ ;  /* 0x000000e530077227 */ /* 0x000fc800078e00ff */
[----:B------:R-:W-:-:S04]  /*2bb0*/  IMAD.HI.U32 R5, R48, R43, RZ ;  /* 0x0000002b30057227 */ /* 0x000fc800078e00ff */
[----:B------:R-:W-:-:S04]  /*2bc0*/  IMAD.HI.U32 R9, R48, R15, RZ ;  /* 0x0000000f30097227 */ /* 0x000fc800078e00ff */
[----:B------:R-:W-:-:S04]  /*2bd0*/  IMAD.HI.U32 R8, R48, R213, RZ ;  /* 0x000000d530087227 */ /* 0x000fc800078e00ff */
[----:B------:R-:W-:Y:S02]  /*2be0*/  IMAD R245, R4, R10, R245 ;  /* 0x0000000a04f57224 */ /* 0x000fe400078e02f5 */
[----:B------:R-:W-:Y:S02]  /*2bf0*/  IMAD.MOV R7, RZ, RZ, -R7 ;  /* 0x000000ffff077224 */ /* 0x000fe400078e0a07 */
[----:B------:R-:W-:Y:S02]  /*2c00*/  IMAD.MOV R10, RZ, RZ, -R5 ;  /* 0x000000ffff0a7224 */ /* 0x000fe400078e0a05 */
[----:B------:R-:W-:Y:S02]  /*2c10*/  IMAD.MOV R9, RZ, RZ, -R9 ;  /* 0x000000ffff097224 */ /* 0x000fe400078e0a09 */
[----:B------:R-:W-:Y:S02]  /*2c20*/  IMAD.MOV R8, RZ, RZ, -R8 ;  /* 0x000000ffff087224 */ /* 0x000fe400078e0a08 */
[----:B------:R-:W-:-:S04]  /*2c30*/  IMAD.HI.U32 R5, R48, R13, RZ ;  /* 0x0000000d30057227 */ /* 0x000fc800078e00ff */
[C---:B------:R-:W-:Y:S02]  /*2c40*/  IMAD R229, R4.reuse, R7, R229 ;  /* 0x0000000704e57224 */ /* 0x040fe400078e02e5 */
[C---:B------:R-:W-:Y:S01]  /*2c50*/  IMAD R38, R4.reuse, R9, R15 ;  /* 0x0000000904267224 */ /* 0x040fe200078e020f */
[----:B------:R-:W-:Y:S01]  /*2c60*/  IABS R9, R88 ;  /* 0x0000005800097213 */ /* 0x000fe20000000000 */
[----:B------:R-:W-:Y:S01]  /*2c70*/  IMAD R213, R4, R8, R213 ;  /* 0x0000000804d57224 */ /* 0x000fe200078e02d5 */
[----:B------:R-:W-:Y:S01]  /*2c80*/  IABS R15, R78 ;  /* 0x0000004e000f7213 */ /* 0x000fe20000000000 */
[----:B------:R-:W-:-:S04]  /*2c90*/  IMAD.HI.U32 R7, R48, R249, RZ ;  /* 0x000000f930077227 */ /* 0x000fc800078e00ff */
[----:B------:R-:W-:Y:S02]  /*2ca0*/  IMAD.MOV R5, RZ, RZ, -R5 ;  /* 0x000000ffff057224 */ /* 0x000fe400078e0a05 */
[----:B------:R-:W-:-:S04]  /*2cb0*/  IMAD.HI.U32 R8, R48, R233, RZ ;  /* 0x000000e930087227 */ /* 0x000fc800078e00ff */
[----:B------:R-:W-:Y:S02]  /*2cc0*/  IMAD.MOV R7, RZ, RZ, -R7 ;  /* 0x000000ffff077224 */ /* 0x000fe400078e0a07 */
[----:B------:R-:W-:Y:S01]  /*2cd0*/  IMAD R40, R4, R5, R13 ;  /* 0x0000000504287224 */ /* 0x000fe200078e020d */
[----:B------:R-:W-:Y:S01]  /*2ce0*/  IABS R13, R84 ;  /* 0x00000054000d7213 */ /* 0x000fe20000000000 */
[----:B------:R-:W-:Y:S02]  /*2cf0*/  IMAD.MOV R8, RZ, RZ, -R8 ;  /* 0x000000ffff087224 */ /* 0x000fe400078e0a08 */
[----:B------:R-:W-:-:S04]  /*2d00*/  IMAD.HI.U32 R5, R48, R9, RZ ;  /* 0x0000000930057227 */ /* 0x000fc800078e00ff */
[C---:B------:R-:W-:Y:S02]  /*2d10*/  IMAD R249, R4.reuse, R7, R249 ;  /* 0x0000000704f97224 */ /* 0x040fe400078e02f9 */
[----:B------:R-:W-:Y:S02]  /*2d20*/  IMAD R233, R4, R8, R233 ;  /* 0x0000000804e97224 */ /* 0x000fe400078e02e9 */
[----:B------:R-:W-:-:S04]  /*2d30*/  IMAD.HI.U32 R7, R48, R11, RZ ;  /* 0x0000000b30077227 */ /* 0x000fc800078e00ff */
[----:B------:R-:W-:Y:S02]  /*2d40*/  IMAD.MOV R36, RZ, RZ, -R5 ;  /* 0x000000ffff247224 */ /* 0x000fe400078e0a05 */
[----:B------:R-:W-:-:S04]  /*2d50*/  IMAD.HI.U32 R8, R48, R47, RZ ;  /* 0x0000002f30087227 */ /* 0x000fc800078e00ff */
[----:B------:R-:W-:-:S04]  /*2d60*/  IMAD.HI.U32 R5, R48, R35, RZ ;  /* 0x0000002330057227 */ /* 0x000fc800078e00ff */
[----:B------:R-:W-:Y:S02]  /*2d70*/  IMAD.MOV R7, RZ, RZ, -R7 ;  /* 0x000000ffff077224 */ /* 0x000fe400078e0a07 */
[----:B------:R-:W-:Y:S02]  /*2d80*/  IMAD.MOV R8, RZ, RZ, -R8 ;  /* 0x000000ffff087224 */ /* 0x000fe400078e0a08 */
[----:B------:R-:W-:Y:S02]  /*2d90*/  IMAD R36, R4, R36, R9 ;  /* 0x0000002404247224 */ /* 0x000fe400078e0209 */
[----:B------:R-:W-:Y:S02]  /*2da0*/  IMAD.MOV R5, RZ, RZ, -R5 ;  /* 0x000000ffff057224 */ /* 0x000fe400078e0a05 */
[----:B------:R-:W-:-:S04]  /*2db0*/  IMAD.HI.U32 R9, R48, R31, RZ ;  /* 0x0000001f30097227 */ /* 0x000fc800078e00ff */
[C---:B------:R-:W-:Y:S01]  /*2dc0*/  IMAD R42, R4.reuse, R7, R11 ;  /* 0x00000007042a7224 */ /* 0x040fe200078e020b */
[----:B------:R-:W-:Y:S01]  /*2dd0*/  IABS R11, R86 ;  /* 0x00000056000b7213 */ /* 0x000fe20000000000 */
[C---:B------:R-:W-:Y:S02]  /*2de0*/  IMAD R47, R4.reuse, R8, R47 ;  /* 0x00000008042f7224 */ /* 0x040fe400078e022f */
[----:B------:R-:W-:Y:S01]  /*2df0*/  IMAD R35, R4, R5, R35 ;  /* 0x0000000504237224 */ /* 0x000fe200078e0223 */
[----:B------:R-:W-:Y:S01]  /*2e00*/  IABS R5, R82 ;  /* 0x0000005200057213 */ /* 0x000fe20000000000 */
[----:B------:R-:W-:-:S04]  /*2e10*/  IMAD.HI.U32 R8, R48, R39, RZ ;  /* 0x0000002730087227 */ /* 0x000fc800078e00ff */
[----:B------:R-:W-:Y:S02]  /*2e20*/  IMAD.MOV R9, RZ, RZ, -R9 ;  /* 0x000000ffff097224 */ /* 0x000fe400078e0a09 */
[----:B------:R-:W-:Y:S02]  /*2e30*/  IMAD.MOV R8, RZ, RZ, -R8 ;  /* 0x000000ffff087224 */ /* 0x000fe400078e0a08 */
[----:B------:R-:W-:-:S04]  /*2e40*/  IMAD.HI.U32 R7, R48, R11, RZ ;  /* 0x0000000b30077227 */ /* 0x000fc800078e00ff */
[C---:B------:R-:W-:Y:S02]  /*2e50*/  IMAD R31, R4.reuse, R9, R31 ;  /* 0x00000009041f7224 */ /* 0x040fe400078e021f */
[----:B------:R-:W-:Y:S02]  /*2e60*/  IMAD.MOV.U32 R9, RZ, RZ, R5 ;  /* 0x000000ffff097224 */ /* 0x000fe400078e0005 */
[----:B------:R-:W-:Y:S02]  /*2e70*/  IMAD R39, R4, R8, R39 ;  /* 0x0000000804277224 */ /* 0x000fe400078e0227 */
[----:B------:R-:W-:Y:S02]  /*2e80*/  IMAD.MOV R7, RZ, RZ, -R7 ;  /* 0x000000ffff077224 */ /* 0x000fe400078e0a07 */
[----:B------:R-:W-:-:S04]  /*2e90*/  IMAD.HI.U32 R8, R48, R13, RZ ;  /* 0x0000000d30087227 */ /* 0x000fc800078e00ff */
[----:B------:R-:W-:-:S04]  /*2ea0*/  IMAD.HI.U32 R5, R48, R9, RZ ;  /* 0x0000000930057227 */ /* 0x000fc800078e00ff */
[C---:B------:R-:W-:Y:S01]  /*2eb0*/  IMAD R34, R4.reuse, R7, R11 ;  /* 0x0000000704227224 */ /* 0x040fe200078e020b */
[----:B------:R-:W-:Y:S01]  /*2ec0*/  IABS R11, R80 ;  /* 0x00000050000b7213 */ /* 0x000fe20000000000 */
[----:B------:R-:W-:Y:S02]  /*2ed0*/  IMAD.MOV R8, RZ, RZ, -R8 ;  /* 0x000000ffff087224 */ /* 0x000fe400078e0a08 */
[----:B------:R-:W-:Y:S02]  /*2ee0*/  IMAD.MOV R30, RZ, RZ, -R5 ;  /* 0x000000ffff1e7224 */ /* 0x000fe400078e0a05 */
[C---:B------:R-:W-:Y:S01]  /*2ef0*/  IMAD R32, R4.reuse, R8, R13 ;  /* 0x0000000804207224 */ /* 0x040fe200078e020d */
[----:B------:R-:W-:Y:S01]  /*2f00*/  IABS R13, R79 ;  /* 0x0000004f000d7213 */ /* 0x000fe20000000000 */
[----:B------:R-:W-:Y:S02]  /*2f10*/  IMAD R30, R4, R30, R9 ;  /* 0x0000001e041e7224 */ /* 0x000fe400078e0209 */
[----:B------:R-:W-:-:S04]  /*2f20*/  IMAD.HI.U32 R5, R48, R11, RZ ;  /* 0x0000000b30057227 */ /* 0x000fc800078e00ff */
[----:B------:R-:W-:-:S04]  /*2f30*/  IMAD.HI.U32 R9, R48, R15, RZ ;  /* 0x0000000f30097227 */ /* 0x000fc800078e00ff */
[----:B------:R-:W-:Y:S02]  /*2f40*/  IMAD.IADD R3, R12, 0x1, R3 ;  /* 0x000000010c037824 */ /* 0x000fe400078e0203 */
[C---:B------:R-:W-:Y:S01]  /*2f50*/  IMAD.HI.U32 R7, R48.reuse, R27, RZ ;  /* 0x0000001b30077227 */ /* 0x040fe200078e00ff */
[----:B------:R-:W1:Y:S03]  /*2f60*/  S2R R12, SR_TID.X ;  /* 0x00000000000c7919 */ /* 0x000e660000002100 */
[----:B------:R-:W-:Y:S02]  /*2f70*/  IMAD.MOV R5, RZ, RZ, -R5 ;  /* 0x000000ffff057224 */ /* 0x000fe400078e0a05 */
[----:B------:R-:W-:Y:S02]  /*2f80*/  IMAD.MOV R9, RZ, RZ, -R9 ;  /* 0x000000ffff097224 */ /* 0x000fe400078e0a09 */
[----:B------:R-:W-:-:S04]  /*2f90*/  IMAD.HI.U32 R8, R48, R13, RZ ;  /* 0x0000000d30087227 */ /* 0x000fc800078e00ff */
[----:B------:R-:W-:Y:S02]  /*2fa0*/  IMAD.MOV R7, RZ, RZ, -R7 ;  /* 0x000000ffff077224 */ /* 0x000fe400078e0a07 */
[C---:B------:R-:W-:Y:S01]  /*2fb0*/  IMAD R28, R4.reuse, R5, R11 ;  /* 0x00000005041c7224 */ /* 0x040fe200078e020b */
[----:B------:R-:W-:Y:S01]  /*2fc0*/  IABS R11, R74 ;  /* 0x0000004a000b7213 */ /* 0x000fe20000000000 */
[----:B------:R-:W-:Y:S01]  /*2fd0*/  IMAD R24, R4, R9, R15 ;  /* 0x0000000904187224 */ /* 0x000fe200078e020f */
[----:B------:R-:W-:Y:S01]  /*2fe0*/  IABS R9, R75 ;  /* 0x0000004b00097213 */ /* 0x000fe20000000000 */
[----:B------:R-:W-:Y:S01]  /*2ff0*/  IMAD.MOV R8, RZ, RZ, -R8 ;  /* 0x000000ffff087224 */ /* 0x000fe200078e0a08 */
[----:B------:R-:W-:Y:S01]  /*3000*/  IABS R15, R67 ;  /* 0x00000043000f7213 */ /* 0x000fe20000000000 */
[----:B------:R-:W-:-:S04]  /*3010*/  IMAD.HI.U32 R5, R48, R23, RZ ;  /* 0x0000001730057227 */ /* 0x000fc800078e00ff */
[----:B------:R-:W-:Y:S01]  /*3020*/  IMAD R27, R4, R7, R27 ;  /* 0x00000007041b7224 */ /* 0x000fe200078e021b */
[----:B-1----:R-:W-:Y:S01]  /*3030*/  LOP3.LUT R198, R12, 0x7f, RZ, 0xc0, !PT ;  /* 0x0000007f0cc67812 */ /* 0x002fe200078ec0ff */
[----:B------:R-:W-:Y:S01]  /*3040*/  IMAD R26, R4, R8, R13 ;  /* 0x00000008041a7224 */ /* 0x000fe200078e020d */
[----:B------:R-:W-:Y:S01]  /*3050*/  IABS R13, R71 ;  /* 0x00000047000d7213 */ /* 0x000fe20000000000 */
[----:B------:R-:W-:Y:S02]  /*3060*/  IMAD.MOV R7, RZ, RZ, -R5 ;  /* 0x000000ffff077224 */ /* 0x000fe400078e0a05 */
[----:B------:R-:W-:-:S04]  /*3070*/  IMAD.HI.U32 R5, R48, R9, RZ ;  /* 0x0000000930057227 */ /* 0x000fc800078e00ff */
[----:B------:R-:W-:Y:S02]  /*3080*/  IMAD.MOV R22, RZ, RZ, -R5 ;  /* 0x000000ffff167224 */ /* 0x000fe400078e0a05 */
[----:B------:R-:W-:-:S04]  /*3090*/  IMAD.HI.U32 R5, R48, R13, RZ ;  /* 0x0000000d30057227 */ /* 0x000fc800078e00ff */
[----:B------:R-:W-:Y:S02]  /*30a0*/  IMAD.MOV R5, RZ, RZ, -R5 ;  /* 0x000000ffff057224 */ /* 0x000fe400078e0a05 */
[C---:B------:R-:W-:Y:S01]  /*30b0*/  IMAD R22, R4.reuse, R22, R9 ;  /* 0x0000001604167224 */ /* 0x040fe200078e0209 */
[----:B------:R-:W-:Y:S01]  /*30c0*/  IABS R9, R66 ;  /* 0x0000004200097213 */ /* 0x000fe20000000000 */
[----:B------:R-:W-:Y:S01]  /*30d0*/  IMAD R18, R4, R5, R13 ;  /* 0x0000000504127224 */ /* 0x000fe200078e020d */
[----:B------:R-:W-:Y:S01]  /*30e0*/  IABS R13, R64 ;  /* 0x00000040000d7213 */ /* 0x000fe20000000000 */
[----:B------:R-:W-:-:S04]  /*30f0*/  IMAD.HI.U32 R5, R48, R17, RZ ;  /* 0x0000001130057227 */ /* 0x000fc800078e00ff */
[----:B------:R-:W-:Y:S02]  /*3100*/  IMAD.MOV R5, RZ, RZ, -R5 ;  /* 0x000000ffff057224 */ /* 0x000fe400078e0a05 */
[----:B------:R-:W-:Y:S02]  /*3110*/  IMAD R23, R4, R7, R23 ;  /* 0x0000000704177224 */ /* 0x000fe400078e0217 */
[----:B------:R-:W-:-:S04]  /*3120*/  IMAD.HI.U32 R7, R48, R11, RZ ;  /* 0x0000000b30077227 */ /* 0x000fc800078e00ff */
[----:B------:R-:W-:Y:S02]  /*3130*/  IMAD R51, R3, 0x80, R198 ;  /* 0x0000008003337824 */ /* 0x000fe400078e02c6 */
[----:B------:R-:W-:Y:S02]  /*3140*/  IMAD R17, R4, R5, R17 ;  /* 0x0000000504117224 */ /* 0x000fe400078e0211 */
[----:B------:R-:W-:Y:S01]  /*3150*/  IMAD.MOV.U32 R5, RZ, RZ, R9 ;  /* 0x000000ffff057224 */ /* 0x000fe200078e0009 */
[----:B------:R-:W-:Y:S01]  /*3160*/  IABS R3, R51 ;  /* 0x0000003300037213 */ /* 0x000fe20000000000 */
[----:B------:R-:W-:Y:S01]  /*3170*/  IMAD.MOV R7, RZ, RZ, -R7 ;  /* 0x000000ffff077224 */ /* 0x000fe200078e0a07 */
[----:B------:R-:W-:Y:S01]  /*3180*/  STL [R1+0x928], R51 ;  /* 0x0009283301007387 */ /* 0x000fe20000100800 */
[----:B------:R-:W-:-:S03]  /*3190*/  IMAD.HI.U32 R8, R48, R19, RZ ;  /* 0x0000001330087227 */ /* 0x000fc600078e00ff */
[----:B------:R-:W-:Y:S01]  /*31a0*/  STL [R1+0x954], R64 ;  /* 0x0009544001007387 */ /* 0x000fe20000100800 */
[----:B------:R-:W-:-:S04]  /*31b0*/  IMAD.HI.U32 R14, R48, R5, RZ ;  /* 0x00000005300e7227 */ /* 0x000fc800078e00ff */
[----:B------:R-:W-:Y:S01]  /*31c0*/  IMAD R20, R4, R7, R11 ;  /* 0x0000000704147224 */ /* 0x000fe200078e020b */
[----:B------:R-:W-:Y:S01]  /*31d0*/  IABS R7, R68 ;  /* 0x0000004400077213 */ /* 0x000fe20000000000 */
[----:B------:R-:W-:Y:S02]  /*31e0*/  IMAD.MOV R8, RZ, RZ, -R8 ;  /* 0x000000ffff087224 */ /* 0x000fe400078e0a08 */
[----:B------:R-:W-:-:S04]  /*31f0*/  IMAD.HI.U32 R6, R6, R3, RZ ;  /* 0x0000000306067227 */ /* 0x000fc800078e00ff */
[----:B------:R-:W-:Y:S02]  /*3200*/  IMAD.MOV R14, RZ, RZ, -R14 ;  /* 0x000000ffff0e7224 */ /* 0x000fe400078e0a0e */
[C---:B------:R-:W-:Y:S01]  /*3210*/  IMAD R43, R4.reuse, R10, R43 ;  /* 0x0000000a042b7224 */ /* 0x040fe200078e022b */
[----:B------:R-:W-:Y:S01]  /*3220*/  IABS R10, R60 ;  /* 0x0000003c000a7213 */ /* 0x000fe20000000000 */
[----:B------:R-:W-:Y:S02]  /*3230*/  IMAD R19, R4, R8, R19 ;  /* 0x0000000804137224 */ /* 0x000fe400078e0213 */
[----:B------:R-:W-:-:S04]  /*3240*/  IMAD.HI.U32 R8, R48, R7, RZ ;  /* 0x0000000730087227 */ /* 0x000fc800078e00ff */
[----:B------:R-:W-:Y:S02]  /*3250*/  IMAD.MOV R6, RZ, RZ, -R6 ;  /* 0x000000ffff067224 */ /* 0x000fe400078e0a06 */
[----:B------:R-:W-:-:S04]  /*3260*/  IMAD.HI.U32 R9, R48, R15, RZ ;  /* 0x0000000f30097227 */ /* 0x000fc800078e00ff */
[----:B------:R-:W-:Y:S02]  /*3270*/  IMAD R14, R4, R14, R5 ;  /* 0x0000000e040e7224 */ /* 0x000fe400078e0205 */
[----:B------:R-:W-:Y:S01]  /*3280*/  IMAD.HI.U32 R5, R48, R13, RZ ;  /* 0x0000000d30057227 */ /* 0x000fe200078e00ff */
[----:B------:R-:W-:-:S03]  /*3290*/  IABS R11, R62 ;  /* 0x0000003e000b7213 */ /* 0x000fc60000000000 */
[----:B------:R-:W-:Y:S02]  /*32a0*/  IMAD.MOV R16, RZ, RZ, -R8 ;  /* 0x000000ffff107224 */ /* 0x000fe400078e0a08 */
[----:B------:R-:W-:Y:S02]  /*32b0*/  IMAD R3, R0, R6, R3 ;  /* 0x0000000600037224 */ /* 0x000fe400078e0203 */
[----:B------:R-:W-:Y:S02]  /*32c0*/  IMAD.MOV R8, RZ, RZ, -R9 ;  /* 0x000000ffff087224 */ /* 0x000fe400078e0a09 */
[----:B------:R-:W-:-:S04]  /*32d0*/  IMAD.HI.U32 R6, R48, R10, RZ ;  /* 0x0000000a30067227 */ /* 0x000fc800078e00ff */
[----:B------:R-:W-:Y:S02]  /*32e0*/  IMAD.MOV R5, RZ, RZ, -R5 ;  /* 0x000000ffff057224 */ /* 0x000fe400078e0a05 */
[----:B------:R-:W-:Y:S02]  /*32f0*/  IMAD.MOV R6, RZ, RZ, -R6 ;  /* 0x000000ffff067224 */ /* 0x000fe400078e0a06 */
[C---:B------:R-:W-:Y:S02]  /*3300*/  IMAD R15, R4.reuse, R8, R15 ;  /* 0x00000008040f7224 */ /* 0x040fe400078e020f */
[----:B------:R-:W-:Y:S01]  /*3310*/  IMAD R13, R4, R5, R13 ;  /* 0x00000005040d7224 */ /* 0x000fe200078e020d */
[----:B------:R-:W2:Y:S01]  /*3320*/  LDL R8, [R1+0x988] ;  /* 0x0009880001087983 */ /* 0x000ea20000100800 */
[----:B------:R-:W-:Y:S01]  /*3330*/  IMAD.HI.U32 R5, R48, R11, RZ ;  /* 0x0000000b30057227 */ /* 0x000fe200078e00ff */
[----:B------:R-:W-:Y:S02]  /*3340*/  IABS R12, R63 ;  /* 0x0000003f000c7213 */ /* 0x000fe40000000000 */
[----:B------:R-:W-:Y:S01]  /*3350*/  STL [R1+0x950], R63 ;  /* 0x0009503f01007387 */ /* 0x000fe20000100800 */
[----:B------:R-:W-:-:S02]  /*3360*/  IMAD R10, R4, R6, R10 ;  /* 0x00000006040a7224 */ /* 0x000fc400078e020a */
[----:B------:R-:W-:Y:S01]  /*3370*/  IMAD R16, R4, R16, R7 ;  /* 0x0000001004107224 */ /* 0x000fe200078e0207 */
[----:B------:R-:W-:Y:S01]  /*3380*/  STL [R1+0x94c], R62 ;  /* 0x00094c3e01007387 */ /* 0x000fe20000100800 */
[----:B------:R-:W-:-:S03]  /*3390*/  IMAD.MOV R5, RZ, RZ, -R5 ;  /* 0x000000ffff057224 */ /* 0x000fc600078e0a05 */
[----:B------:R-:W-:Y:S01]  /*33a0*/  STL [R1+0x948], R60 ;  /* 0x0009483c01007387 */ /* 0x000fe20000100800 */
[----:B------:R-:W-:-:S03]  /*33b0*/  IMAD.HI.U32 R7, R48, R12, RZ ;  /* 0x0000000c30077227 */ /* 0x000fc600078e00ff */
[----:B------:R-:W3:Y:S01]  /*33c0*/  LDL R6, [R1+0x92c] ;  /* 0x00092c0001067983 */ /* 0x000ee20000100800 */
[C---:B------:R-:W-:Y:S02]  /*33d0*/  IMAD R11, R4.reuse, R5, R11 ;  /* 0x00000005040b7224 */ /* 0x040fe400078e020b */
[----:B------:R-:W-:Y:S01]  /*33e0*/  IMAD.MOV R7, RZ, RZ, -R7 ;  /* 0x000000ffff077224 */ /* 0x000fe200078e0a07 */
[----:B------:R-:W4:Y:S03]  /*33f0*/  LDL R5, [R1+0x990] ;  /* 0x0009900001057983 */ /* 0x000f260000100800 */
[----:B------:R-:W-:Y:S02]  /*3400*/  IMAD R12, R4, R7, R12 ;  /* 0x00000007040c7224 */ /* 0x000fe400078e020c */
[----:B------:R-:W4:Y:S01]  /*3410*/  LDL R7, [R1+0x98c] ;  /* 0x00098c0001077983 */ /* 0x000f220000100800 */
[----:B------:R-:W-:-:S02]  /*3420*/  ISETP.GT.U32.AND P1, PT, R0, R3, PT ;  /* 0x000000030000720c */ /* 0x000fc40003f24070 */
[C---:B------:R-:W-:Y:S02]  /*3430*/  ISETP.GT.U32.AND P4, PT, R4.reuse, R2, PT ;  /* 0x000000020400720c */ /* 0x040fe40003f84070 */
[----:B------:R-:W-:-:S09]  /*3440*/  ISETP.GT.U32.AND P2, PT, R4, R151, PT ;  /* 0x000000970400720c */ /* 0x000fd20003f44070 */
[----:B------:R-:W-:-:S05]  /*3450*/  @!P1 IMAD.IADD R3, R3, 0x1, -R0 ;  /* 0x0000000103039824 */ /* 0x000fca00078e0a00 */
[----:B------:R-:W-:Y:S01]  /*3460*/  ISETP.GT.U32.AND P1, PT, R0, R3, PT ;  /* 0x000000030000720c */ /* 0x000fe20003f24070 */
[--C-:B------:R-:W-:Y:S01]  /*3470*/  @!P4 IMAD.IADD R2, R2, 0x1, -R4.reuse ;  /* 0x000000010202c824 */ /* 0x100fe200078e0a04 */
[C---:B------:R-:W-:Y:S02]  /*3480*/  ISETP.GT.U32.AND P3, PT, R4.reuse, R155, PT ;  /* 0x0000009b0400720c */ /* 0x040fe40003f64070 */
[C---:B------:R-:W-:Y:S01]  /*3490*/  ISETP.GT.U32.AND P0, PT, R4.reuse, R158, PT ;  /* 0x0000009e0400720c */ /* 0x040fe20003f04070 */
[----:B------:R-:W-:Y:S01]  /*34a0*/  @!P2 IMAD.IADD R151, R151, 0x1, -R4 ;  /* 0x000000019797a824 */ /* 0x000fe200078e0a04 */
[----:B------:R-:W-:-:S04]  /*34b0*/  ISETP.GT.U32.AND P4, PT, R4, R2, PT ;  /* 0x000000020400720c */ /* 0x000fc80003f84070 */
[----:B------:R-:W-:-:S03]  /*34c0*/  ISETP.GT.U32.AND P2, PT, R4, R151, PT ;  /* 0x000000970400720c */ /* 0x000fc60003f44070 */
[----:B------:R-:W-:Y:S01]  /*34d0*/  @!P1 IMAD.IADD R3, R3, 0x1, -R0 ;  /* 0x0000000103039824 */ /* 0x000fe200078e0a00 */
[----:B------:R-:W-:Y:S01]  /*34e0*/  ISETP.GT.U32.AND P1, PT, R4, R159, PT ;  /* 0x0000009f0400720c */ /* 0x000fe20003f24070 */
[--C-:B------:R-:W-:Y:S02]  /*34f0*/  @!P3 IMAD.IADD R155, R155, 0x1, -R4.reuse ;  /* 0x000000019b9bb824 */ /* 0x100fe400078e0a04 */
[--C-:B------:R-:W-:Y:S01]  /*3500*/  @!P0 IMAD.IADD R158, R158, 0x1, -R4.reuse ;  /* 0x000000019e9e8824 */ /* 0x100fe200078e0a04 */
[----:B------:R-:W-:Y:S01]  /*3510*/  ISETP.GT.U32.AND P6, PT, R4, R162, PT ;  /* 0x000000a20400720c */ /* 0x000fe20003fc4070 */
[--C-:B------:R-:W-:Y:S01]  /*3520*/  @!P4 IMAD.IADD R2, R2, 0x1, -R4.reuse ;  /* 0x000000010202c824 */ /* 0x100fe200078e0a04 */
[C---:B------:R-:W-:Y:S02]  /*3530*/  ISETP.GT.U32.AND P3, PT, R4.reuse, R155, PT ;  /* 0x0000009b0400720c */ /* 0x040fe40003f64070 */
[C---:B------:R-:W-:Y:S02]  /*3540*/  ISETP.GT.U32.AND P0, PT, R4.reuse, R158, PT ;  /* 0x0000009e0400720c */ /* 0x040fe40003f04070 */
[----:B------:R-:W-:Y:S01]  /*3550*/  ISETP.GT.U32.AND P4, PT, R4, R163, PT ;  /* 0x000000a30400720c */ /* 0x000fe20003f84070 */
[----:B------:R-:W-:-:S02]  /*3560*/  @!P2 IMAD.IADD R151, R151, 0x1, -R4 ;  /* 0x000000019797a824 */ /* 0x000fc400078e0a04 */
[--C-:B------:R-:W-:Y:S01]  /*3570*/  @!P1 IMAD.IADD R159, R159, 0x1, -R4.reuse ;  /* 0x000000019f9f9824 */ /* 0x100fe200078e0a04 */
[C---:B------:R-:W-:Y:S02]  /*3580*/  ISETP.GT.U32.AND P1, PT, R4.reuse, R171, PT ;  /* 0x000000ab0400720c */ /* 0x040fe40003f24070 */
[----:B------:R-:W-:Y:S01]  /*3590*/  ISETP.GT.U32.AND P2, PT, R4, R166, PT ;  /* 0x000000a60400720c */ /* 0x000fe20003f44070 */
[--C-:B------:R-:W-:Y:S02]  /*35a0*/  @!P6 IMAD.IADD R162, R162, 0x1, -R4.reuse ;  /* 0x00000001a2a2e824 */ /* 0x100fe400078e0a04 */
[--C-:B------:R-:W-:Y:S01]  /*35b0*/  @!P3 IMAD.IADD R155, R155, 0x1, -R4.reuse ;  /* 0x000000019b9bb824 */ /* 0x100fe200078e0a04 */
[----:B------:R-:W-:Y:S01]  /*35c0*/  ISETP.GT.U32.AND P3, PT, R4, R167, PT ;  /* 0x000000a70400720c */ /* 0x000fe20003f64070 */
[--C-:B------:R-:W-:Y:S01]  /*35d0*/  @!P0 IMAD.IADD R158, R158, 0x1, -R4.reuse ;  /* 0x000000019e9e8824 */ /* 0x100fe200078e0a04 */
[----:B------:R-:W-:Y:S01]  /*35e0*/  ISETP.GT.U32.AND P0, PT, R4, R170, PT ;  /* 0x000000aa0400720c */ /* 0x000fe20003f04070 */
[----:B------:R-:W-:Y:S01]  /*35f0*/  @!P4 IMAD.IADD R163, R163, 0x1, -R4 ;  /* 0x00000001a3a3c824 */ /* 0x000fe200078e0a04 */
[----:B------:R-:W-:-:S03]  /*3600*/  ISETP.GE.AND P5, PT, R199, RZ, PT ;  /* 0x000000ffc700720c */ /* 0x000fc60003fa6270 */
[--C-:B------:R-:W-:Y:S01]  /*3610*/  @!P1 IMAD.IADD R171, R171, 0x1, -R4.reuse ;  /* 0x00000001abab9824 */ /* 0x100fe200078e0a04 */
[----:B------:R-:W-:Y:S01]  /*3620*/  ISETP.GT.U32.AND P1, PT, R4, R162, PT ;  /* 0x000000a20400720c */ /* 0x000fe20003f24070 */
[----:B------:R-:W-:Y:S01]  /*3630*/  @!P2 IMAD.IADD R166, R166, 0x1, -R4 ;  /* 0x00000001a6a6a824 */ /* 0x000fe200078e0a04 */
[----:B------:R-:W-:-:S03]  /*3640*/  ISETP.GT.U32.AND P6, PT, R4, R159, PT ;  /* 0x0000009f0400720c */ /* 0x000fc60003fc4070 */
[--C-:B------:R-:W-:Y:S02]  /*3650*/  @!P3 IMAD.IADD R167, R167, 0x1, -R4.reuse ;  /* 0x00000001a7a7b824 */ /* 0x100fe400078e0a04 */
[----:B------:R-:W-:Y:S02]  /*3660*/  @!P0 IMAD.IADD R170, R170, 0x1, -R4 ;  /* 0x00000001aaaa8824 */ /* 0x000fe400078e0a04 */
[----:B------:R-:W-:Y:S01]  /*3670*/  @!P5 IMAD.MOV R151, RZ, RZ, -R151 ;  /* 0x000000ffff97d224 */ /* 0x000fe200078e0a97 */
[----:B------:R-:W-:-:S03]  /*3680*/  ISETP.GT.U32.AND P5, PT, R4, R163, PT ;  /* 0x000000a30400720c */ /* 0x000fc60003fa4070 */
[--C-:B------:R-:W-:Y:S01]  /*3690*/  @!P1 IMAD.IADD R162, R162, 0x1, -R4.reuse ;  /* 0x00000001a2a29824 */ /* 0x100fe200078e0a04 */
[C---:B------:R-:W-:Y:S01]  /*36a0*/  ISETP.GT.U32.AND P1, PT, R4.reuse, R175, PT ;  /* 0x000000af0400720c */ /* 0x040fe20003f24070 */
[----:B------:R-:W-:Y:S01]  /*36b0*/  @!P6 IMAD.IADD R159, R159, 0x1, -R4 ;  /* 0x000000019f9fe824 */ /* 0x000fe200078e0a04 */
[----:B------:R-:W-:-:S07]  /*36c0*/  ISETP.GT.U32.AND P6, PT, R4, R171, PT ;  /* 0x000000ab0400720c */ /* 0x000fce0003fc4070 */
[----:B------:R-:W-:Y:S01]  /*36d0*/  @!P5 IMAD.IADD R163, R163, 0x1, -R4 ;  /* 0x00000001a3a3d824 */ /* 0x000fe200078e0a04 */
[----:B------:R-:W-:-:S03]  /*36e0*/  ISETP.GT.U32.AND P5, PT, R4, R178, PT ;  /* 0x000000b20400720c */ /* 0x000fc60003fa4070 */
[--C-:B------:R-:W-:Y:S01]  /*36f0*/  @!P1 IMAD.IADD R175, R175, 0x1, -R4.reuse ;  /* 0x00000001afaf9824 */ /* 0x100fe200078e0a04 */
[----:B------:R-:W-:Y:S01]  /*3700*/  ISETP.GE.AND P1, PT, R250, RZ, PT ;  /* 0x000000fffa00720c */ /* 0x000fe20003f26270 */
[----:B------:R-:W-:Y:S01]  /*3710*/  @!P6 IMAD.IADD R171, R171, 0x1, -R4 ;  /* 0x00000001ababe824 */ /* 0x000fe200078e0a04 */
[----:B------:R-:W-:-:S07]  /*3720*/  ISETP.GE.AND P6, PT, R252, RZ, PT ;  /* 0x000000fffc00720c */ /* 0x000fce0003fc6270 */
[----:B------:R-:W-:Y:S01]  /*3730*/  @!P5 IMAD.IADD R178, R178, 0x1, -R4 ;  /* 0x00000001b2b2d824 */ /* 0x000fe200078e0a04 */
[----:B------:R-:W-:-:S05]  /*3740*/  ISETP.GE.AND P5, PT, R248, RZ, PT ;  /* 0x000000fff800720c */ /* 0x000fca0003fa6270 */
[----:B------:R-:W-:Y:S01]  /*3750*/  @!P6 IMAD.MOV R162, RZ, RZ, -R162 ;  /* 0x000000ffffa2e224 */ /* 0x000fe200078e0aa2 */
[----:B--2---:R-:W-:Y:S02]  /*3760*/  ISETP.GE.AND P0, PT, R8, RZ, PT ;  /* 0x000000ff0800720c */ /* 0x004fe40003f06270 */
[----:B---3--:R-:W-:Y:S02]  /*3770*/  ISETP.GE.AND P4, PT, R6, RZ, PT ;  /* 0x000000ff0600720c */ /* 0x008fe40003f86270 */
[----:B----4-:R-:W-:Y:S02]  /*3780*/  ISETP.GE.AND P2, PT, R5, RZ, PT ;  /* 0x000000ff0500720c */ /* 0x010fe40003f46270 */
[----:B------:R-:W-:-:S09]  /*3790*/  ISETP.GE.AND P3, PT, R7, RZ, PT ;  /* 0x000000ff0700720c */ /* 0x000fd20003f66270 */
[----:B------:R-:W-:Y:S01]  /*37a0*/  @!P4 IMAD.MOV R2, RZ, RZ, -R2 ;  /* 0x000000ffff02c224 */ /* 0x000fe200078e0a02 */
[C---:B------:R-:W-:Y:S01]  /*37b0*/  ISETP.GT.U32.AND P4, PT, R4.reuse, R166, PT ;  /* 0x000000a60400720c */ /* 0x040fe20003f84070 */
[----:B------:R-:W-:Y:S01]  /*37c0*/  @!P2 IMAD.MOV R155, RZ, RZ, -R155 ;  /* 0x000000ffff9ba224 */ /* 0x000fe200078e0a9b */
[C---:B------:R-:W-:Y:S01]  /*37d0*/  ISETP.GT.U32.AND P2, PT, R4.reuse, R167, PT ;  /* 0x000000a70400720c */ /* 0x040fe20003f44070 */
[----:B------:R-:W-:Y:S01]  /*37e0*/  @!P0 IMAD.MOV R159, RZ, RZ, -R159 ;  /* 0x000000ffff9f8224 */ /* 0x000fe200078e0a9f */
[C---:B------:R-:W-:Y:S01]  /*37f0*/  ISETP.GT.U32.AND P0, PT, R4.reuse, R174, PT ;  /* 0x000000ae0400720c */ /* 0x040fe20003f04070 */
[----:B------:R-:W-:Y:S01]  /*3800*/  @!P3 IMAD.MOV R158, RZ, RZ, -R158 ;  /* 0x000000ffff9eb224 */ /* 0x000fe200078e0a9e */
[----:B------:R-:W-:-:S07]  /*3810*/  ISETP.GT.U32.AND P3, PT, R4, R170, PT ;  /* 0x000000aa0400720c */ /* 0x000fce0003f64070 */
[--C-:B------:R-:W-:Y:S01]  /*3820*/  @!P4 IMAD.IADD R166, R166, 0x1, -R4.reuse ;  /* 0x00000001a6a6c824 */ /* 0x100fe200078e0a04 */
[C---:B------:R-:W-:Y:S01]  /*3830*/  ISETP.GT.U32.AND P4, PT, R4.reuse, R179, PT ;  /* 0x000000b30400720c */ /* 0x040fe20003f84070 */
[--C-:B------:R-:W-:Y:S01]  /*3840*/  @!P2 IMAD.IADD R167, R167, 0x1, -R4.reuse ;  /* 0x00000001a7a7a824 */ /* 0x100fe200078e0a04 */
[----:B------:R-:W-:Y:S01]  /*3850*/  ISETP.GT.U32.AND P2, PT, R4, R182, PT ;  /* 0x000000b60400720c */ /* 0x000fe20003f44070 */
[--C-:B------:R-:W-:Y:S01]  /*3860*/  @!P0 IMAD.IADD R174, R174, 0x1, -R4.reuse ;  /* 0x00000001aeae8824 */ /* 0x100fe200078e0a04 */
[----:B------:R-:W-:Y:S01]  /*3870*/  ISETP.GE.AND P0, PT, R251, RZ, PT ;  /* 0x000000fffb00720c */ /* 0x000fe20003f06270 */
[----:B------:R-:W-:Y:S01]  /*3880*/  @!P3 IMAD.IADD R170, R170, 0x1, -R4 ;  /* 0x00000001aaaab824 */ /* 0x000fe200078e0a04 */
[----:B------:R-:W-:-:S07]  /*3890*/  ISETP.GT.U32.AND P3, PT, R4, R183, PT ;  /* 0x000000b70400720c */ /* 0x000fce0003f64070 */
[----:B------:R-:W-:Y:S01]  /*38a0*/  @!P4 IMAD.IADD R179, R179, 0x1, -R4 ;  /* 0x00000001b3b3c824 */ /* 0x000fe200078e0a04 */
[----:B------:R-:W-:Y:S01]  /*38b0*/  ISETP.GE.AND P4, PT, R247, RZ, PT ;  /* 0x000000fff700720c */ /* 0x000fe20003f86270 */
[----:B------:R-:W-:Y:S01]  /*38c0*/  @!P1 IMAD.MOV R166, RZ, RZ, -R166 ;  /* 0x000000ffffa69224 */ /* 0x000fe200078e0aa6 */
[----:B------:R-:W-:Y:S01]  /*38d0*/  ISETP.GT.U32.AND P1, PT, R4, R178, PT ;  /* 0x000000b20400720c */ /* 0x000fe20003f24070 */
[--C-:B------:R-:W-:Y:S01]  /*38e0*/  @!P2 IMAD.IADD R182, R182, 0x1, -R4.reuse ;  /* 0x00000001b6b6a824 */ /* 0x100fe200078e0a04 */
[----:B------:R-:W-:Y:S02]  /*38f0*/  ISETP.GE.AND P2, PT, R58, RZ, PT ;  /* 0x000000ff3a00720c */ /* 0x000fe40003f46270 */
[C---:B------:R-:W-:Y:S01]  /*3900*/  ISETP.GT.U32.AND P6, PT, R4.reuse, R179, PT ;  /* 0x000000b30400720c */ /* 0x040fe20003fc4070 */
[----:B------:R-:W-:Y:S01]  /*3910*/  @!P0 IMAD.MOV R163, RZ, RZ, -R163 ;  /* 0x000000ffffa38224 */ /* 0x000fe200078e0aa3 */
[C---:B------:R-:W-:Y:S01]  /*3920*/  ISETP.GT.U32.AND P0, PT, R4.reuse, R175, PT ;  /* 0x000000af0400720c */ /* 0x040fe20003f04070 */
[----:B------:R-:W-:Y:S01]  /*3930*/  @!P3 IMAD.IADD R183, R183, 0x1, -R4 ;  /* 0x00000001b7b7b824 */ /* 0x000fe200078e0a04 */
[----:B------:R-:W-:-:S03]  /*3940*/  ISETP.GT.U32.AND P3, PT, R4, R174, PT ;  /* 0x000000ae0400720c */ /* 0x000fc60003f64070 */
[----:B------:R-:W-:Y:S01]  /*3950*/  @!P4 IMAD.MOV R170, RZ, RZ, -R170 ;  /* 0x000000ffffaac224 */ /* 0x000fe200078e0aaa */
[----:B------:R-:W-:Y:S01]  /*3960*/  ISETP.GT.U32.AND P4, PT, R4, R182, PT ;  /* 0x000000b60400720c */ /* 0x000fe20003f84070 */
[--C-:B------:R-:W-:Y:S01]  /*3970*/  @!P1 IMAD.IADD R178, R178, 0x1, -R4.reuse ;  /* 0x00000001b2b29824 */ /* 0x100fe200078e0a04 */
[C---:B------:R-:W-:Y:S01]  /*3980*/  ISETP.GT.U32.AND P1, PT, R4.reuse, R191, PT ;  /* 0x000000bf0400720c */ /* 0x040fe20003f24070 */
[----:B------:R-:W-:Y:S01]  /*3990*/  @!P2 IMAD.MOV R171, RZ, RZ, -R171 ;  /* 0x000000ffffaba224 */ /* 0x000fe200078e0aab */
[C---:B------:R-:W-:Y:S01]  /*39a0*/  ISETP.GT.U32.AND P2, PT, R4.reuse, R186, PT ;  /* 0x000000ba0400720c */ /* 0x040fe20003f44070 */
[----:B------:R-:W-:Y:S01]  /*39b0*/  @!P5 IMAD.MOV R167, RZ, RZ, -R167 ;  /* 0x000000ffffa7d224 */ /* 0x000fe200078e0aa7 */
[C---:B------:R-:W-:Y:S01]  /*39c0*/  ISETP.GT.U32.AND P5, PT, R4.reuse, R183, PT ;  /* 0x000000b70400720c */ /* 0x040fe20003fa4070 */
[--C-:B------:R-:W-:Y:S01]  /*39d0*/  @!P6 IMAD.IADD R179, R179, 0x1, -R4.reuse ;  /* 0x00000001b3b3e824 */ /* 0x100fe200078e0a04 */
[----:B------:R-:W-:Y:S01]  /*39e0*/  ISETP.GT.U32.AND P6, PT, R4, R194, PT ;  /* 0x000000c20400720c */ /* 0x000fe20003fc4070 */
[--C-:B------:R-:W-:Y:S01]  /*39f0*/  @!P3 IMAD.IADD R174, R174, 0x1, -R4.reuse ;  /* 0x00000001aeaeb824 */ /* 0x100fe200078e0a04 */
[C---:B------:R-:W-:Y:S01]  /*3a00*/  ISETP.GT.U32.AND P3, PT, R4.reuse, R187, PT ;  /* 0x000000bb0400720c */ /* 0x040fe20003f64070 */
[--C-:B------:R-:W-:Y:S01]  /*3a10*/  @!P0 IMAD.IADD R175, R175, 0x1, -R4.reuse ;  /* 0x00000001afaf8824 */ /* 0x100fe200078e0a04 */
[----:B------:R-:W-:Y:S01]  /*3a20*/  ISETP.GT.U32.AND P0, PT, R4, R190, PT ;  /* 0x000000be0400720c */ /* 0x000fe20003f04070 */
[--C-:B------:R-:W-:Y:S01]  /*3a30*/  @!P4 IMAD.IADD R182, R182, 0x1, -R4.reuse ;  /* 0x00000001b6b6c824 */ /* 0x100fe200078e0a04 */
[----:B------:R-:W-:Y:S01]  /*3a40*/  ISETP.GT.U32.AND P4, PT, R4, R195, PT ;  /* 0x000000c30400720c */ /* 0x000fe20003f84070 */
[--C-:B------:R-:W-:Y:S01]  /*3a50*/  @!P1 IMAD.IADD R191, R191, 0x1, -R4.reuse ;  /* 0x00000001bfbf9824 */ /* 0x100fe200078e0a04 */
[----:B------:R-:W-:Y:S01]  /*3a60*/  ISETP.GE.AND P1, PT, R240, RZ, PT ;  /* 0x000000fff000720c */ /* 0x000fe20003f26270 */
        /* <DEDUP_REMOVED lines=10> */
[----:B------:R-:W-:Y:S01]  /*3b10*/  @!P4 IMAD.IADD R195, R195, 0x1, -R4 ;  /* 0x00000001c3c3c824 */ /* 0x000fe200078e0a04 */
[C---:B------:R-:W-:Y:S01]  /*3b20*/  ISETP.GT.U32.AND P4, PT, R4.reuse, R186, PT ;  /* 0x000000ba0400720c */ /* 0x040fe20003f84070 */
[----:B------:R-:W-:Y:S01]  /*3b30*/  @!P1 IMAD.MOV R182, RZ, RZ, -R182 ;  /* 0x000000ffffb69224 */ /* 0x000fe200078e0ab6 */
        /* <DEDUP_REMOVED lines=10> */
[----:B------:R-:W-:Y:S01]  /*3be0*/  ISETP.GT.U32.AND P0, PT, R4, R191, PT ;  /* 0x000000bf0400720c */ /* 0x000fe20003f04070 */
[--C-:B------:R-:W-:Y:S01]  /*3bf0*/  @!P4 IMAD.IADD R186, R186, 0x1, -R4.reuse ;  /* 0x00000001babac824 */ /* 0x100fe200078e0a04 */
[----:B------:R-:W-:Y:S01]  /*3c00*/  ISETP.GE.AND P4, PT, R238, RZ, PT ;  /* 0x000000ffee00720c */ /* 0x000fe20003f86270 */
[--C-:B------:R-:W-:Y:S01]  /*3c10*/  @!P1 IMAD.IADD R194, R194, 0x1, -R4.reuse ;  /* 0x00000001c2c29824 */ /* 0x100fe200078e0a04 */
[C---:B------:R-:W-:Y:S01]  /*3c20*/  ISETP.GT.U32.AND P1, PT, R4.reuse, R210, PT ;  /* 0x000000d20400720c */ /* 0x040fe20003f24070 */
[--C-:B------:R-:W-:Y:S01]  /*3c30*/  @!P2 IMAD.IADD R187, R187, 0x1, -R4.reuse ;  /* 0x00000001bbbba824 */ /* 0x100fe200078e0a04 */
[----:B------:R-:W-:Y:S01]  /*3c40*/  ISETP.GT.U32.AND P2, PT, R4, R203, PT ;  /* 0x000000cb0400720c */ /* 0x000fe20003f44070 */
[--C-:B------:R-:W-:Y:S01]  /*3c50*/  @!P5 IMAD.IADD R195, R195, 0x1, -R4.reuse ;  /* 0x00000001c3c3d824 */ /* 0x100fe200078e0a04 */
[----:B------:R-:W-:Y:S01]  /*3c60*/  ISETP.GE.AND P5, PT, R236, RZ, PT ;  /* 0x000000ffec00720c */ /* 0x000fe20003fa6270 */
[----:B------:R-:W-:-:S02]  /*3c70*/  @!P6 IMAD.IADD R202, R202, 0x1, -R4 ;  /* 0x00000001cacae824 */ /* 0x000fc400078e0a04 */
[--C-:B------:R-:W-:Y:S01]  /*3c80*/  @!P3 IMAD.IADD R190, R190, 0x1, -R4.reuse ;  /* 0x00000001bebeb824 */ /* 0x100fe200078e0a04 */
[C---:B------:R-:W-:Y:S01]  /*3c90*/  ISETP.GT.U32.AND P3, PT, R4.reuse, R205, PT ;  /* 0x000000cd0400720c */ /* 0x040fe20003f64070 */
[----:B------:R-:W-:Y:S01]  /*3ca0*/  @!P0 IMAD.IADD R191, R191, 0x1, -R4 ;  /* 0x00000001bfbf8824 */ /* 0x000fe200078e0a04 */
[C---:B------:R-:W-:Y:S01]  /*3cb0*/  ISETP.GT.U32.AND P0, PT, R4.reuse, R207, PT ;  /* 0x000000cf0400720c */ /* 0x040fe20003f04070 */
[----:B------:R-:W-:Y:S01]  /*3cc0*/  @!P4 IMAD.MOV R186, RZ, RZ, -R186 ;  /* 0x000000ffffbac224 */ /* 0x000fe200078e0aba */
[----:B------:R-:W-:Y:S01]  /*3cd0*/  ISETP.GT.U32.AND P4, PT, R4, R202, PT ;  /* 0x000000ca0400720c */ /* 0x000fe20003f84070 */
[--C-:B------:R-:W-:Y:S01]  /*3ce0*/  @!P1 IMAD.IADD R210, R210, 0x1, -R4.reuse ;  /* 0x00000001d2d29824 */ /* 0x100fe200078e0a04 */
[----:B------:R-:W-:Y:S01]  /*3cf0*/  ISETP.GE.AND P1, PT, R231, RZ, PT ;  /* 0x000000ffe700720c */ /* 0x000fe20003f26270 */
[--C-:B------:R-:W-:Y:S01]  /*3d00*/  @!P2 IMAD.IADD R203, R203, 0x1, -R4.reuse ;  /* 0x00000001cbcba824 */ /* 0x100fe200078e0a04 */
[C---:B------:R-:W-:Y:S02]  /*3d10*/  ISETP.GT.U32.AND P6, PT, R4.reuse, R211, PT ;  /* 0x000000d30400720c */ /* 0x040fe40003fc4070 */
[----:B------:R-:W-:Y:S01]  /*3d20*/  ISETP.GE.AND P2, PT, R235, RZ, PT ;  /* 0x000000ffeb00720c */ /* 0x000fe20003f46270 */
[----:B------:R-:W-:Y:S01]  /*3d30*/  @!P5 IMAD.MOV R187, RZ, RZ, -R187 ;  /* 0x000000ffffbbd224 */ /* 0x000fe200078e0abb */
[----:B------:R-:W-:Y:S01]  /*3d40*/  ISETP.GT.U32.AND P5, PT, R4, R203, PT ;  /* 0x000000cb0400720c */ /* 0x000fe20003fa4070 */
[--C-:B------:R-:W-:Y:S01]  /*3d50*/  @!P3 IMAD.IADD R205, R205, 0x1, -R4.reuse ;  /* 0x00000001cdcdb824 */ /* 0x100fe200078e0a04 */
[----:B------:R-:W-:Y:S01]  /*3d60*/  ISETP.GE.AND P3, PT, R234, RZ, PT ;  /* 0x000000ffea00720c */ /* 0x000fe20003f66270 */
[--C-:B------:R-:W-:Y:S01]  /*3d70*/  @!P0 IMAD.IADD R207, R207, 0x1, -R4.reuse ;  /* 0x00000001cfcf8824 */ /* 0x100fe200078e0a04 */
[----:B------:R-:W-:Y:S01]  /*3d80*/  ISETP.GE.AND P0, PT, R232, RZ, PT ;  /* 0x000000ffe800720c */ /* 0x000fe20003f06270 */
[--C-:B------:R-:W-:Y:S01]  /*3d90*/  @!P4 IMAD.IADD R202, R202, 0x1, -R4.reuse ;  /* 0x00000001cacac824 */ /* 0x100fe200078e0a04 */
[C---:B------:R-:W-:Y:S01]  /*3da0*/  ISETP.GT.U32.AND P4, PT, R4.reuse, R215, PT ;  /* 0x000000d70400720c */ /* 0x040fe20003f84070 */
[----:B------:R-:W-:Y:S01]  /*3db0*/  @!P1 IMAD.MOV R195, RZ, RZ, -R195 ;  /* 0x000000ffffc39224 */ /* 0x000fe200078e0ac3 */
[----:B------:R-:W-:Y:S01]  /*3dc0*/  ISETP.GT.U32.AND P1, PT, R4, R214, PT ;  /* 0x000000d60400720c */ /* 0x000fe20003f24070 */
[----:B------:R-:W-:-:S02]  /*3dd0*/  @!P6 IMAD.IADD R211, R211, 0x1, -R4 ;  /* 0x00000001d3d3e824 */ /* 0x000fc400078e0a04 */
[----:B------:R-:W-:Y:S01]  /*3de0*/  @!P2 IMAD.MOV R190, RZ, RZ, -R190 ;  /* 0x000000ffffbea224 */ /* 0x000fe200078e0abe */
[C---:B------:R-:W-:Y:S01]  /*3df0*/  ISETP.GT.U32.AND P2, PT, R4.reuse, R205, PT ;  /* 0x000000cd0400720c */ /* 0x040fe20003f44070 */
[----:B------:R-:W-:Y:S01]  /*3e00*/  @!P5 IMAD.IADD R203, R203, 0x1, -R4 ;  /* 0x00000001cbcbd824 */ /* 0x000fe200078e0a04 */
[C---:B------:R-:W-:Y:S02]  /*3e10*/  ISETP.GT.U32.AND P6, PT, R4.reuse, R211, PT ;  /* 0x000000d30400720c */ /* 0x040fe40003fc4070 */
        /* <DEDUP_REMOVED lines=8> */
[----:B------:R-:W-:Y:S01]  /*3ea0*/  ISETP.GE.AND P1, PT, R228, RZ, PT ;  /* 0x000000ffe400720c */ /* 0x000fe20003f26270 */
[--C-:B------:R-:W-:Y:S01]  /*3eb0*/  @!P2 IMAD.IADD R205, R205, 0x1, -R4.reuse ;  /* 0x00000001cdcda824 */ /* 0x100fe200078e0a04 */
[----:B------:R-:W-:Y:S01]  /*3ec0*/  ISETP.GT.U32.AND P2, PT, R4, R219, PT ;  /* 0x000000db0400720c */ /* 0x000fe20003f44070 */
[--C-:B------:R-:W-:Y:S01]  /*3ed0*/  @!P6 IMAD.IADD R211, R211, 0x1, -R4.reuse ;  /* 0x00000001d3d3e824 */ /* 0x100fe200078e0a04 */
[----:B------:R-:W-:Y:S01]  /*3ee0*/  ISETP.GE.AND P6, PT, R230, RZ, PT ;  /* 0x000000ffe600720c */ /* 0x000fe20003fc6270 */
[----:B------:R-:W-:-:S02]  /*3ef0*/  @!P5 IMAD.IADD R218, R218, 0x1, -R4 ;  /* 0x00000001dadad824 */ /* 0x000fc400078e0a04 */
[--C-:B------:R-:W-:Y:S01]  /*3f00*/  @!P3 IMAD.IADD R207, R207, 0x1, -R4.reuse ;  /* 0x00000001cfcfb824 */ /* 0x100fe200078e0a04 */
[----:B------:R-:W-:Y:S01]  /*3f10*/  ISETP.GT.U32.AND P3, PT, R4, R222, PT ;  /* 0x000000de0400720c */ /* 0x000fe20003f64070 */
[--C-:B------:R-:W-:Y:S01]  /*3f20*/  @!P0 IMAD.IADD R210, R210, 0x1, -R4.reuse ;  /* 0x00000001d2d28824 */ /* 0x100fe200078e0a04 */
[C---:B------:R-:W-:Y:S01]  /*3f30*/  ISETP.GT.U32.AND P0, PT, R4.reuse, R21, PT ;  /* 0x000000150400720c */ /* 0x040fe20003f04070 */
[----:B------:R-:W-:Y:S01]  /*3f40*/  @!P4 IMAD.MOV R205, RZ, RZ, -R205 ;  /* 0x000000ffffcdc224 */ /* 0x000fe200078e0acd */
[C---:B------:R-:W-:Y:S01]  /*3f50*/  ISETP.GT.U32.AND P4, PT, R4.reuse, R218, PT ;  /* 0x000000da0400720c */ /* 0x040fe20003f84070 */
[----:B------:R-:W-:Y:S01]  /*3f60*/  @!P1 IMAD.MOV R203, RZ, RZ, -R203 ;  /* 0x000000ffffcb9224 */ /* 0x000fe200078e0acb */
[----:B------:R-:W-:Y:S01]  /*3f70*/  ISETP.GT.U32.AND P1, PT, R4, R215, PT ;  /* 0x000000d70400720c */ /* 0x000fe20003f24070 */
[----:B------:R-:W-:Y:S01]  /*3f80*/  @!P2 IMAD.IADD R219, R219, 0x1, -R4 ;  /* 0x00000001dbdba824 */ /* 0x000fe200078e0a04 */
[----:B------:R-:W-:Y:S01]  /*3f90*/  ISETP.GE.AND P2, PT, R224, RZ, PT ;  /* 0x000000ffe000720c */ /* 0x000fe20003f46270 */
[----:B------:R-:W-:-:S03]  /*3fa0*/  @!P6 IMAD.MOV R202, RZ, RZ, -R202 ;  /* 0x000000ffffcae224 */ /* 0x000fc600078e0aca */
[----:B------:R-:W-:Y:S01]  /*3fb0*/  ISETP.GT.U32.AND P6, PT, R4, R219, PT ;  /* 0x000000db0400720c */ /* 0x000fe20003fc4070 */
[--C-:B------:R-:W-:Y:S01]  /*3fc0*/  @!P3 IMAD.IADD R222, R222, 0x1, -R4.reuse ;  /* 0x00000001dedeb824 */ /* 0x100fe200078e0a04 */
[----:B------:R-:W-:Y:S01]  /*3fd0*/  ISETP.GE.AND P3, PT, R56, RZ, PT ;  /* 0x000000ff3800720c */ /* 0x000fe20003f66270 */
[--C-:B------:R-:W-:Y:S01]  /*3fe0*/  @!P0 IMAD.IADD R21, R21, 0x1, -R4.reuse ;  /* 0x0000000115158824 */ /* 0x100fe200078e0a04 */
[----:B------:R-:W-:Y:S01]  /*3ff0*/  ISETP.GT.U32.AND P0, PT, R4, R214, PT ;  /* 0x000000d60400720c */ /* 0x000fe20003f04070 */
[--C-:B------:R-:W-:Y:S01]  /*4000*/  @!P4 IMAD.IADD R218, R218, 0x1, -R4.reuse ;  /* 0x00000001dadac824 */ /* 0x100fe200078e0a04 */
[C---:B------:R-:W-:Y:S01]  /*4010*/  ISETP.GT.U32.AND P4, PT, R4.reuse, R37, PT ;  /* 0x000000250400720c */ /* 0x040fe20003f84070 */
[----:B------:R-:W-:Y:S01]  /*4020*/  @!P1 IMAD.IADD R215, R215, 0x1, -R4 ;  /* 0x00000001d7d79824 */ /* 0x000fe200078e0a04 */
[----:B------:R-:W-:Y:S02]  /*4030*/  ISETP.GT.U32.AND P1, PT, R4, R33, PT ;  /* 0x000000210400720c */ /* 0x000fe40003f24070 */
[----:B------:R-:W-:Y:S01]  /*4040*/  ISETP.GE.AND P5, PT, R226, RZ, PT ;  /* 0x000000ffe200720c */ /* 0x000fe20003fa6270 */
[----:B------:R-:W-:Y:S01]  /*4050*/  @!P2 IMAD.MOV R210, RZ, RZ, -R210 ;  /* 0x000000ffffd2a224 */ /* 0x000fe200078e0ad2 */
[C---:B------:R-:W-:Y:S01]  /*4060*/  ISETP.GT.U32.AND P2, PT, R4.reuse, R222, PT ;  /* 0x000000de0400720c */ /* 0x040fe20003f44070 */
[--C-:B------:R-:W-:Y:S01]  /*4070*/  @!P6 IMAD.IADD R219, R219, 0x1, -R4.reuse ;  /* 0x00000001dbdbe824 */ /* 0x100fe200078e0a04 */
[C---:B------:R-:W-:Y:S01]  /*4080*/  ISETP.GT.U32.AND P6, PT, R4.reuse, R41, PT ;  /* 0x000000290400720c */ /* 0x040fe20003fc4070 */
[----:B------:R-:W-:Y:S01]  /*4090*/  @!P3 IMAD.MOV R211, RZ, RZ, -R211 ;  /* 0x000000ffffd3b224 */ /* 0x000fe200078e0ad3 */
[----:B------:R-:W-:Y:S01]  /*40a0*/  ISETP.GT.U32.AND P3, PT, R4, R25, PT ;  /* 0x000000190400720c */ /* 0x000fe20003f64070 */
[--C-:B------:R-:W-:Y:S01]  /*40b0*/  @!P0 IMAD.IADD R214, R214, 0x1, -R4.reuse ;  /* 0x00000001d6d68824 */ /* 0x100fe200078e0a04 */
[----:B------:R-:W-:Y:S01]  /*40c0*/  ISETP.GT.U32.AND P0, PT, R4, R29, PT ;  /* 0x0000001d0400720c */ /* 0x000fe20003f04070 */
[--C-:B------:R-:W-:Y:S01]  /*40d0*/  @!P4 IMAD.IADD R37, R37, 0x1, -R4.reuse ;  /* 0x000000012525c824 */ /* 0x100fe200078e0a04 */
[----:B------:R-:W-:Y:S01]  /*40e0*/  ISETP.GE.AND P4, PT, R208, RZ, PT ;  /* 0x000000ffd000720c */ /* 0x000fe20003f86270 */
[--C-:B------:R-:W-:Y:S01]  /*40f0*/  @!P1 IMAD.IADD R33, R33, 0x1, -R4.reuse ;  /* 0x0000000121219824 */ /* 0x100fe200078e0a04 */
[----:B------:R-:W-:Y:S01]  /*4100*/  ISETP.GE.AND P1, PT, R212, RZ, PT ;  /* 0x000000ffd400720c */ /* 0x000fe20003f26270 */
[----:B------:R-:W-:Y:S01]  /*4110*/  @!P5 IMAD.MOV R207, RZ, RZ, -R207 ;  /* 0x000000ffffcfd224 */ /* 0x000fe200078e0acf */
[----:B------:R-:W-:Y:S01]  /*4120*/  ISETP.GT.U32.AND P5, PT, R4, R21, PT ;  /* 0x000000150400720c */ /* 0x000fe20003fa4070 */
[--C-:B------:R-:W-:Y:S01]  /*4130*/  @!P2 IMAD.IADD R222, R222, 0x1, -R4.reuse ;  /* 0x00000001dedea824 */ /* 0x100fe200078e0a04 */
[----:B------:R-:W-:Y:S01]  /*4140*/  ISETP.GT.U32.AND P2, PT, R4, R45, PT ;  /* 0x0000002d0400720c */ /* 0x000fe20003f44070 */
[----:B------:R-:W-:-:S02]  /*4150*/  @!P6 IMAD.IADD R41, R41, 0x1, -R4 ;  /* 0x000000012929e824 */ /* 0x000fc400078e0a04 */
[--C-:B------:R-:W-:Y:S01]  /*4160*/  @!P3 IMAD.IADD R25, R25, 0x1, -R4.reuse ;  /* 0x000000011919b824 */ /* 0x100fe200078e0a04 */
[----:B------:R-:W-:Y:S01]  /*4170*/  ISETP.GE.AND P3, PT, R220, RZ, PT ;  /* 0x000000ffdc00720c */ /* 0x000fe20003f66270 */
[----:B------:R-:W-:Y:S01]  /*4180*/  @!P0 IMAD.IADD R29, R29, 0x1, -R4 ;  /* 0x000000011d1d8824 */ /* 0x000fe200078e0a04 */
[----:B------:R-:W-:Y:S01]  /*4190*/  ISETP.GE.AND P0, PT, R216, RZ, PT ;  /* 0x000000ffd800720c */ /* 0x000fe20003f06270 */
[----:B------:R-:W-:Y:S01]  /*41a0*/  @!P4 IMAD.MOV R222, RZ, RZ, -R222 ;  /* 0x000000ffffdec224 */ /* 0x000fe200078e0ade */
[C---:B------:R-:W-:Y:S01]  /*41b0*/  ISETP.GT.U32.AND P4, PT, R4.reuse, R41, PT ;  /* 0x000000290400720c */ /* 0x040fe20003f84070 */
[----:B------:R-:W-:Y:S01]  /*41c0*/  @!P1 IMAD.MOV R219, RZ, RZ, -R219 ;  /* 0x000000ffffdb9224 */ /* 0x000fe200078e0adb */
[----:B------:R-:W-:Y:S01]  /*41d0*/  ISETP.GT.U32.AND P1, PT, R4, R37, PT ;  /* 0x000000250400720c */ /* 0x000fe20003f24070 */
[--C-:B------:R-:W-:Y:S01]  /*41e0*/  @!P5 IMAD.IADD R21, R21, 0x1, -R4.reuse ;  /* 0x000000011515d824 */ /* 0x100fe200078e0a04 */
[----:B------:R-:W-:Y:S02]  /*41f0*/  ISETP.GE.AND P5, PT, R223, RZ, PT ;  /* 0x000000ffdf00720c */ /* 0x000fe40003fa6270 */
[----:B------:R-:W-:Y:S01]  /*4200*/  ISETP.GE.AND P6, PT, R206, RZ, PT ;  /* 0x000000ffce00720c */ /* 0x000fe20003fc6270 */
[----:B------:R-:W-:Y:S01]  /*4210*/  @!P2 IMAD.IADD R45, R45, 0x1, -R4 ;  /* 0x000000012d2da824 */ /* 0x000fe200078e0a04 */
[C---:B------:R-:W-:Y:S01]  /*4220*/  ISETP.GT.U32.AND P2, PT, R4.reuse, R25, PT ;  /* 0x000000190400720c */ /* 0x040fe20003f44070 */
[----:B------:R-:W-:Y:S01]  /*4230*/  @!P3 IMAD.MOV R215, RZ, RZ, -R215 ;  /* 0x000000ffffd7b224 */ /* 0x000fe200078e0ad7 */
[C---:B------:R-:W-:Y:S01]  /*4240*/  ISETP.GT.U32.AND P3, PT, R4.reuse, R29, PT ;  /* 0x0000001d0400720c */ /* 0x040fe20003f64070 */
[----:B------:R-:W-:Y:S01]  /*4250*/  @!P0 IMAD.MOV R218, RZ, RZ, -R218 ;  /* 0x000000ffffda8224 */ /* 0x000fe200078e0ada */
[C---:B------:R-:W-:Y:S01]  /*4260*/  ISETP.GT.U32.AND P0, PT, R4.reuse, R33, PT ;  /* 0x000000210400720c */ /* 0x040fe20003f04070 */
[--C-:B------:R-:W-:Y:S01]  /*4270*/  @!P4 IMAD.IADD R41, R41, 0x1, -R4.reuse ;  /* 0x000000012929c824 */ /* 0x100fe200078e0a04 */
[C---:B------:R-:W-:Y:S01]  /*4280*/  ISETP.GT.U32.AND P4, PT, R4.reuse, R65, PT ;  /* 0x000000410400720c */ /* 0x040fe20003f84070 */
[----:B------:R-:W-:Y:S01]  /*4290*/  @!P1 IMAD.IADD R37, R37, 0x1, -R4 ;  /* 0x0000000125259824 */ /* 0x000fe200078e0a04 */
        /* <DEDUP_REMOVED lines=17> */
[----:B------:R-:W-:-:S02]  /*43b0*/  @!P6 IMAD.IADD R49, R49, 0x1, -R4 ;  /* 0x000000013131e824 */ /* 0x000fc400078e0a04 */
[----:B------:R-:W-:-:S03]  /*43c0*/  @!P2 IMAD.MOV R25, RZ, RZ, -R25 ;  /* 0x000000ffff19a224 */ /* 0x000fc600078e0a19 */
[----:B------:R-:W-:Y:S01]  /*43d0*/  ISETP.GT.U32.AND P2, PT, R4, R49, PT ;  /* 0x000000310400720c */ /* 0x000fe20003f44070 */
[--C-:B------:R-:W-:Y:S01]  /*43e0*/  @!P3 IMAD.IADD R53, R53, 0x1, -R4.reuse ;  /* 0x000000013535b824 */ /* 0x100fe200078e0a04 */
[----:B------:R-:W-:Y:S01]  /*43f0*/  ISETP.GE.AND P3, PT, R196, RZ, PT ;  /* 0x000000ffc400720c */ /* 0x000fe20003f66270 */
[--C-:B------:R-:W-:Y:S01]  /*4400*/  @!P0 IMAD.IADD R57, R57, 0x1, -R4.reuse ;  /* 0x0000000139398824 */ /* 0x100fe200078e0a04 */
[----:B------:R-:W-:Y:S01]  /*4410*/  ISETP.GE.AND P0, PT, R192, RZ, PT ;  /* 0x000000ffc000720c */ /* 0x000fe20003f06270 */
[----:B------:R-:W-:Y:S01]  /*4420*/  @!P4 IMAD.MOV R45, RZ, RZ, -R45 ;  /* 0x000000ffff2dc224 */ /* 0x000fe200078e0a2d */
[C---:B------:R-:W-:Y:S02]  /*4430*/  ISETP.GT.U32.AND P4, PT, R4.reuse, R73, PT ;  /* 0x000000490400720c */ /* 0x040fe40003f84070 */
[C---:B------:R-:W-:Y:S01]  /*4440*/  ISETP.GT.U32.AND P6, PT, R4.reuse, R69, PT ;  /* 0x000000450400720c */ /* 0x040fe20003fc4070 */
[----:B------:R-:W-:Y:S01]  /*4450*/  @!P1 IMAD.MOV R41, RZ, RZ, -R41 ;  /* 0x000000ffff299224 */ /* 0x000fe200078e0a29 */
[C---:B------:R-:W-:Y:S01]  /*4460*/  ISETP.GT.U32.AND P1, PT, R4.reuse, R65, PT ;  /* 0x000000410400720c */ /* 0x040fe20003f24070 */
[----:B------:R-:W-:Y:S01]  /*4470*/  @!P5 IMAD.MOV R29, RZ, RZ, -R29 ;  /* 0x000000ffff1dd224 */ /* 0x000fe200078e0a1d */
[C---:B------:R-:W-:Y:S01]  /*4480*/  ISETP.GT.U32.AND P5, PT, R4.reuse, R53, PT ;  /* 0x000000350400720c */ /* 0x040fe20003fa4070 */
[--C-:B------:R-:W-:Y:S01]  /*4490*/  @!P2 IMAD.IADD R49, R49, 0x1, -R4.reuse ;  /* 0x000000013131a824 */ /* 0x100fe200078e0a04 */
[C---:B------:R-:W-:Y:S01]  /*44a0*/  ISETP.GT.U32.AND P2, PT, R4.reuse, R77, PT ;  /* 0x0000004d0400720c */ /* 0x040fe20003f44070 */
[----:B------:R-:W-:Y:S01]  /*44b0*/  @!P3 IMAD.MOV R33, RZ, RZ, -R33 ;  /* 0x000000ffff21b224 */ /* 0x000fe200078e0a21 */
[C---:B------:R-:W-:Y:S01]  /*44c0*/  ISETP.GT.U32.AND P3, PT, R4.reuse, R57, PT ;  /* 0x000000390400720c */ /* 0x040fe20003f64070 */
[----:B------:R-:W-:Y:S01]  /*44d0*/  @!P0 IMAD.MOV R37, RZ, RZ, -R37 ;  /* 0x000000ffff258224 */ /* 0x000fe200078e0a25 */
[----:B------:R-:W-:Y:S01]  /*44e0*/  ISETP.GT.U32.AND P0, PT, R4, R61, PT ;  /* 0x0000003d0400720c */ /* 0x000fe20003f04070 */
[--C-:B------:R-:W-:Y:S01]  /*44f0*/  @!P4 IMAD.IADD R73, R73, 0x1, -R4.reuse ;  /* 0x000000014949c824 */ /* 0x100fe200078e0a04 */
[----:B------:R-:W-:Y:S01]  /*4500*/  ISETP.GE.AND P4, PT, R176, RZ, PT ;  /* 0x000000ffb000720c */ /* 0x000fe20003f86270 */
[----:B------:R-:W-:-:S02]  /*4510*/  @!P6 IMAD.IADD R69, R69, 0x1, -R4 ;  /* 0x000000014545e824 */ /* 0x000fc400078e0a04 */
[--C-:B------:R-:W-:Y:S01]  /*4520*/  @!P1 IMAD.IADD R65, R65, 0x1, -R4.reuse ;  /* 0x0000000141419824 */ /* 0x100fe200078e0a04 */
[C---:B------:R-:W-:Y:S01]  /*4530*/  ISETP.GT.U32.AND P1, PT, R4.reuse, R93, PT ;  /* 0x0000005d0400720c */ /* 0x040fe20003f24070 */
[--C-:B------:R-:W-:Y:S01]  /*4540*/  @!P5 IMAD.IADD R53, R53, 0x1, -R4.reuse ;  /* 0x000000013535d824 */ /* 0x100fe200078e0a04 */
[C---:B------:R-:W-:Y:S02]  /*4550*/  ISETP.GT.U32.AND P6, PT, R4.reuse, R69, PT ;  /* 0x000000450400720c */ /* 0x040fe40003fc4070 */
[----:B------:R-:W-:Y:S01]  /*4560*/  ISETP.GT.U32.AND P5, PT, R4, R81, PT ;  /* 0x000000510400720c */ /* 0x000fe20003fa4070 */
[--C-:B------:R-:W-:Y:S01]  /*4570*/  @!P2 IMAD.IADD R77, R77, 0x1, -R4.reuse ;  /* 0x000000014d4da824 */ /* 0x100fe200078e0a04 */
[----:B------:R-:W-:Y:S01]  /*4580*/  ISETP.GE.AND P2, PT, R172, RZ, PT ;  /* 0x000000ffac00720c */ /* 0x000fe20003f46270 */
[--C-:B------:R-:W-:Y:S01]  /*4590*/  @!P3 IMAD.IADD R57, R57, 0x1, -R4.reuse ;  /* 0x000000013939b824 */ /* 0x100fe200078e0a04 */
[C---:B------:R-:W-:Y:S01]  /*45a0*/  ISETP.GT.U32.AND P3, PT, R4.reuse, R85, PT ;  /* 0x000000550400720c */ /* 0x040fe20003f64070 */
[--C-:B------:R-:W-:Y:S01]  /*45b0*/  @!P0 IMAD.IADD R61, R61, 0x1, -R4.reuse ;  /* 0x000000013d3d8824 */ /* 0x100fe200078e0a04 */
[C---:B------:R-:W-:Y:S01]  /*45c0*/  ISETP.GT.U32.AND P0, PT, R4.reuse, R89, PT ;  /* 0x000000590400720c */ /* 0x040fe20003f04070 */
[----:B------:R-:W-:Y:S01]  /*45d0*/  @!P4 IMAD.MOV R53, RZ, RZ, -R53 ;  /* 0x000000ffff35c224 */ /* 0x000fe200078e0a35 */
[C---:B------:R-:W-:Y:S01]  /*45e0*/  ISETP.GT.U32.AND P4, PT, R4.reuse, R77, PT ;  /* 0x0000004d0400720c */ /* 0x040fe20003f84070 */
[--C-:B------:R-:W-:Y:S01]  /*45f0*/  @!P1 IMAD.IADD R93, R93, 0x1, -R4.reuse ;  /* 0x000000015d5d9824 */ /* 0x100fe200078e0a04 */
[----:B------:R-:W-:Y:S01]  /*4600*/  ISETP.GT.U32.AND P1, PT, R4, R73, PT ;  /* 0x000000490400720c */ /* 0x000fe20003f24070 */
        /* <DEDUP_REMOVED lines=9> */
[--C-:B------:R-:W-:Y:S01]  /*46a0*/  @!P4 IMAD.IADD R77, R77, 0x1, -R4.reuse ;  /* 0x000000014d4dc824 */ /* 0x100fe200078e0a04 */
[C---:B------:R-:W-:Y:S01]  /*46b0*/  ISETP.GT.U32.AND P4, PT, R4.reuse, R105, PT ;  /* 0x000000690400720c */ /* 0x040fe20003f84070 */
[----:B------:R-:W-:Y:S01]  /*46c0*/  @!P1 IMAD.IADD R73, R73, 0x1, -R4 ;  /* 0x0000000149499824 */ /* 0x000fe200078e0a04 */
[C---:B------:R-:W-:Y:S01]  /*46d0*/  ISETP.GT.U32.AND P1, PT, R4.reuse, R101, PT ;  /* 0x000000650400720c */ /* 0x040fe20003f24070 */
[----:B------:R-:W-:Y:S01]  /*46e0*/  @!P6 IMAD.MOV R49, RZ, RZ, -R49 ;  /* 0x000000ffff31e224 */ /* 0x000fe200078e0a31 */
[----:B------:R-:W-:-:S02]  /*46f0*/  ISETP.GT.U32.AND P6, PT, R4, R85, PT ;  /* 0x000000550400720c */ /* 0x000fc40003fc4070 */
[----:B------:R-:W-:Y:S01]  /*4700*/  ISETP.GE.AND P5, PT, R168, RZ, PT ;  /* 0x000000ffa800720c */ /* 0x000fe20003fa6270 */
        /* <DEDUP_REMOVED lines=14> */
[--C-:B------:R-:W-:Y:S01]  /*47f0*/  @!P2 IMAD.IADD R109, R109, 0x1, -R4.reuse ;  /* 0x000000016d6da824 */ /* 0x100fe200078e0a04 */
[----:B------:R-:W-:Y:S01]  /*4800*/  ISETP.GE.AND P2, PT, R150, RZ, PT ;  /* 0x000000ff9600720c */ /* 0x000fe20003f46270 */
[--C-:B------:R-:W-:Y:S01]  /*4810*/  @!P3 IMAD.IADD R89, R89, 0x1, -R4.reuse ;  /* 0x000000015959b824 */ /* 0x100fe200078e0a04 */
[----:B------:R-:W-:Y:S01]  /*4820*/  ISETP.GT.U32.AND P3, PT, R4, R117, PT ;  /* 0x000000750400720c */ /* 0x000fe20003f64070 */
[--C-:B------:R-:W-:Y:S01]  /*4830*/  @!P0 IMAD.IADD R97, R97, 0x1, -R4.reuse ;  /* 0x0000000161618824 */ /* 0x100fe200078e0a04 */
[----:B------:R-:W-:Y:S01]  /*4840*/  ISETP.GE.AND P0, PT, R156, RZ, PT ;  /* 0x000000ff9c00720c */ /* 0x000fe20003f06270 */
        /* <DEDUP_REMOVED lines=8> */
[----:B------:R-:W-:Y:S01]  /*48d0*/  @!P2 IMAD.MOV R89, RZ, RZ, -R89 ;  /* 0x000000ffff59a224 */ /* 0x000fe200078e0a59 */
[C---:B------:R-:W-:Y:S01]  /*48e0*/  ISETP.GT.U32.AND P2, PT, R4.reuse, R113, PT ;  /* 0x000000710400720c */ /* 0x040fe20003f44070 */
[--C-:B------:R-:W-:Y:S01]  /*48f0*/  @!P3 IMAD.IADD R117, R117, 0x1, -R4.reuse ;  /* 0x000000017575b824 */ /* 0x100fe200078e0a04 */
[C---:B------:R-:W-:Y:S01]  /*4900*/  ISETP.GT.U32.AND P3, PT, R4.reuse, R97, PT ;  /* 0x000000610400720c */ /* 0x040fe20003f64070 */
[----:B------:R-:W-:Y:S01]  /*4910*/  @!P0 IMAD.MOV R77, RZ, RZ, -R77 ;  /* 0x000000ffff4d8224 */ /* 0x000fe200078e0a4d */
[C---:B------:R-:W-:Y:S01]  /*4920*/  ISETP.GT.U32.AND P0, PT, R4.reuse, R101, PT ;  /* 0x000000650400720c */ /* 0x040fe20003f04070 */
[--C-:B------:R-:W-:Y:S01]  /*4930*/  @!P4 IMAD.IADD R109, R109, 0x1, -R4.reuse ;  /* 0x000000016d6dc824 */ /* 0x100fe200078e0a04 */
[C---:B------:R-:W-:Y:S01]  /*4940*/  ISETP.GT.U32.AND P4, PT, R4.reuse, R133, PT ;  /* 0x000000850400720c */ /* 0x040fe20003f84070 */
[--C-:B------:R-:W-:Y:S01]  /*4950*/  @!P1 IMAD.IADD R105, R105, 0x1, -R4.reuse ;  /* 0x0000000169699824 */ /* 0x100fe200078e0a04 */
[C---:B------:R-:W-:Y:S01]  /*4960*/  ISETP.GT.U32.AND P1, PT, R4.reuse, R129, PT ;  /* 0x000000810400720c */ /* 0x040fe20003f24070 */
[----:B------:R-:W-:Y:S01]  /*4970*/  @!P6 IMAD.MOV R93, RZ, RZ, -R93 ;  /* 0x000000ffff5de224 */ /* 0x000fe200078e0a5d */
[C---:B------:R-:W-:Y:S01]  /*4980*/  ISETP.GT.U32.AND P6, PT, R4.reuse, R121, PT ;  /* 0x000000790400720c */ /* 0x040fe20003fc4070 */
[----:B------:R-:W-:Y:S01]  /*4990*/  @!P5 IMAD.MOV R73, RZ, RZ, -R73 ;  /* 0x000000ffff49d224 */ /* 0x000fe200078e0a49 */
[C---:B------:R-:W-:Y:S01]  /*49a0*/  ISETP.GT.U32.AND P5, PT, R4.reuse, R117, PT ;  /* 0x000000750400720c */ /* 0x040fe20003fa4070 */
[--C-:B------:R-:W-:Y:S01]  /*49b0*/  @!P2 IMAD.IADD R113, R113, 0x1, -R4.reuse ;  /* 0x000000017171a824 */ /* 0x100fe200078e0a04 */
[C---:B------:R-:W-:Y:S01]  /*49c0*/  ISETP.GT.U32.AND P2, PT, R4.reuse, R137, PT ;  /* 0x000000890400720c */ /* 0x040fe20003f44070 */
[--C-:B------:R-:W-:Y:S01]  /*49d0*/  @!P3 IMAD.IADD R97, R97, 0x1, -R4.reuse ;  /* 0x000000016161b824 */ /* 0x100fe200078e0a04 */
[----:B------:R-:W-:Y:S01]  /*49e0*/  ISETP.GE.AND P3, PT, R147, RZ, PT ;  /* 0x000000ff9300720c */ /* 0x000fe20003f66270 */
[--C-:B------:R-:W-:Y:S01]  /*49f0*/  @!P0 IMAD.IADD R101, R101, 0x1, -R4.reuse ;  /* 0x0000000165658824 */ /* 0x100fe200078e0a04 */
[----:B------:R-:W-:Y:S01]  /*4a00*/  ISETP.GT.U32.AND P0, PT, R4, R125, PT ;  /* 0x0000007d0400720c */ /* 0x000fe20003f04070 */
[--C-:B------:R-:W-:Y:S01]  /*4a10*/  @!P4 IMAD.IADD R133, R133, 0x1, -R4.reuse ;  /* 0x000000018585c824 */ /* 0x100fe200078e0a04 */
[----:B------:R-:W-:Y:S01]  /*4a20*/  ISETP.GE.AND P4, PT, R142, RZ, PT ;  /* 0x000000ff8e00720c */ /* 0x000fe20003f86270 */
[--C-:B------:R-:W-:Y:S01]  /*4a30*/  @!P1 IMAD.IADD R129, R129, 0x1, -R4.reuse ;  /* 0x0000000181819824 */ /* 0x100fe200078e0a04 */
[----:B------:R-:W-:Y:S01]  /*4a40*/  ISETP.GE.AND P1, PT, R143, RZ, PT ;  /* 0x000000ff8f00720c */ /* 0x000fe20003f26270 */
[----:B------:R-:W-:-:S02]  /*4a50*/  @!P6 IMAD.IADD R121, R121, 0x1, -R4 ;  /* 0x000000017979e824 */ /* 0x000fc400078e0a04 */
[--C-:B------:R-:W-:Y:S01]  /*4a60*/  @!P5 IMAD.IADD R117, R117, 0x1, -R4.reuse ;  /* 0x000000017575d824 */ /* 0x100fe200078e0a04 */
[----:B------:R-:W-:Y:S01]  /*4a70*/  ISETP.GE.AND P5, PT, R146, RZ, PT ;  /* 0x000000ff9200720c */ /* 0x000fe20003fa6270 */
[--C-:B------:R-:W-:Y:S01]  /*4a80*/  @!P2 IMAD.IADD R137, R137, 0x1, -R4.reuse ;  /* 0x000000018989a824 */ /* 0x100fe200078e0a04 */
[----:B------:R-:W-:Y:S01]  /*4a90*/  ISETP.GE.AND P2, PT, R140, RZ, PT ;  /* 0x000000ff8c00720c */ /* 0x000fe20003f46270 */
[----:B------:R-:W-:Y:S01]  /*4aa0*/  @!P3 IMAD.MOV R97, RZ, RZ, -R97 ;  /* 0x000000ffff61b224 */ /* 0x000fe200078e0a61 */
[----:B------:R-:W-:Y:S01]  /*4ab0*/  ISETP.GT.U32.AND P3, PT, R4, R121, PT ;  /* 0x000000790400720c */ /* 0x000fe20003f64070 */
[----:B------:R-:W-:Y:S01]  /*4ac0*/  @!P0 IMAD.IADD R125, R125, 0x1, -R4 ;  /* 0x000000017d7d8824 */ /* 0x000fe200078e0a04 */
[----:B------:R-:W-:Y:S01]  /*4ad0*/  ISETP.GE.AND P0, PT, R144, RZ, PT ;  /* 0x000000ff9000720c */ /* 0x000fe20003f06270 */
[----:B------:R-:W-:Y:S01]  /*4ae0*/  @!P4 IMAD.MOV R113, RZ, RZ, -R113 ;  /* 0x000000ffff71c224 */ /* 0x000fe200078e0a71 */
[C---:B------:R-:W-:Y:S01]  /*4af0*/  ISETP.GT.U32.AND P4, PT, R4.reuse, R137, PT ;  /* 0x000000890400720c */ /* 0x040fe20003f84070 */
[----:B------:R-:W-:Y:S01]  /*4b00*/  @!P1 IMAD.MOV R109, RZ, RZ, -R109 ;  /* 0x000000ffff6d9224 */ /* 0x000fe200078e0a6d */
[----:B------:R-:W-:-:S02]  /*4b10*/  ISETP.GT.U32.AND P1, PT, R4, R133, PT ;  /* 0x000000850400720c */ /* 0x000fc40003f24070 */
        /* <DEDUP_REMOVED lines=12> */
[----:B------:R-:W-:Y:S01]  /*4be0*/  ISETP.GT.U32.AND P1, PT, R4, R161, PT ;  /* 0x000000a10400720c */ /* 0x000fe20003f24070 */
[----:B------:R-:W-:-:S02]  /*4bf0*/  @!P6 IMAD.IADD R141, R141, 0x1, -R4 ;  /* 0x000000018d8de824 */ /* 0x000fc400078e0a04 */
[--C-:B------:R-:W-:Y:S01]  /*4c00*/  @!P5 IMAD.IADD R125, R125, 0x1, -R4.reuse ;  /* 0x000000017d7dd824 */ /* 0x100fe200078e0a04 */
[C---:B------:R-:W-:Y:S01]  /*4c10*/  ISETP.GT.U32.AND P5, PT, R4.reuse, R153, PT ;  /* 0x000000990400720c */ /* 0x040fe20003fa4070 */
[--C-:B------:R-:W-:Y:S01]  /*4c20*/  @!P2 IMAD.IADD R145, R145, 0x1, -R4.reuse ;  /* 0x000000019191a824 */ /* 0x100fe200078e0a04 */
[----:B------:R-:W-:Y:S02]  /*4c30*/  ISETP.GT.U32.AND P6, PT, R4, R141, PT ;  /* 0x0000008d0400720c */ /* 0x000fe40003fc4070 */
[----:B------:R-:W-:Y:S01]  /*4c40*/  ISETP.GE.AND P2, PT, R138, RZ, PT ;  /* 0x000000ff8a00720c */ /* 0x000fe20003f46270 */
[--C-:B------:R-:W-:Y:S01]  /*4c50*/  @!P0 IMAD.IADD R129, R129, 0x1, -R4.reuse ;  /* 0x0000000181818824 */ /* 0x100fe200078e0a04 */
[----:B------:R-:W-:Y:S01]  /*4c60*/  ISETP.GT.U32.AND P0, PT, R4, R157, PT ;  /* 0x0000009d0400720c */ /* 0x000fe20003f04070 */
        /* <DEDUP_REMOVED lines=8> */
[----:B------:R-:W-:Y:S01]  /*4cf0*/  ISETP.GE.AND P6, PT, R139, RZ, PT ;  /* 0x000000ff8b00720c */ /* 0x000fe20003fc6270 */
[----:B------:R-:W-:Y:S01]  /*4d00*/  @!P2 IMAD.MOV R125, RZ, RZ, -R125 ;  /* 0x000000ffff7da224 */ /* 0x000fe200078e0a7d */
[----:B------:R-:W-:Y:S01]  /*4d10*/  ISETP.GT.U32.AND P2, PT, R4, R149, PT ;  /* 0x000000950400720c */ /* 0x000fe20003f44070 */
[--C-:B------:R-:W-:Y:S01]  /*4d20*/  @!P0 IMAD.IADD R157, R157, 0x1, -R4.reuse ;  /* 0x000000019d9d8824 */ /* 0x100fe200078e0a04 */
[----:B------:R-:W-:Y:S01]  /*4d30*/  ISETP.GE.AND P0, PT, R134, RZ, PT ;  /* 0x000000ff8600720c */ /* 0x000fe20003f06270 */
[----:B------:R-:W-:Y:S01]  /*4d40*/  @!P3 IMAD.MOV R129, RZ, RZ, -R129 ;  /* 0x000000ffff81b224 */ /* 0x000fe200078e0a81 */
[C---:B------:R-:W-:Y:S01]  /*4d50*/  ISETP.GT.U32.AND P3, PT, R4.reuse, R153, PT ;  /* 0x000000990400720c */ /* 0x040fe20003f64070 */
[----:B------:R-:W-:Y:S01]  /*4d60*/  @!P4 IMAD.IADD R145, R145, 0x1, -R4 ;  /* 0x000000019191c824 */ /* 0x000fe200078e0a04 */
[----:B------:R-:W-:Y:S01]  /*4d70*/  ISETP.GT.U32.AND P4, PT, R4, R173, PT ;  /* 0x000000ad0400720c */ /* 0x000fe20003f84070 */
[----:B------:R-:W-:Y:S01]  /*4d80*/  @!P1 IMAD.MOV R141, RZ, RZ, -R141 ;  /* 0x000000ffff8d9224 */ /* 0x000fe200078e0a8d */
[----:B------:R-:W-:-:S02]  /*4d90*/  ISETP.GE.AND P5, PT, R135, RZ, PT ;  /* 0x000000ff8700720c */ /* 0x000fc40003fa6270 */
        /* <DEDUP_REMOVED lines=11> */
[----:B------:R-:W-:Y:S01]  /*4e50*/  @!P5 IMAD.MOV R133, RZ, RZ, -R133 ;  /* 0x000000ffff85d224 */ /* 0x000fe200078e0a85 */
        /* <DEDUP_REMOVED lines=8> */
[C---:B------:R-:W-:Y:S01]  /*4ee0*/  ISETP.GT.U32.AND P0, PT, R4.reuse, R189, PT ;  /* 0x000000bd0400720c */ /* 0x040fe20003f04070 */
[--C-:B------:R-:W-:Y:S01]  /*4ef0*/  @!P3 IMAD.IADD R181, R181, 0x1, -R4.reuse ;  /* 0x00000001b5b5b824 */ /* 0x100fe200078e0a04 */
[----:B------:R-:W-:Y:S01]  /*4f00*/  ISETP.GE.AND P3, PT, R127, RZ, PT ;  /* 0x000000ff7f00720c */ /* 0x000fe20003f66270 */
[----:B------:R-:W-:Y:S01]  /*4f10*/  @!P4 IMAD.MOV R153, RZ, RZ, -R153 ;  /* 0x000000ffff99c224 */ /* 0x000fe200078e0a99 */
[----:B------:R-:W-:Y:S01]  /*4f20*/  ISETP.GT.U32.AND P4, PT, R4, R177, PT ;  /* 0x000000b10400720c */ /* 0x000fe20003f84070 */
        /* <DEDUP_REMOVED lines=33> */
[--C-:B------:R-:W-:Y:S01]  /*5140*/  @!P2 IMAD.IADD R209, R209, 0x1, -R4.reuse ;  /* 0x00000001d1d1a824 */ /* 0x100fe200078e0a04 */
[----:B------:R-:W-:Y:S02]  /*5150*/  ISETP.GE.AND P2, PT, R119, RZ, PT ;  /* 0x000000ff7700720c */ /* 0x000fe40003f46270 */
[----:B------:R-:W-:Y:S01]  /*5160*/  ISETP.GT.U32.AND P6, PT, R4, R217, PT ;  /* 0x000000d90400720c */ /* 0x000fe20003fc4070 */
[--C-:B------:R-:W-:Y:S01]  /*5170*/  @!P3 IMAD.IADD R213, R213, 0x1, -R4.reuse ;  /* 0x00000001d5d5b824 */ /* 0x100fe200078e0a04 */
[----:B------:R-:W-:Y:S01]  /*5180*/  ISETP.GE.AND P3, PT, R118, RZ, PT ;  /* 0x000000ff7600720c */ /* 0x000fe20003f66270 */
        /* <DEDUP_REMOVED lines=10> */
[----:B------:R-:W-:-:S02]  /*5230*/  @!P6 IMAD.IADD R217, R217, 0x1, -R4 ;  /* 0x00000001d9d9e824 */ /* 0x000fc400078e0a04 */
[----:B------:R-:W-:Y:S01]  /*5240*/  @!P3 IMAD.MOV R189, RZ, RZ, -R189 ;  /* 0x000000ffffbdb224 */ /* 0x000fe200078e0abd */
[C---:B------:R-:W-:Y:S01]  /*5250*/  ISETP.GT.U32.AND P3, PT, R4.reuse, R221, PT ;  /* 0x000000dd0400720c */ /* 0x040fe20003f64070 */
[--C-:B------:R-:W-:Y:S01]  /*5260*/  @!P0 IMAD.IADD R193, R193, 0x1, -R4.reuse ;  /* 0x00000001c1c18824 */ /* 0x100fe200078e0a04 */
[C---:B------:R-:W-:Y:S01]  /*5270*/  ISETP.GT.U32.AND P0, PT, R4.reuse, R225, PT ;  /* 0x000000e10400720c */ /* 0x040fe20003f04070 */
[--C-:B------:R-:W-:Y:S01]  /*5280*/  @!P4 IMAD.IADD R209, R209, 0x1, -R4.reuse ;  /* 0x00000001d1d1c824 */ /* 0x100fe200078e0a04 */
[C---:B------:R-:W-:Y:S02]  /*5290*/  ISETP.GT.U32.AND P6, PT, R4.reuse, R217, PT ;  /* 0x000000d90400720c */ /* 0x040fe40003fc4070 */
        /* <DEDUP_REMOVED lines=36> */
[C---:B------:R-:W-:Y:S01]  /*54e0*/  ISETP.GT.U32.AND P3, PT, R4.reuse, R47, PT ;  /* 0x0000002f0400720c */ /* 0x040fe20003f64070 */
        /* <DEDUP_REMOVED lines=39> */
[----:B------:R-:W-:Y:S01]  /*5760*/  ISETP.GT.U32.AND P2, PT, R4, R39, PT ;  /* 0x000000270400720c */ /* 0x000fe20003f44070 */
[--C-:B------:R-:W-:Y:S01]  /*5770*/  @!P3 IMAD.IADD R44, R44, 0x1, -R4.reuse ;  /* 0x000000012c2cb824 */ /* 0x100fe200078e0a04 */
[----:B------:R-:W-:Y:S01]  /*5780*/  ISETP.GT.U32.AND P3, PT, R4, R36, PT ;  /* 0x000000240400720c */ /* 0x000fe20003f64070 */
        /* <DEDUP_REMOVED lines=9> */
[--C-:B------:R-:W-:Y:S01]  /*5820*/  @!P2 IMAD.IADD R39, R39, 0x1, -R4.reuse ;  /* 0x000000012727a824 */ /* 0x100fe200078e0a04 */
[----:B------:R-:W-:Y:S01]  /*5830*/  ISETP.GE.AND P2, PT, R98, RZ, PT ;  /* 0x000000ff6200720c */ /* 0x000fe20003f46270 */
[----:B------:R-:W-:Y:S01]  /*5840*/  @!P3 IMAD.IADD R36, R36, 0x1, -R4 ;  /* 0x000000012424b824 */ /* 0x000fe200078e0a04 */
[----:B------:R-:W-:Y:S01]  /*5850*/  ISETP.GE.AND P3, PT, R95, RZ, PT ;  /* 0x000000ff5f00720c */ /* 0x000fe20003f66270 */
[----:B------:R-:W-:Y:S01]  /*5860*/  @!P0 IMAD.MOV R249, RZ, RZ, -R249 ;  /* 0x000000fffff98224 */ /* 0x000fe200078e0af9 */
[----:B------:R-:W-:-:S03]  /*5870*/  ISETP.GT.U32.AND P0, PT, R4, R40, PT ;  /* 0x000000280400720c */ /* 0x000fc60003f04070 */
[----:B------:R-:W-:Y:S01]  /*5880*/  @!P4 IMAD.MOV R47, RZ, RZ, -R47 ;  /* 0x000000ffff2fc224 */ /* 0x000fe200078e0a2f */
[C---:B------:R-:W-:Y:S01]  /*5890*/  ISETP.GT.U32.AND P4, PT, R4.reuse, R39, PT ;  /* 0x000000270400720c */ /* 0x040fe20003f84070 */
[----:B------:R-:W-:Y:S01]  /*58a0*/  @!P5 IMAD.MOV R44, RZ, RZ, -R44 ;  /* 0x000000ffff2cd224 */ /* 0x000fe200078e0a2c */
[----:B------:R-:W-:Y:S01]  /*58b0*/  ISETP.GT.U32.AND P5, PT, R4, R36, PT ;  /* 0x000000240400720c */ /* 0x000fe20003fa4070 */
[----:B------:R-:W-:Y:S01]  /*58c0*/  @!P1 IMAD.IADD R42, R42, 0x1, -R4 ;  /* 0x000000012a2a9824 */ /* 0x000fe200078e0a04 */
[C---:B------:R-:W-:Y:S01]  /*58d0*/  ISETP.GT.U32.AND P1, PT, R4.reuse, R32, PT ;  /* 0x000000200400720c */ /* 0x040fe20003f24070 */
[----:B------:R-:W-:Y:S01]  /*58e0*/  @!P2 IMAD.MOV R46, RZ, RZ, -R46 ;  /* 0x000000ffff2ea224 */ /* 0x000fe200078e0a2e */
[C---:B------:R-:W-:Y:S01]  /*58f0*/  ISETP.GT.U32.AND P2, PT, R4.reuse, R38, PT ;  /* 0x000000260400720c */ /* 0x040fe20003f44070 */
[----:B------:R-:W-:Y:S01]  /*5900*/  @!P3 IMAD.MOV R43, RZ, RZ, -R43 ;  /* 0x000000ffff2bb224 */ /* 0x000fe200078e0a2b */
[----:B------:R-:W-:Y:S01]  /*5910*/  ISETP.GT.U32.AND P3, PT, R4, R34, PT ;  /* 0x000000220400720c */ /* 0x000fe20003f64070 */
[----:B------:R-:W-:Y:S01]  /*5920*/  @!P0 IMAD.IADD R40, R40, 0x1, -R4 ;  /* 0x0000000128288824 */ /* 0x000fe200078e0a04 */
[----:B------:R-:W-:-:S03]  /*5930*/  ISETP.GT.U32.AND P0, PT, R4, R31, PT ;  /* 0x0000001f0400720c */ /* 0x000fc60003f04070 */
[--C-:B------:R-:W-:Y:S01]  /*5940*/  @!P4 IMAD.IADD R39, R39, 0x1, -R4.reuse ;  /* 0x000000012727c824 */ /* 0x100fe200078e0a04 */
[----:B------:R-:W-:Y:S01]  /*5950*/  ISETP.GT.U32.AND P4, PT, R4, R30, PT ;  /* 0x0000001e0400720c */ /* 0x000fe20003f84070 */
[--C-:B------:R-:W-:Y:S01]  /*5960*/  @!P5 IMAD.IADD R36, R36, 0x1, -R4.reuse ;  /* 0x000000012424d824 */ /* 0x100fe200078e0a04 */
[----:B------:R-:W-:Y:S01]  /*5970*/  ISETP.GT.U32.AND P6, PT, R4, R35, PT ;  /* 0x000000230400720c */ /* 0x000fe20003fc4070 */
        /* <DEDUP_REMOVED lines=13> */
[C---:B------:R-:W-:Y:S01]  /*5a50*/  ISETP.GT.U32.AND P5, PT, R4.reuse, R34, PT ;  /* 0x000000220400720c */ /* 0x040fe20003fa4070 */
[----:B------:R-:W-:Y:S01]  /*5a60*/  @!P1 IMAD.MOV R39, RZ, RZ, -R39 ;  /* 0x000000ffff279224 */ /* 0x000fe200078e0a27 */
[C---:B------:R-:W-:Y:S02]  /*5a70*/  ISETP.GT.U32.AND P1, PT, R4.reuse, R31, PT ;  /* 0x0000001f0400720c */ /* 0x040fe40003f24070 */
[----:B------:R-:W-:Y:S01]  /*5a80*/  ISETP.GT.U32.AND P6, PT, R4, R35, PT ;  /* 0x000000230400720c */ /* 0x000fe20003fc4070 */
[----:B------:R-:W-:Y:S01]  /*5a90*/  @!P2 IMAD.IADD R28, R28, 0x1, -R4 ;  /* 0x000000011c1ca824 */ /* 0x000fe200078e0a04 */
[----:B------:R-:W-:Y:S01]  /*5aa0*/  ISETP.GE.AND P2, PT, R87, RZ, PT ;  /* 0x000000ff5700720c */ /* 0x000fe20003f46270 */
[----:B------:R-:W-:Y:S01]  /*5ab0*/  @!P3 IMAD.MOV R40, RZ, RZ, -R40 ;  /* 0x000000ffff28b224 */ /* 0x000fe200078e0a28 */
[C---:B------:R-:W-:Y:S01]  /*5ac0*/  ISETP.GT.U32.AND P3, PT, R4.reuse, R32, PT ;  /* 0x000000200400720c */ /* 0x040fe20003f64070 */
[----:B------:R-:W-:Y:S01]  /*5ad0*/  @!P0 IMAD.MOV R38, RZ, RZ, -R38 ;  /* 0x000000ffff268224 */ /* 0x000fe200078e0a26 */
[C---:B------:R-:W-:Y:S01]  /*5ae0*/  ISETP.GT.U32.AND P0, PT, R4.reuse, R30, PT ;  /* 0x0000001e0400720c */ /* 0x040fe20003f04070 */
[----:B------:R-:W-:Y:S01]  /*5af0*/  @!P4 IMAD.MOV R36, RZ, RZ, -R36 ;  /* 0x000000ffff24c224 */ /* 0x000fe200078e0a24 */
[----:B------:R-:W-:Y:S01]  /*5b00*/  ISETP.GT.U32.AND P4, PT, R4, R28, PT ;  /* 0x0000001c0400720c */ /* 0x000fe20003f84070 */
[--C-:B------:R-:W-:Y:S01]  /*5b10*/  @!P5 IMAD.IADD R34, R34, 0x1, -R4.reuse ;  /* 0x000000012222d824 */ /* 0x100fe200078e0a04 */
[C---:B------:R-:W-:Y:S01]  /*5b20*/  ISETP.GT.U32.AND P5, PT, R4.reuse, R24, PT ;  /* 0x000000180400720c */ /* 0x040fe20003fa4070 */
[--C-:B------:R-:W-:Y:S01]  /*5b30*/  @!P1 IMAD.IADD R31, R31, 0x1, -R4.reuse ;  /* 0x000000011f1f9824 */ /* 0x100fe200078e0a04 */
[----:B------:R-:W-:Y:S01]  /*5b40*/  ISETP.GT.U32.AND P1, PT, R4, R22, PT ;  /* 0x000000160400720c */ /* 0x000fe20003f24070 */
[----:B------:R-:W-:Y:S01]  /*5b50*/  @!P6 IMAD.IADD R35, R35, 0x1, -R4 ;  /* 0x000000012323e824 */ /* 0x000fe200078e0a04 */
[----:B------:R-:W-:-:S03]  /*5b60*/  ISETP.GE.AND P6, PT, R94, RZ, PT ;  /* 0x000000ff5e00720c */ /* 0x000fc60003fc6270 */
[----:B------:R-:W-:Y:S01]  /*5b70*/  @!P2 IMAD.MOV R35, RZ, RZ, -R35 ;  /* 0x000000ffff23a224 */ /* 0x000fe200078e0a23 */
[----:B------:R-:W-:Y:S01]  /*5b80*/  ISETP.GT.U32.AND P2, PT, R4, R26, PT ;  /* 0x0000001a0400720c */ /* 0x000fe20003f44070 */
[--C-:B------:R-:W-:Y:S01]  /*5b90*/  @!P3 IMAD.IADD R32, R32, 0x1, -R4.reuse ;  /* 0x000000012020b824 */ /* 0x100fe200078e0a04 */
[----:B------:R-:W-:Y:S01]  /*5ba0*/  ISETP.GT.U32.AND P3, PT, R4, R23, PT ;  /* 0x000000170400720c */ /* 0x000fe20003f64070 */
[--C-:B------:R-:W-:Y:S01]  /*5bb0*/  @!P0 IMAD.IADD R30, R30, 0x1, -R4.reuse ;  /* 0x000000011e1e8824 */ /* 0x100fe200078e0a04 */
[----:B------:R-:W-:Y:S01]  /*5bc0*/  ISETP.GT.U32.AND P0, PT, R4, R20, PT ;  /* 0x000000140400720c */ /* 0x000fe20003f04070 */
[--C-:B------:R-:W-:Y:S01]  /*5bd0*/  @!P4 IMAD.IADD R28, R28, 0x1, -R4.reuse ;  /* 0x000000011c1cc824 */ /* 0x100fe200078e0a04 */
[----:B------:R-:W-:Y:S01]  /*5be0*/  ISETP.GT.U32.AND P4, PT, R4, R19, PT ;  /* 0x000000130400720c */ /* 0x000fe20003f84070 */
[--C-:B------:R-:W-:Y:S01]  /*5bf0*/  @!P5 IMAD.IADD R24, R24, 0x1, -R4.reuse ;  /* 0x000000011818d824 */ /* 0x100fe200078e0a04 */
[----:B------:R-:W-:Y:S01]  /*5c00*/  ISETP.GE.AND P5, PT, R83, RZ, PT ;  /* 0x000000ff5300720c */ /* 0x000fe20003fa6270 */
[----:B------:R-:W-:Y:S01]  /*5c10*/  @!P1 IMAD.IADD R22, R22, 0x1, -R4 ;  /* 0x0000000116169824 */ /* 0x000fe200078e0a04 */
        /* <DEDUP_REMOVED lines=14> */
[----:B------:R-:W-:Y:S01]  /*5d00*/  ISETP.GT.U32.AND P1, PT, R4, R20, PT ;  /* 0x000000140400720c */ /* 0x000fe20003f24070 */
[----:B------:R-:W-:-:S02]  /*5d10*/  @!P6 IMAD.IADD R27, R27, 0x1, -R4 ;  /* 0x000000011b1be824 */ /* 0x000fc400078e0a04 */
[----:B------:R-:W-:Y:S01]  /*5d20*/  @!P2 IMAD.MOV R32, RZ, RZ, -R32 ;  /* 0x000000ffff20a224 */ /* 0x000fe200078e0a20 */
[----:B------:R-:W-:Y:S01]  /*5d30*/  ISETP.GT.U32.AND P2, PT, R4, R24, PT ;  /* 0x000000180400720c */ /* 0x000fe20003f44070 */
[----:B------:R-:W-:Y:S01]  /*5d40*/  @!P3 IMAD.MOV R30, RZ, RZ, -R30 ;  /* 0x000000ffff1eb224 */ /* 0x000fe200078e0a1e */
[----:B------:R-:W-:Y:S01]  /*5d50*/  ISETP.GE.AND P6, PT, R86, RZ, PT ;  /* 0x000000ff5600720c */ /* 0x000fe20003fc6270 */
[----:B------:R-:W-:Y:S01]  /*5d60*/  @!P0 IMAD.MOV R27, RZ, RZ, -R27 ;  /* 0x000000ffff1b8224 */ /* 0x000fe200078e0a1b */
[----:B------:R-:W-:Y:S01]  /*5d70*/  ISETP.GT.U32.AND P3, PT, R4, R22, PT ;  /* 0x000000160400720c */ /* 0x000fe20003f64070 */
[--C-:B------:R-:W-:Y:S01]  /*5d80*/  @!P4 IMAD.IADD R26, R26, 0x1, -R4.reuse ;  /* 0x000000011a1ac824 */ /* 0x100fe200078e0a04 */
[C---:B------:R-:W-:Y:S02]  /*5d90*/  ISETP.GT.U32.AND P0, PT, R4.reuse, R18, PT ;  /* 0x000000120400720c */ /* 0x040fe40003f04070 */
[----:B------:R-:W-:Y:S01]  /*5da0*/  ISETP.GT.U32.AND P4, PT, R4, R17, PT ;  /* 0x000000110400720c */ /* 0x000fe20003f84070 */
[--C-:B------:R-:W-:Y:S01]  /*5db0*/  @!P5 IMAD.IADD R23, R23, 0x1, -R4.reuse ;  /* 0x000000011717d824 */ /* 0x100fe200078e0a04 */
[----:B------:R-:W-:Y:S01]  /*5dc0*/  IADD3 R59, R199, 0x79, RZ ;  /* 0x00000079c73b7810 */ /* 0x000fe20007ffe0ff */
[----:B------:R-:W-:Y:S01]  /*5dd0*/  @!P1 IMAD.IADD R20, R20, 0x1, -R4 ;  /* 0x0000000114149824 */ /* 0x000fe200078e0a04 */
[----:B------:R-:W-:-:S02]  /*5de0*/  ISETP.GT.U32.AND P5, PT, R4, R15, PT ;  /* 0x0000000f0400720c */ /* 0x000fc40003fa4070 */
[----:B------:R-:W-:Y:S02]  /*5df0*/  ISETP.GT.U32.AND P1, PT, R4, R13, PT ;  /* 0x0000000d0400720c */ /* 0x000fe40003f24070 */
[----:B------:R-:W-:Y:S01]  /*5e00*/  IABS R9, R59 ;  /* 0x0000003b00097213 */ /* 0x000fe20000000000 */
[----:B------:R-:W-:Y:S01]  /*5e10*/  @!P2 IMAD.IADD R24, R24, 0x1, -R4 ;  /* 0x000000011818a824 */ /* 0x000fe200078e0a04 */
[----:B------:R-:W-:Y:S02]  /*5e20*/  ISETP.GT.U32.AND P2, PT, R4, R16, PT ;  /* 0x000000100400720c */ /* 0x000fe40003f44070 */
[----:B------:R-:W-:Y:S01]  /*5e30*/  IADD3 R58, R199, 0x7a, RZ ;  /* 0x0000007ac73a7810 */ /* 0x000fe20007ffe0ff */
[----:B------:R-:W-:-:S04]  /*5e40*/  IMAD.HI.U32 R0, R48, R9, RZ ;  /* 0x0000000930007227 */ /* 0x000fc800078e00ff */
[----:B------:R-:W-:Y:S01]  /*5e50*/  @!P6 IMAD.MOV R34, RZ, RZ, -R34 ;  /* 0x000000ffff22e224 */ /* 0x000fe200078e0a22 */
[----:B------:R-:W-:Y:S01]  /*5e60*/  ISETP.GT.U32.AND P6, PT, R4, R19, PT ;  /* 0x000000130400720c */ /* 0x000fe20003fc4070 */
[--C-:B------:R-:W-:Y:S01]  /*5e70*/  @!P3 IMAD.IADD R22, R22, 0x1, -R4.reuse ;  /* 0x000000011616b824 */ /* 0x100fe200078e0a04 */
[----:B------:R-:W-:Y:S01]  /*5e80*/  ISETP.GT.U32.AND P3, PT, R4, R14, PT ;  /* 0x0000000e0400720c */ /* 0x000fe20003f64070 */
[--C-:B------:R-:W-:Y:S01]  /*5e90*/  @!P0 IMAD.IADD R18, R18, 0x1, -R4.reuse ;  /* 0x0000000112128824 */ /* 0x100fe200078e0a04 */
[----:B------:R-:W-:Y:S01]  /*5ea0*/  ISETP.GE.AND P0, PT, R78, RZ, PT ;  /* 0x000000ff4e00720c */ /* 0x000fe20003f06270 */
[----:B------:R-:W-:Y:S01]  /*5eb0*/  @!P4 IMAD.IADD R17, R17, 0x1, -R4 ;  /* 0x000000011111c824 */ /* 0x000fe200078e0a04 */
[----:B------:R-:W-:Y:S01]  /*5ec0*/  IABS R8, R58 ;  /* 0x0000003a00087213 */ /* 0x000fe20000000000 */
[----:B------:R-:W-:Y:S01]  /*5ed0*/  IMAD.MOV R0, RZ, RZ, -R0 ;  /* 0x000000ffff007224 */ /* 0x000fe200078e0a00 */
[----:B------:R-:W-:Y:S01]  /*5ee0*/  ISETP.GE.AND P4, PT, R76, RZ, PT ;  /* 0x000000ff4c00720c */ /* 0x000fe20003f86270 */
[--C-:B------:R-:W-:Y:S01]  /*5ef0*/  @!P5 IMAD.IADD R15, R15, 0x1, -R4.reuse ;  /* 0x000000010f0fd824 */ /* 0x100fe200078e0a04 */
[----:B------:R-:W-:Y:S01]  /*5f00*/  ISETP.GE.AND P5, PT, R74, RZ, PT ;  /* 0x000000ff4a00720c */ /* 0x000fe20003fa6270 */
[----:B------:R-:W-:Y:S01]  /*5f10*/  @!P1 IMAD.IADD R13, R13, 0x1, -R4 ;  /* 0x000000010d0d9824 */ /* 0x000fe200078e0a04 */
[C---:B------:R-:W-:Y:S01]  /*5f20*/  ISETP.GT.U32.AND P1, PT, R4.reuse, R18, PT ;  /* 0x000000120400720c */ /* 0x040fe20003f24070 */
[----:B------:R-:W-:Y:S01]  /*5f30*/  IMAD R9, R4, R0, R9 ;  /* 0x0000000004097224 */ /* 0x000fe200078e0209 */
[----:B------:R-:W-:Y:S01]  /*5f40*/  IADD3 R56, R199, 0x7b, RZ ;  /* 0x0000007bc7387810 */ /* 0x000fe20007ffe0ff */
[----:B------:R-:W-:-:S03]  /*5f50*/  IMAD.HI.U32 R0, R48, R8, RZ ;  /* 0x0000000830007227 */ /* 0x000fc600078e00ff */
[----:B------:R-:W-:Y:S01]  /*5f60*/  IABS R7, R56 ;  /* 0x0000003800077213 */ /* 0x000fe20000000000 */
[----:B------:R-:W-:Y:S01]  /*5f70*/  @!P2 IMAD.IADD R16, R16, 0x1, -R4 ;  /* 0x000000011010a824 */ /* 0x000fe200078e0a04 */
[----:B------:R-:W-:Y:S01]  /*5f80*/  ISETP.GE.AND P2, PT, R75, RZ, PT ;  /* 0x000000ff4b00720c */ /* 0x000fe20003f46270 */
[----:B------:R-:W-:Y:S02]  /*5f90*/  IMAD.MOV R0, RZ, RZ, -R0 ;  /* 0x000000ffff007224 */ /* 0x000fe400078e0a00 */
[--C-:B------:R-:W-:Y:S01]  /*5fa0*/  @!P6 IMAD.IADD R19, R19, 0x1, -R4.reuse ;  /* 0x000000011313e824 */ /* 0x100fe200078e0a04 */
[----:B------:R-:W-:Y:S01]  /*5fb0*/  ISETP.GE.AND P6, PT, R79, RZ, PT ;  /* 0x000000ff4f00720c */ /* 0x000fe20003fc6270 */
[----:B------:R-:W-:Y:S01]  /*5fc0*/  @!P3 IMAD.IADD R14, R14, 0x1, -R4 ;  /* 0x000000010e0eb824 */ /* 0x000fe200078e0a04 */
[----:B------:R-:W-:Y:S01]  /*5fd0*/  ISETP.GE.AND P3, PT, R72, RZ, PT ;  /* 0x000000ff4800720c */ /* 0x000fe20003f66270 */
[----:B------:R-:W-:Y:S01]  /*5fe0*/  @!P0 IMAD.MOV R24, RZ, RZ, -R24 ;  /* 0x000000ffff188224 */ /* 0x000fe200078e0a18 */
[C---:B------:R-:W-:Y:S01]  /*5ff0*/  ISETP.GT.U32.AND P0, PT, R4.reuse, R17, PT ;  /* 0x000000110400720c */ /* 0x040fe20003f04070 */
[C---:B------:R-:W-:Y:S01]  /*6000*/  IMAD R8, R4.reuse, R0, R8 ;  /* 0x0000000004087224 */ /* 0x040fe200078e0208 */
[----:B------:R-:W-:Y:S01]  /*6010*/  IADD3 R55, R199, 0x7c, RZ ;  /* 0x0000007cc7377810 */ /* 0x000fe20007ffe0ff */
[----:B------:R-:W-:Y:S01]  /*6020*/  @!P4 IMAD.MOV R23, RZ, RZ, -R23 ;  /* 0x000000ffff17c224 */ /* 0x000fe200078e0a17 */
[----:B------:R-:W-:Y:S01]  /*6030*/  ISETP.GT.U32.AND P4, PT, R4, R16, PT ;  /* 0x000000100400720c */ /* 0x000fe20003f84070 */
[----:B------:R-:W-:Y:S01]  /*6040*/  IMAD.HI.U32 R0, R48, R7, RZ ;  /* 0x0000000730007227 */ /* 0x000fe200078e00ff */
[----:B------:R-:W-:-:S03]  /*6050*/  IABS R6, R55 ;  /* 0x0000003700067213 */ /* 0x000fc60000000000 */
[----:B------:R-:W-:Y:S01]  /*6060*/  @!P5 IMAD.MOV R20, RZ, RZ, -R20 ;  /* 0x000000ffff14d224 */ /* 0x000fe200078e0a14 */
[----:B------:R-:W-:Y:S01]  /*6070*/  ISETP.GT.U32.AND P5, PT, R4, R13, PT ;  /* 0x0000000d0400720c */ /* 0x000fe20003fa4070 */
[----:B------:R-:W-:Y:S01]  /*6080*/  @!P1 IMAD.IADD R18, R18, 0x1, -R4 ;  /* 0x0000000112129824 */ /* 0x000fe200078e0a04 */
[C---:B------:R-:W-:Y:S01]  /*6090*/  ISETP.GT.U32.AND P1, PT, R4.reuse, R11, PT ;  /* 0x0000000b0400720c */ /* 0x040fe20003f24070 */
[----:B------:R-:W-:Y:S01]  /*60a0*/  IMAD.MOV R0, RZ, RZ, -R0 ;  /* 0x000000ffff007224 */ /* 0x000fe200078e0a00 */
[----:B------:R-:W-:Y:S01]  /*60b0*/  IADD3 R54, R199, 0x7d, RZ ;  /* 0x0000007dc7367810 */ /* 0x000fe20007ffe0ff */
[----:B------:R-:W-:Y:S01]  /*60c0*/  @!P2 IMAD.MOV R22, RZ, RZ, -R22 ;  /* 0x000000ffff16a224 */ /* 0x000fe200078e0a16 */
[C---:B------:R-:W-:Y:S01]  /*60d0*/  ISETP.GT.U32.AND P2, PT, R4.reuse, R15, PT ;  /* 0x0000000f0400720c */ /* 0x040fe20003f44070 */
[----:B------:R-:W-:Y:S02]  /*60e0*/  IMAD R7, R4, R0, R7 ;  /* 0x0000000004077224 */ /* 0x000fe400078e0207 */
[----:B------:R-:W-:Y:S01]  /*60f0*/  IMAD.HI.U32 R0, R48, R6, RZ ;  /* 0x0000000630007227 */ /* 0x000fe200078e00ff */
[----:B------:R-:W-:-:S03]  /*6100*/  IABS R5, R54 ;  /* 0x0000003600057213 */ /* 0x000fc60000000000 */
[----:B------:R-:W-:Y:S01]  /*6110*/  @!P6 IMAD.MOV R26, RZ, RZ, -R26 ;  /* 0x000000ffff1ae224 */ /* 0x000fe200078e0a1a */
[C---:B------:R-:W-:Y:S01]  /*6120*/  ISETP.GT.U32.AND P6, PT, R4.reuse, R14, PT ;  /* 0x0000000e0400720c */ /* 0x040fe20003fc4070 */
[----:B------:R-:W-:Y:S01]  /*6130*/  @!P3 IMAD.MOV R19, RZ, RZ, -R19 ;  /* 0x000000ffff13b224 */ /* 0x000fe200078e0a13 */
[C---:B------:R-:W-:Y:S01]  /*6140*/  ISETP.GT.U32.AND P3, PT, R4.reuse, R12, PT ;  /* 0x0000000c0400720c */ /* 0x040fe20003f64070 */
[----:B------:R-:W-:Y:S01]  /*6150*/  @!P0 IMAD.IADD R17, R17, 0x1, -R4 ;  /* 0x0000000111118824 */ /* 0x000fe200078e0a04 */
[----:B------:R-:W-:Y:S01]  /*6160*/  ISETP.GT.U32.AND P0, PT, R4, R10, PT ;  /* 0x0000000a0400720c */ /* 0x000fe20003f04070 */
[----:B------:R-:W-:Y:S02]  /*6170*/  IMAD.MOV R0, RZ, RZ, -R0 ;  /* 0x000000ffff007224 */ /* 0x000fe400078e0a00 */
[--C-:B------:R-:W-:Y:S01]  /*6180*/  @!P4 IMAD.IADD R16, R16, 0x1, -R4.reuse ;  /* 0x000000011010c824 */ /* 0x100fe200078e0a04 */
[----:B------:R-:W-:Y:S01]  /*6190*/  ISETP.GT.U32.AND P4, PT, R4, R9, PT ;  /* 0x000000090400720c */ /* 0x000fe20003f84070 */
[----:B------:R-:W-:Y:S01]  /*61a0*/  @!P5 IMAD.IADD R13, R13, 0x1, -R4 ;  /* 0x000000010d0dd824 */ /* 0x000fe200078e0a04 */
[----:B------:R-:W-:Y:S01]  /*61b0*/  ISETP.GE.AND P5, PT, R70, RZ, PT ;  /* 0x000000ff4600720c */ /* 0x000fe20003fa6270 */
[----:B------:R-:W-:-:S02]  /*61c0*/  IMAD R6, R4, R0, R6 ;  /* 0x0000000004067224 */ /* 0x000fc400078e0206 */
[----:B------:R-:W-:Y:S01]  /*61d0*/  @!P1 IMAD.IADD R11, R11, 0x1, -R4 ;  /* 0x000000010b0b9824 */ /* 0x000fe200078e0a04 */
[----:B------:R-:W-:Y:S01]  /*61e0*/  ISETP.GE.AND P1, PT, R67, RZ, PT ;  /* 0x000000ff4300720c */ /* 0x000fe20003f26270 */
[----:B------:R-:W-:Y:S01]  /*61f0*/  IMAD.HI.U32 R0, R48, R5, RZ ;  /* 0x0000000530007227 */ /* 0x000fe200078e00ff */
[----:B------:R-:W-:-:S03]  /*6200*/  IADD3 R52, R199, 0x7e, RZ ;  /* 0x0000007ec7347810 */ /* 0x000fc60007ffe0ff */
[----:B------:R-:W-:Y:S02]  /*6210*/  IMAD.MOV R0, RZ, RZ, -R0 ;  /* 0x000000ffff007224 */ /* 0x000fe400078e0a00 */
[--C-:B------:R-:W-:Y:S01]  /*6220*/  @!P2 IMAD.IADD R15, R15, 0x1, -R4.reuse ;  /* 0x000000010f0fa824 */ /* 0x100fe200078e0a04 */
[C---:B------:R-:W-:Y:S01]  /*6230*/  ISETP.GT.U32.AND P2, PT, R4.reuse, R8, PT ;  /* 0x000000080400720c */ /* 0x040fe20003f44070 */
[----:B------:R-:W-:Y:S01]  /*6240*/  IMAD R5, R4, R0, R5 ;  /* 0x0000000004057224 */ /* 0x000fe200078e0205 */
[----:B------:R-:W-:Y:S01]  /*6250*/  IABS R0, R52 ;  /* 0x0000003400007213 */ /* 0x000fe20000000000 */
[--C-:B------:R-:W-:Y:S01]  /*6260*/  @!P6 IMAD.IADD R14, R14, 0x1, -R4.reuse ;  /* 0x000000010e0ee824 */ /* 0x100fe200078e0a04 */
[----:B------:R-:W-:Y:S01]  /*6270*/  ISETP.GE.AND P6, PT, R71, RZ, PT ;  /* 0x000000ff4700720c */ /* 0x000fe20003fc6270 */
[--C-:B------:R-:W-:Y:S01]  /*6280*/  @!P3 IMAD.IADD R12, R12, 0x1, -R4.reuse ;  /* 0x000000010c0cb824 */ /* 0x100fe200078e0a04 */
[----:B------:R-:W-:Y:S01]  /*6290*/  ISETP.GE.AND P3, PT, R68, RZ, PT ;  /* 0x000000ff4400720c */ /* 0x000fe20003f66270 */
        /* <DEDUP_REMOVED lines=8> */
[----:B------:R-:W-:-:S04]  /*6320*/  IMAD.HI.U32 R48, R48, R0, RZ ;  /* 0x0000000030307227 */ /* 0x000fc800078e00ff */
[----:B------:R-:W-:Y:S02]  /*6330*/  IMAD.MOV R48, RZ, RZ, -R48 ;  /* 0x000000ffff307224 */ /* 0x000fe400078e0a30 */
[----:B------:R-:W-:Y:S01]  /*6340*/  @!P2 IMAD.IADD R8, R8, 0x1, -R4 ;  /* 0x000000010808a824 */ /* 0x000fe200078e0a04 */
[C---:B------:R-:W-:Y:S01]  /*6350*/  ISETP.GT.U32.AND P2, PT, R4.reuse, R12, PT ;  /* 0x0000000c0400720c */ /* 0x040fe20003f44070 */
[C---:B------:R-:W-:Y:S02]  /*6360*/  IMAD R0, R4.reuse, R48, R0 ;  /* 0x0000003004007224 */ /* 0x040fe400078e0200 */
        /* <DEDUP_REMOVED lines=19> */
[--C-:B------:R-:W-:Y:S02]  /*64a0*/  @!P4 IMAD.IADD R6, R6, 0x1, -R4.reuse ;  /* 0x000000010606c824 */ /* 0x100fe400078e0a04 */
[--C-:B------:R-:W-:Y:S01]  /*64b0*/  @!P5 IMAD.IADD R0, R0, 0x1, -R4.reuse ;  /* 0x000000010000d824 */ /* 0x100fe200078e0a04 */
[C---:B------:R-:W-:Y:S01]  /*64c0*/  ISETP.GT.U32.AND P5, PT, R4.reuse, R7, PT ;  /* 0x000000070400720c */ /* 0x040fe20003fa4070 */
[----:B------:R-:W-:Y:S01]  /*64d0*/  @!P1 IMAD.MOV R11, RZ, RZ, -R11 ;  /* 0x000000ffff0b9224 */ /* 0x000fe200078e0a0b */
[C---:B------:R-:W-:Y:S01]  /*64e0*/  ISETP.GT.U32.AND P1, PT, R4.reuse, R6, PT ;  /* 0x000000060400720c */ /* 0x040fe20003f24070 */
[----:B------:R-:W-:Y:S02]  /*64f0*/  @!P2 IMAD.IADD R5, R5, 0x1, -R4 ;  /* 0x000000010505a824 */ /* 0x000fe400078e0a04 */
[----:B------:R-:W-:Y:S01]  /*6500*/  @!P6 IMAD.MOV R12, RZ, RZ, -R12 ;  /* 0x000000ffff0ce224 */ /* 0x000fe200078e0a0c */
[C---:B------:R-:W-:Y:S01]  /*6510*/  ISETP.GT.U32.AND P6, PT, R4.reuse, R0, PT ;  /* 0x000000000400720c */ /* 0x040fe20003fc4070 */
[----:B------:R-:W-:Y:S01]  /*6520*/  @!P3 IMAD.MOV R10, RZ, RZ, -R10 ;  /* 0x000000ffff0ab224 */ /* 0x000fe200078e0a0a */
[----:B------:R-:W-:-:S02]  /*6530*/  ISETP.GT.U32.AND P3, PT, R4, R5, PT ;  /* 0x000000050400720c */ /* 0x000fc40003f64070 */
[----:B------:R-:W-:-:S03]  /*6540*/  ISETP.GE.AND P2, PT, R56, RZ, PT ;  /* 0x000000ff3800720c */ /* 0x000fc60003f46270 */
[--C-:B------:R-:W-:Y:S01]  /*6550*/  @!P5 IMAD.IADD R7, R7, 0x1, -R4.reuse ;  /* 0x000000010707d824 */ /* 0x100fe200078e0a04 */
[----:B------:R-:W-:Y:S01]  /*6560*/  ISETP.GE.AND P5, PT, R55, RZ, PT ;  /* 0x000000ff3700720c */ /* 0x000fe20003fa6270 */
[--C-:B------:R-:W-:Y:S01]  /*6570*/  @!P1 IMAD.IADD R6, R6, 0x1, -R4.reuse ;  /* 0x0000000106069824 */ /* 0x100fe200078e0a04 */
[----:B------:R-:W-:Y:S01]  /*6580*/  ISETP.GE.AND P1, PT, R54, RZ, PT ;  /* 0x000000ff3600720c */ /* 0x000fe20003f26270 */
[----:B------:R-:W-:Y:S02]  /*6590*/  IMAD.MOV.U32 R252, RZ, RZ, c[0x0][0x180] ;  /* 0x00006000fffc7624 */ /* 0x000fe400078e00ff */
[--C-:B------:R-:W-:Y:S02]  /*65a0*/  @!P6 IMAD.IADD R0, R0, 0x1, -R4.reuse ;  /* 0x000000010000e824 */ /* 0x100fe400078e0a04 */
[----:B------:R-:W-:Y:S01]  /*65b0*/  @!P3 IMAD.IADD R5, R5, 0x1, -R4 ;  /* 0x000000010505b824 */ /* 0x000fe200078e0a04 */
[----:B------:R-:W-:Y:S02]  /*65c0*/  IADD3 R4, R252, -0x11, RZ ;  /* 0xffffffeffc047810 */ /* 0x000fe40007ffe0ff */
[----:B------:R-:W-:Y:S01]  /*65d0*/  ISETP.GE.AND P4, PT, R58, RZ, PT ;  /* 0x000000ff3a00720c */ /* 0x000fe20003f86270 */
[----:B------:R-:W-:Y:S01]  /*65e0*/  @!P2 IMAD.MOV R7, RZ, RZ, -R7 ;  /* 0x000000ffff07a224 */ /* 0x000fe200078e0a07 */
[----:B------:R-:W-:Y:S01]  /*65f0*/  ISETP.GE.AND P0, PT, R59, RZ, PT ;  /* 0x000000ff3b00720c */ /* 0x000fe20003f06270 */
[----:B------:R-:W-:Y:S01]  /*6600*/  @!P5 IMAD.MOV R6, RZ, RZ, -R6 ;  /* 0x000000ffff06d224 */ /* 0x000fe200078e0a06 */
[----:B------:R-:W-:Y:S01]  /*6610*/  ISETP.GE.AND P2, PT, R52, RZ, PT ;  /* 0x000000ff3400720c */ /* 0x000fe20003f46270 */
[----:B------:R-:W-:Y:S01]  /*6620*/  @!P1 IMAD.MOV R5, RZ, RZ, -R5 ;  /* 0x000000ffff059224 */ /* 0x000fe200078e0a05 */
[----:B------:R-:W-:-:S02]  /*6630*/  ISETP.GE.U32.AND P5, PT, R4, 0x7fffff70, PT ;  /* 0x7fffff700400780c */ /* 0x000fc40003fa6070 */
[----:B------:R-:W-:Y:S02]  /*6640*/  ISETP.NE.AND P1, PT, RZ, c[0x0][0x17c], PT ;  /* 0x00005f00ff007a0c */ /* 0x000fe40003f25270 */
[----:B------:R-:W-:Y:S01]  /*6650*/  LOP3.LUT R4, RZ, c[0x0][0x17c], RZ, 0x33, !PT ;  /* 0x00005f00ff047a12 */ /* 0x000fe200078e33ff */
[----:B------:R-:W-:Y:S01]  /*6660*/  STL [R1+0x944], R59 ;  /* 0x0009443b01007387 */ /* 0x000fe20000100800 */
[----:B------:R-:W-:Y:S02]  /*6670*/  IADD3 R48, R252, -0x5, RZ ;  /* 0xfffffffbfc307810 */ /* 0x000fe40007ffe0ff */
[C---:B------:R-:W-:Y:S01]  /*6680*/  SEL R47, R4.reuse, R47, !P1 ;  /* 0x0000002f042f7207 */ /* 0x040fe20004800000 */
[----:B------:R-:W-:Y:S01]  /*6690*/  STL [R1+0x940], R58 ;  /* 0x0009403a01007387 */ /* 0x000fe20000100800 */
[----:B------:R-:W-:-:S03]  /*66a0*/  SEL R46, R4, R46, !P1 ;  /* 0x0000002e042e7207 */ /* 0x000fc60004800000 */
[----:B------:R-:W-:Y:S01]  /*66b0*/  STL [R1+0x93c], R56 ;  /* 0x00093c3801007387 */ /* 0x000fe20000100800 */
[----:B------:R-:W-:-:S03]  /*66c0*/  SEL R44, R4, R44, !P1 ;  /* 0x0000002c042c7207 */ /* 0x000fc60004800000 */
[----:B------:R-:W-:Y:S01]  /*66d0*/  STL [R1+0x938], R55 ;  /* 0x0009383701007387 */ /* 0x000fe20000100800 */
[----:B------:R-:W-:-:S03]  /*66e0*/  SEL R43, R4, R43, !P1 ;  /* 0x0000002b042b7207 */ /* 0x000fc60004800000 */
[----:B------:R-:W-:Y:S01]  /*66f0*/  STL [R1+0x934], R54 ;  /* 0x0009343601007387 */ /* 0x000fe20000100800 */
[C---:B------:R-:W-:Y:S01]  /*6700*/  SEL R42, R4.reuse, R42, !P1 ;  /* 0x0000002a042a7207 */ /* 0x040fe20004800000 */
[----:B------:R-:W-:Y:S02]  /*6710*/  @!P4 IMAD.MOV R8, RZ, RZ, -R8 ;  /* 0x000000ffff08c224 */ /* 0x000fe400078e0a08 */
[----:B------:R1:W-:Y:S01]  /*6720*/  STL [R1+0xdb0], R199 ;  /* 0x000db0c701007387 */ /* 0x0003e20000100800 */
[----:B------:R-:W-:-:S03]  /*6730*/  SEL R40, R4, R40, !P1 ;  /* 0x0000002804287207 */ /* 0x000fc60004800000 */
[----:B------:R-:W-:Y:S01]  /*6740*/  STL [R1+0x930], R52 ;  /* 0x0009303401007387 */ /* 0x000fe20000100800 */
[----:B------:R-:W-:Y:S02]  /*6750*/  ISETP.GE.U32.AND P4, PT, R48, 0x7fffff7c, PT ;  /* 0x7fffff7c3000780c */ /* 0x000fe40003f86070 */
[----:B------:R-:W-:Y:S01]  /*6760*/  SEL R39, R4, R39, !P1 ;  /* 0x0000002704277207 */ /* 0x000fe20004800000 */
[----:B------:R-:W-:Y:S01]  /*6770*/  STL [R1+0x1b4], R47 ;  /* 0x0001b42f01007387 */ /* 0x000fe20000100800 */
[----:B------:R-:W-:Y:S01]  /*6780*/  IADD3 R48, R252, -0x9, RZ ;  /* 0xfffffff7fc307810 */ /* 0x000fe20007ffe0ff */
[----:B------:R-:W-:Y:S01]  /*6790*/  @!P0 IMAD.MOV R9, RZ, RZ, -R9 ;  /* 0x000000ffff098224 */ /* 0x000fe200078e0a09 */
[C---:B------:R-:W-:Y:S01]  /*67a0*/  SEL R38, R4.reuse, R38, !P1 ;  /* 0x0000002604267207 */ /* 0x040fe20004800000 */
[----:B------:R-:W-:Y:S01]  /*67b0*/  STL [R1+0x1c4], R46 ;  /* 0x0001c42e01007387 */ /* 0x000fe20000100800 */
[----:B------:R-:W-:Y:S01]  /*67c0*/  @!P2 IMAD.MOV R0, RZ, RZ, -R0 ;  /* 0x000000ffff00a224 */ /* 0x000fe200078e0a00 */
[----:B------:R-:W-:-:S02]  /*67d0*/  SEL R36, R4, R36, !P1 ;  /* 0x0000002404247207 */ /* 0x000fc40004800000 */
[----:B------:R-:W-:Y:S01]  /*67e0*/  STL [R1+0x1d4], R44 ;  /* 0x0001d42c01007387 */ /* 0x000fe20000100800 */
[----:B------:R-:W-:-:S03]  /*67f0*/  SEL R35, R4, R35, !P1 ;  /* 0x0000002304237207 */ /* 0x000fc60004800000 */
[----:B------:R-:W-:Y:S01]  /*6800*/  STL [R1+0x1e4], R43 ;  /* 0x0001e42b01007387 */ /* 0x000fe20000100800 */
[----:B------:R-:W-:-:S03]  /*6810*/  SEL R34, R4, R34, !P1 ;  /* 0x0000002204227207 */ /* 0x000fc60004800000 */
[----:B------:R-:W-:Y:S01]  /*6820*/  STL [R1+0x1f4], R42 ;  /* 0x0001f42a01007387 */ /* 0x000fe20000100800 */
[----:B------:R-:W-:Y:S02]  /*6830*/  ISETP.GE.U32.AND P3, PT, R48, 0x7fffff78, PT ;  /* 0x7fffff783000780c */ /* 0x000fe40003f66070 */
[----:B------:R-:W-:Y:S01]  /*6840*/  SEL R32, R4, R32, !P1 ;  /* 0x0000002004207207 */ /* 0x000fe20004800000 */
[----:B------:R-:W-:Y:S01]  /*6850*/  STL [R1+0x204], R40 ;  /* 0x0002042801007387 */ /* 0x000fe20000100800 */
[C---:B------:R-:W-:Y:S02]  /*6860*/  IADD3 R50, R252.reuse, -0x1, RZ ;  /* 0xfffffffffc327810 */ /* 0x040fe40007ffe0ff */
[----:B------:R-:W-:Y:S01]  /*6870*/  IADD3 R48, R252, -0xd, RZ ;  /* 0xfffffff3fc307810 */ /* 0x000fe20007ffe0ff */
[----:B------:R-:W-:Y:S01]  /*6880*/  STL [R1+0x214], R39 ;  /* 0x0002142701007387 */ /* 0x000fe20000100800 */
[C---:B------:R-:W-:Y:S02]  /*6890*/  SEL R31, R4.reuse, R31, !P1 ;  /* 0x0000001f041f7207 */ /* 0x040fe40004800000 */
[----:B------:R-:W-:Y:S01]  /*68a0*/  ISETP.GE.AND P2, PT, R51, RZ, PT ;  /* 0x000000ff3300720c */ /* 0x000fe20003f46270 */
[----:B------:R-:W-:Y:S01]  /*68b0*/  STL [R1+0x224], R38 ;  /* 0x0002242601007387 */ /* 0x000fe20000100800 */
[----:B------:R-:W-:-:S02]  /*68c0*/  SEL R151, R4, R151, !P1 ;  /* 0x0000009704977207 */ /* 0x000fc40004800000 */
[C---:B------:R-:W-:Y:S01]  /*68d0*/  SEL R2, R4.reuse, R2, !P1 ;  /* 0x0000000204027207 */ /* 0x040fe20004800000 */
[----:B------:R-:W-:Y:S01]  /*68e0*/  STL [R1+0x234], R36 ;  /* 0x0002342401007387 */ /* 0x000fe20000100800 */
[C---:B------:R-:W-:Y:S02]  /*68f0*/  SEL R155, R4.reuse, R155, !P1 ;  /* 0x0000009b049b7207 */ /* 0x040fe40004800000 */
[C---:B------:R-:W-:Y:S01]  /*6900*/  SEL R158, R4.reuse, R158, !P1 ;  /* 0x0000009e049e7207 */ /* 0x040fe20004800000 */
[----:B------:R-:W-:Y:S01]  /*6910*/  STL [R1+0x244], R35 ;  /* 0x0002442301007387 */ /* 0x000fe20000100800 */
[C---:B------:R-:W-:Y:S02]  /*6920*/  SEL R159, R4.reuse, R159, !P1 ;  /* 0x0000009f049f7207 */ /* 0x040fe40004800000 */
[C---:B------:R-:W-:Y:S02]  /*6930*/  SEL R162, R4.reuse, R162, !P1 ;  /* 0x000000a204a27207 */ /* 0x040fe40004800000 */
[----:B------:R-:W-:-:S02]  /*6940*/  SEL R163, R4, R163, !P1 ;  /* 0x000000a304a37207 */ /* 0x000fc40004800000 */
[C---:B------:R-:W-:Y:S02]  /*6950*/  SEL R166, R4.reuse, R166, !P1 ;  /* 0x000000a604a67207 */ /* 0x040fe40004800000 */
[C---:B------:R-:W-:Y:S02]  /*6960*/  SEL R167, R4.reuse, R167, !P1 ;  /* 0x000000a704a77207 */ /* 0x040fe40004800000 */
[C---:B------:R-:W-:Y:S02]  /*6970*/  SEL R170, R4.reuse, R170, !P1 ;  /* 0x000000aa04aa7207 */ /* 0x040fe40004800000 */
        /* <DEDUP_REMOVED lines=103> */
[C---:B-1----:R-:W-:Y:S02]  /*6ff0*/  SEL R199, R4.reuse, R5, !P1 ;  /* 0x0000000504c77207 */ /* 0x042fe40004800000 */
[----:B------:R-:W-:Y:S01]  /*7000*/  SEL R252, R4, R0, !P1 ;  /* 0x0000000004fc7207 */ /* 0x000fe20004800000 */
[----:B------:R-:W-:Y:S01]  /*7010*/  STL [R1+0x254], R34 ;  /* 0x0002542201007387 */ /* 0x000fe20000100800 */
[----:B------:R-:W-:-:S03]  /*7020*/  ISETP.NE.AND P1, PT, RZ, c[0x0][0x178], PT ;  /* 0x00005e00ff007a0c */ /* 0x000fc60003f25270 */
[----:B------:R-:W-:Y:S04]  /*7030*/  STL [R1+0x264], R32 ;  /* 0x0002642001007387 */ /* 0x000fe80000100800 */
[----:B------:R-:W-:Y:S04]  /*7040*/  STL [R1+0x274], R31 ;  /* 0x0002741f01007387 */ /* 0x000fe80000100800 */
[----:B------:R-:W-:Y:S04]  /*7050*/  STL [R1+0x284], R30 ;  /* 0x0002841e01007387 */ /* 0x000fe80000100800 */
[----:B------:R-:W-:Y:S01]  /*7060*/  STL [R1+0x294], R28 ;  /* 0x0002941c01007387 */ /* 0x000fe20000100800 */
[----:B------:R-:W-:-:S03]  /*7070*/  IMAD R198, R198, c[0x0][0x18c], RZ ;  /* 0x00006300c6c67a24 */ /* 0x000fc600078e02ff */
[----:B------:R-:W-:Y:S04]  /*7080*/  STL [R1+0x2a4], R27 ;  /* 0x0002a41b01007387 */ /* 0x000fe80000100800 */
[----:B------:R-:W-:Y:S04]  /*7090*/  STL [R1+0x2b4], R26 ;  /* 0x0002b41a01007387 */ /* 0x000fe80000100800 */
[----:B------:R-:W-:Y:S01]  /*70a0*/  STL [R1+0x2c4], R24 ;  /* 0x0002c41801007387 */ /* 0x000fe20000100800 */
[----:B------:R-:W-:-:S03]  /*70b0*/  @!P2 IMAD.MOV R3, RZ, RZ, -R3 ;  /* 0x000000ffff03a224 */ /* 0x000fc600078e0a03 */
[----:B------:R-:W-:Y:S01]  /*70c0*/  STL [R1+0x2d4], R23 ;  /* 0x0002d41701007387 */ /* 0x000fe20000100800 */
[----:B------:R-:W-:-:S03]  /*70d0*/  @!P1 LOP3.LUT R3, RZ, c[0x0][0x178], RZ, 0x33, !PT ;  /* 0x00005e00ff039a12 */ /* 0x000fc600078e33ff */
[----:B------:R-:W-:Y:S01]  /*70e0*/  STL [R1+0x2e4], R22 ;  /* 0x0002e41601007387 */ /* 0x000fe20000100800 */
[----:B------:R-:W-:-:S03]  /*70f0*/  LEA R0, P1, R198, c[0x0][0x168], 0x2 ;  /* 0x00005a00c6007a11 */ /* 0x000fc600078210ff */
[----:B------:R-:W-:Y:S01]  /*7100*/  STL [R1+0x2f4], R20 ;  /* 0x0002f41401007387 */ /* 0x000fe20000100800 */
[----:B------:R-:W-:-:S03]  /*7110*/  IMAD R2, R2, c[0x0][0x190], RZ ;  /* 0x0000640002027a24 */ /* 0x000fc600078e02ff */
[----:B------:R-:W-:Y:S04]  /*7120*/  STL [R1+0x304], R19 ;  /* 0x0003041301007387 */ /* 0x000fe80000100800 */
[----:B------:R-:W-:Y:S04]  /*7130*/  STL [R1+0x314], R18 ;  /* 0x0003141201007387 */ /* 0x000fe80000100800 */
[----:B------:R-:W-:Y:S01]  /*7140*/  STL [R1+0x324], R17 ;  /* 0x0003241101007387 */ /* 0x000fe20000100800 */
[----:B------:R-:W-:-:S03]  /*7150*/  LEA.HI.X.SX32 R198, R198, c[0x0][0x16c], 0x2, P1 ;  /* 0x00005b00c6c67a11 */ /* 0x000fc600008f16ff */
[----:B------:R1:W-:Y:S01]  /*7160*/  STL [R1+0x334], R16 ;  /* 0x0003341001007387 */ /* 0x0003e20000100800 */
[----:B------:R-:W-:-:S03]  /*7170*/  LEA R226, P1, R2, R0, 0x2 ;  /* 0x0000000002e27211 */ /* 0x000fc600078210ff */
[----:B------:R-:W-:Y:S01]  /*7180*/  STL [R1+0x344], R15 ;  /* 0x0003440f01007387 */ /* 0x000fe20000100800 */
[----:B------:R-:W-:-:S03]  /*7190*/  IMAD R3, R3, c[0x0][0x184], RZ ;  /* 0x0000610003037a24 */ /* 0x000fc600078e02ff */
[----:B------:R-:W-:Y:S04]  /*71a0*/  STL [R1+0x354], R14 ;  /* 0x0003540e01007387 */ /* 0x000fe80000100800 */
[----:B------:R-:W-:Y:S04]  /*71b0*/  STL [R1+0x364], R13 ;  /* 0x0003640d01007387 */ /* 0x000fe80000100800 */
[----:B------:R-:W-:Y:S01]  /*71c0*/  STL [R1+0x374], R12 ;  /* 0x0003740c01007387 */ /* 0x000fe20000100800 */
[----:B------:R-:W-:-:S03]  /*71d0*/  LEA.HI.X.SX32 R227, R2, R198, 0x2, P1 ;  /* 0x000000c602e37211 */ /* 0x000fc600008f16ff */
[----:B------:R-:W-:Y:S01]  /*71e0*/  STL [R1+0x384], R11 ;  /* 0x0003840b01007387 */ /* 0x000fe20000100800 */
[----:B------:R-:W-:-:S03]  /*71f0*/  IMAD.MOV.U32 R201, RZ, RZ, c[0x0][0x188] ;  /* 0x00006200ffc97624 */ /* 0x000fc600078e00ff */
[----:B------:R-:W-:Y:S01]  /*7200*/  STL [R1+0x394], R10 ;  /* 0x0003940a01007387 */ /* 0x000fe20000100800 */
[----:B------:R-:W-:-:S03]  /*7210*/  LEA R2, P1, R3, c[0x0][0x160], 0x2 ;  /* 0x0000580003027a11 */ /* 0x000fc600078210ff */
[----:B------:R-:W-:Y:S04]  /*7220*/  STL [R1+0x3a4], R9 ;  /* 0x0003a40901007387 */ /* 0x000fe80000100800 */
[----:B------:R-:W-:Y:S04]  /*7230*/  STL [R1+0x3b4], R8 ;  /* 0x0003b40801007387 */ /* 0x000fe80000100800 */
[----:B------:R-:W-:Y:S01]  /*7240*/  STL [R1+0x3cc], R7 ;  /* 0x0003cc0701007387 */ /* 0x000fe20000100800 */
[----:B-1----:R-:W-:-:S03]  /*7250*/  IMAD.SHL.U32 R16, R201, 0x2, RZ ;  /* 0x00000002c9107824 */ /* 0x002fc600078e00ff */
[----:B------:R-:W-:Y:S01]  /*7260*/  STL [R1+0xdb4], R199 ;  /* 0x000db4c701007387 */ /* 0x000fe20000100800 */
[----:B------:R-:W-:-:S03]  /*7270*/  LEA.HI.X.SX32 R3, R3, c[0x0][0x164], 0x2, P1 ;  /* 0x0000590003037a11 */ /* 0x000fc600008f16ff */
[----:B------:R-:W-:Y:S01]  /*7280*/  STL [R1+0x3e0], R6 ;  /* 0x0003e00601007387 */ /* 0x000fe20000100800 */
[----:B------:R-:W-:-:S03]  /*7290*/  IMAD R5, R201, 0xc, RZ ;  /* 0x0000000cc9057824 */ /* 0x000fc600078e02ff */
[----:B------:R-:W-:Y:S04]  /*72a0*/  STL [R1+0xdb8], R252 ;  /* 0x000db8fc01007387 */ /* 0x000fe80000100800 */
[----:B------:R1:W-:Y:S01]  /*72b0*/  STL.64 [R1+0x420], R226 ;  /* 0x000420e201007387 */ /* 0x0003e20000100a00 */
[----:B------:R-:W-:Y:S01]  /*72c0*/  IMAD R17, R201, 0x3, RZ ;  /* 0x00000003c9117824 */ /* 0x000fe200078e02ff */
[-C--:B------:R-:W-:Y:S01]  /*72d0*/  IADD3 R230, P1, R5, R2.reuse, RZ ;  /* 0x0000000205e67210 */ /* 0x080fe20007f3e0ff */
[C---:B------:R-:W-:Y:S01]  /*72e0*/  IMAD.SHL.U32 R4, R201.reuse, 0x4, RZ ;  /* 0x00000004c9047824 */ /* 0x040fe200078e00ff */
[----:B-1----:R-:W-:-:S04]  /*72f0*/  LEA R226, P2, R201, R2, 0x3 ;  /* 0x00000002c9e27211 */ /* 0x002fc800078418ff */
[-C--:B------:R-:W-:Y:S02]  /*7300*/  LEA.HI.X.SX32 R227, R16, R3.reuse, 0x2, P2 ;  /* 0x0000000310e37211 */ /* 0x080fe400010f16ff */
[----:B------:R-:W-:-:S03]  /*7310*/  LEA.HI.X.SX32 R231, R17, R3, 0x2, P1 ;  /* 0x0000000311e77211 */ /* 0x000fc600008f16ff */
[----:B------:R1:W-:Y:S01]  /*7320*/  STL.64 [R1+0x1a0], R226 ;  /* 0x0001a0e201007387 */ /* 0x0003e20000100a00 */
[C---:B------:R-:W-:Y:S02]  /*7330*/  IMAD R6, R201.reuse, 0x14, RZ ;  /* 0x00000014c9067824 */ /* 0x040fe400078e02ff */
[----:B------:R-:W-:Y:S01]  /*7340*/  IMAD R7, R201, 0x18, RZ ;  /* 0x00000018c9077824 */ /* 0x000fe200078e02ff */
[----:B------:R2:W-:Y:S01]  /*7350*/  STL.64 [R1+0x198], R230 ;  /* 0x000198e601007387 */ /* 0x0005e20000100a00 */
[----:B-1----:R-:W-:-:S04]  /*7360*/  IADD3 R226, P2, R4, R2, RZ ;  /* 0x0000000204e27210 */ /* 0x002fc80007f5e0ff */
[CC--:B------:R-:W-:Y:S02]  /*7370*/  LEA.HI.X.SX32 R227, R201.reuse, R3.reuse, 0x2, P2 ;  /* 0x00000003c9e37211 */ /* 0x0c0fe400010f16ff */
[CC--:B--2---:R-:W-:Y:S01]  /*7380*/  LEA R230, P1, R201.reuse, R2.reuse, 0x4 ;  /* 0x00000002c9e67211 */ /* 0x0c4fe200078220ff */
[C---:B------:R-:W-:Y:S02]  /*7390*/  IMAD R18, R201.reuse, 0x5, RZ ;  /* 0x00000005c9127824 */ /* 0x040fe400078e02ff */
[----:B------:R1:W-:Y:S01]  /*73a0*/  STL.64 [R1+0x1a8], R226 ;  /* 0x0001a8e201007387 */ /* 0x0003e20000100a00 */
[----:B------:R-:W-:Y:S01]  /*73b0*/  IMAD R19, R201, 0x6, RZ ;  /* 0x00000006c9137824 */ /* 0x000fe200078e02ff */
[----:B------:R-:W-:Y:S02]  /*73c0*/  LEA.HI.X.SX32 R231, R4, R3, 0x2, P1 ;  /* 0x0000000304e77211 */ /* 0x000fe400008f16ff */
[-C--:B------:R-:W-:Y:S02]  /*73d0*/  IADD3 R16, P1, R7, R2.reuse, RZ ;  /* 0x0000000207107210 */ /* 0x080fe40007f3e0ff */
[----:B-1----:R-:W-:-:S02]  /*73e0*/  IADD3 R226, P2, R6, R2, RZ ;  /* 0x0000000206e27210 */ /* 0x002fc40007f5e0ff */
[-C--:B------:R-:W-:Y:S02]  /*73f0*/  LEA.HI.X.SX32 R17, R19, R3.reuse, 0x2, P1 ;  /* 0x0000000313117211 */ /* 0x080fe400008f16ff */
[----:B------:R-:W-:Y:S01]  /*7400*/  LEA.HI.X.SX32 R227, R18, R3, 0x2, P2 ;  /* 0x0000000312e37211 */ /* 0x000fe200010f16ff */
[----:B------:R-:W-:Y:S01]  /*7410*/  STL.64 [R1+0x190], R230 ;  /* 0x000190e601007387 */ /* 0x000fe20000100a00 */
[C---:B------:R-:W-:Y:S02]  /*7420*/  IMAD R8, R201.reuse, 0x1c, RZ ;  /* 0x0000001cc9087824 */ /* 0x040fe400078e02ff */
[C---:B------:R-:W-:Y:S01]  /*7430*/  IMAD.SHL.U32 R22, R201.reuse, 0x8, RZ ;  /* 0x00000008c9167824 */ /* 0x040fe200078e00ff */
[----:B------:R1:W-:Y:S01]  /*7440*/  STL.64 [R1+0x188], R226 ;  /* 0x000188e201007387 */ /* 0x0003e20000100a00 */
[----:B------:R-:W-:-:S03]  /*7450*/  IMAD R20, R201, 0x7, RZ ;  /* 0x00000007c9147824 */ /* 0x000fc600078e02ff */
[----:B------:R2:W-:Y:S01]  /*7460*/  STL.64 [R1+0x180], R16 ;  /* 0x0001801001007387 */ /* 0x0005e20000100a00 */
[C---:B------:R-:W-:Y:S02]  /*7470*/  IMAD R9, R201.reuse, 0x24, RZ ;  /* 0x00000024c9097824 */ /* 0x040fe400078e02ff */
[C---:B------:R-:W-:Y:S01]  /*7480*/  IMAD R10, R201.reuse, 0x28, RZ ;  /* 0x00000028c90a7824 */ /* 0x040fe200078e02ff */
[-C--:B-1----:R-:W-:Y:S02]  /*7490*/  IADD3 R226, P2, R8, R2.reuse, RZ ;  /* 0x0000000208e27210 */ /* 0x082fe40007f5e0ff */
[C---:B--2---:R-:W-:Y:S01]  /*74a0*/  LEA R16, P1, R201.reuse, R2, 0x5 ;  /* 0x00000002c9107211 */ /* 0x044fe200078228ff */
[----:B------:R-:W-:-:S03]  /*74b0*/  IMAD R23, R201, 0x9, RZ ;  /* 0x00000009c9177824 */ /* 0x000fc600078e02ff */
[-C--:B------:R-:W-:Y:S02]  /*74c0*/  LEA.HI.X.SX32 R17, R22, R3.reuse, 0x2, P1 ;  /* 0x0000000316117211 */ /* 0x080fe400008f16ff */
[-C--:B------:R-:W-:Y:S01]  /*74d0*/  LEA.HI.X.SX32 R227, R20, R3.reuse, 0x2, P2 ;  /* 0x0000000314e37211 */ /* 0x080fe200010f16ff */
[----:B------:R-:W-:Y:S01]  /*74e0*/  IMAD R24, R201, 0xa, RZ ;  /* 0x0000000ac9187824 */ /* 0x000fe200078e02ff */
[-C--:B------:R-:W-:Y:S01]  /*74f0*/  IADD3 R18, P2, R9, R2.reuse, RZ ;  /* 0x0000000209127210 */ /* 0x080fe20007f5e0ff */
[----:B------:R1:W-:Y:S01]  /*7500*/  STL.64 [R1+0x170], R16 ;  /* 0x0001701001007387 */ /* 0x0003e20000100a00 */
[----:B------:R-:W-:Y:S02]  /*7510*/  IMAD R11, R201, 0x2c, RZ ;  /* 0x0000002cc90b7824 */ /* 0x000fe400078e02ff */
[----:B------:R-:W-:Y:S01]  /*7520*/  LEA.HI.X.SX32 R19, R23, R3, 0x2, P2 ;  /* 0x0000000317137211 */ /* 0x000fe200010f16ff */
[C---:B------:R-:W-:Y:S01]  /*7530*/  IMAD R12, R201.reuse, 0x30, RZ ;  /* 0x00000030c90c7824 */ /* 0x040fe200078e02ff */
[----:B------:R-:W-:Y:S01]  /*7540*/  STL.64 [R1+0x178], R226 ;  /* 0x000178e201007387 */ /* 0x000fe20000100a00 */
[----:B-1----:R-:W-:Y:S01]  /*7550*/  IADD3 R16, P1, R10, R2, RZ ;  /* 0x000000020a107210 */ /* 0x002fe20007f3e0ff */
[----:B------:R-:W-:-:S03]  /*7560*/  IMAD R26, R201, 0xb, RZ ;  /* 0x0000000bc91a7824 */ /* 0x000fc600078e02ff */
[-C--:B------:R-:W-:Y:S01]  /*7570*/  LEA.HI.X.SX32 R17, R24, R3.reuse, 0x2, P1 ;  /* 0x0000000318117211 */ /* 0x080fe200008f16ff */
[----:B------:R1:W-:Y:S04]  /*7580*/  STL.64 [R1+0x168], R18 ;  /* 0x0001681201007387 */ /* 0x0003e80000100a00 */
[----:B------:R2:W-:Y:S01]  /*7590*/  STL.64 [R1+0x160], R16 ;  /* 0x0001601001007387 */ /* 0x0005e20000100a00 */
[----:B------:R-:W-:Y:S01]  /*75a0*/  IMAD R13, R201, 0x34, RZ ;  /* 0x00000034c90d7824 */ /* 0x000fe200078e02ff */
[-C--:B-1----:R-:W-:Y:S02]  /*75b0*/  IADD3 R18, P2, R11, R2.reuse, RZ ;  /* 0x000000020b127210 */ /* 0x082fe40007f5e0ff */
[----:B--2---:R-:W-:Y:S02]  /*75c0*/  IADD3 R16, P1, R12, R2, RZ ;  /* 0x000000020c107210 */ /* 0x004fe40007f3e0ff */
[-C--:B------:R-:W-:Y:S01]  /*75d0*/  LEA.HI.X.SX32 R19, R26, R3.reuse, 0x2, P2 ;  /* 0x000000031a137211 */ /* 0x080fe200010f16ff */
[----:B------:R-:W-:Y:S01]  /*75e0*/  IMAD R14, R201, 0x38, RZ ;  /* 0x00000038c90e7824 */ /* 0x000fe200078e02ff */
[----:B------:R-:W-:Y:S01]  /*75f0*/  LEA.HI.X.SX32 R17, R5, R3, 0x2, P1 ;  /* 0x0000000305117211 */ /* 0x000fe200008f16ff */
[----:B------:R-:W-:-:S02]  /*7600*/  IMAD R27, R201, 0xd, RZ ;  /* 0x0000000dc91b7824 */ /* 0x000fc400078e02ff */
[----:B------:R1:W-:Y:S01]  /*7610*/  STL.64 [R1+0x158], R18 ;  /* 0x0001581201007387 */ /* 0x0003e20000100a00 */
[C---:B------:R-:W-:Y:S02]  /*7620*/  IMAD R15, R201.reuse, 0x3c, RZ ;  /* 0x0000003cc90f7824 */ /* 0x040fe400078e02ff */
[C---:B------:R-:W-:Y:S01]  /*7630*/  IMAD R28, R201.reuse, 0xe, RZ ;  /* 0x0000000ec91c7824 */ /* 0x040fe200078e02ff */
[----:B------:R2:W-:Y:S01]  /*7640*/  STL.64 [R1+0x150], R16 ;  /* 0x0001501001007387 */ /* 0x0005e20000100a00 */
[----:B------:R-:W-:Y:S01]  /*7650*/  IMAD R30, R201, 0xf, RZ ;  /* 0x0000000fc91e7824 */ /* 0x000fe200078e02ff */
[-C--:B-1----:R-:W-:Y:S02]  /*7660*/  IADD3 R18, P2, R13, R2.reuse, RZ ;  /* 0x000000020d127210 */ /* 0x082fe40007f5e0ff */
[----:B--2---:R-:W-:Y:S02]  /*7670*/  IADD3 R16, P1, R14, R2, RZ ;  /* 0x000000020e107210 */ /* 0x004fe40007f3e0ff */
[----:B------:R-:W-:-:S02]  /*7680*/  LEA.HI.X.SX32 R19, R27, R3, 0x2, P2 ;  /* 0x000000031b137211 */ /* 0x000fc400010f16ff */
[----:B------:R-:W-:Y:S02]  /*7690*/  IADD3 R4, P2, R15, R2, RZ ;  /* 0x000000020f047210 */ /* 0x000fe40007f5e0ff */
[-C--:B------:R-:W-:Y:S01]  /*76a0*/  LEA.HI.X.SX32 R17, R28, R3.reuse, 0x2, P1 ;  /* 0x000000031c117211 */ /* 0x080fe200008f16ff */
[C---:B------:R-:W-:Y:S01]  /*76b0*/  IMAD R31, R201.reuse, 0x44, RZ ;  /* 0x00000044c91f7824 */ /* 0x040fe200078e02ff */
[----:B------:R-:W-:Y:S01]  /*76c0*/  LEA.HI.X.SX32 R5, R30, R3, 0x2, P2 ;  /* 0x000000031e057211 */ /* 0x000fe200010f16ff */
[C---:B------:R-:W-:Y:S02]  /*76d0*/  IMAD.SHL.U32 R32, R201.reuse, 0x10, RZ ;  /* 0x00000010c9207824 */ /* 0x040fe400078e00ff */
[----:B------:R1:W-:Y:S01]  /*76e0*/  STL.64 [R1+0x140], R16 ;  /* 0x0001401001007387 */ /* 0x0003e20000100a00 */
[----:B------:R-:W-:-:S03]  /*76f0*/  IMAD R34, R201, 0x11, RZ ;  /* 0x00000011c9227824 */ /* 0x000fc600078e02ff */
[----:B------:R-:W-:Y:S01]  /*7700*/  STL.64 [R1+0x148], R18 ;  /* 0x0001481201007387 */ /* 0x000fe20000100a00 */
[----:B------:R-:W-:-:S03]  /*7710*/  IMAD R39, R201, 0x48, RZ ;  /* 0x00000048c9277824 */ /* 0x000fc600078e02ff */
[----:B------:R2:W-:Y:S01]  /*7720*/  STL.64 [R1+0x138], R4 ;  /* 0x0001380401007387 */ /* 0x0005e20000100a00 */
[----:B-1----:R-:W-:-:S04]  /*7730*/  LEA R16, P1, R201, R2, 0x6 ;  /* 0x00000002c9107211 */ /* 0x002fc800078230ff */
[-C--:B------:R-:W-:Y:S02]  /*7740*/  LEA.HI.X.SX32 R17, R32, R3.reuse, 0x2, P1 ;  /* 0x0000000320117211 */ /* 0x080fe400008f16ff */
[-C--:B--2---:R-:W-:Y:S01]  /*7750*/  IADD3 R4, P2, R31, R2.reuse, RZ ;  /* 0x000000021f047210 */ /* 0x084fe20007f5e0ff */
[C---:B------:R-:W-:Y:S02]  /*7760*/  IMAD R47, R201.reuse, 0x4c, RZ ;  /* 0x0000004cc92f7824 */ /* 0x040fe400078e02ff */
[----:B------:R1:W-:Y:S01]  /*7770*/  STL.64 [R1+0x130], R16 ;  /* 0x0001301001007387 */ /* 0x0003e20000100a00 */
[----:B------:R-:W-:Y:S01]  /*7780*/  LEA.HI.X.SX32 R5, R34, R3, 0x2, P2 ;  /* 0x0000000322057211 */ /* 0x000fe200010f16ff */
[C---:B------:R-:W-:Y:S02]  /*7790*/  IMAD R35, R201.reuse, 0x12, RZ ;  /* 0x00000012c9237824 */ /* 0x040fe400078e02ff */
[----:B------:R-:W-:Y:S02]  /*77a0*/  IMAD R36, R201, 0x13, RZ ;  /* 0x00000013c9247824 */ /* 0x000fe400078e02ff */
[----:B------:R2:W-:Y:S01]  /*77b0*/  STL.64 [R1+0x128], R4 ;  /* 0x0001280401007387 */ /* 0x0005e20000100a00 */
[----:B-1----:R-:W-:Y:S01]  /*77c0*/  IADD3 R16, P1, R39, R2, RZ ;  /* 0x0000000227107210 */ /* 0x002fe20007f3e0ff */
[----:B------:R-:W-:-:S03]  /*77d0*/  IMAD R55, R201, 0x50, RZ ;  /* 0x00000050c9377824 */ /* 0x000fc600078e02ff */
[-C--:B------:R-:W-:Y:S02]  /*77e0*/  LEA.HI.X.SX32 R17, R35, R3.reuse, 0x2, P1 ;  /* 0x0000000323117211 */ /* 0x080fe400008f16ff */
[----:B--2---:R-:W-:Y:S01]  /*77f0*/  IADD3 R4, P2, R47, R2, RZ ;  /* 0x000000022f047210 */ /* 0x004fe20007f5e0ff */
[C---:B------:R-:W-:Y:S02]  /*7800*/  IMAD R63, R201.reuse, 0x54, RZ ;  /* 0x00000054c93f7824 */ /* 0x040fe400078e02ff */
[----:B------:R1:W-:Y:S01]  /*7810*/  STL.64 [R1+0x120], R16 ;  /* 0x0001201001007387 */ /* 0x0003e20000100a00 */
[----:B------:R-:W-:Y:S01]  /*7820*/  LEA.HI.X.SX32 R5, R36, R3, 0x2, P2 ;  /* 0x0000000324057211 */ /* 0x000fe200010f16ff */
[----:B------:R-:W-:-:S04]  /*7830*/  IMAD R38, R201, 0x15, RZ ;  /* 0x00000015c9267824 */ /* 0x000fc800078e02ff */
[----:B------:R2:W-:Y:S01]  /*7840*/  STL.64 [R1+0x118], R4 ;  /* 0x0001180401007387 */ /* 0x0005e20000100a00 */
[----:B-1----:R-:W-:Y:S01]  /*7850*/  IADD3 R16, P1, R55, R2, RZ ;  /* 0x0000000237107210 */ /* 0x002fe20007f3e0ff */
[----:B------:R-:W-:-:S03]  /*7860*/  IMAD R71, R201, 0x58, RZ ;  /* 0x00000058c9477824 */ /* 0x000fc600078e02ff */
        /* <DEDUP_REMOVED lines=21> */
[----:B------:R-:W-:Y:S02]  /*79c0*/  IMAD R111, R201, 0x6c, RZ ;  /* 0x0000006cc96f7824 */ /* 0x000fe400078e02ff */
[----:B------:R1:W-:Y:S01]  /*79d0*/  STL.64 [R1+0xf0], R16 ;  /* 0x0000f01001007387 */ /* 0x0003e20000100a00 */
[----:B------:R-:W-:Y:S01]  /*79e0*/  LEA.HI.X.SX32 R5, R43, R3, 0x2, P2 ;  /* 0x000000032b057211 */ /* 0x000fe200010f16ff */
[C---:B------:R-:W-:Y:S02]  /*79f0*/  IMAD R44, R201.reuse, 0x1a, RZ ;  /* 0x0000001ac92c7824 */ /* 0x040fe400078e02ff */
[C---:B------:R-:W-:Y:S02]  /*7a00*/  IMAD R119, R201.reuse, 0x70, RZ ;  /* 0x00000070c9777824 */ /* 0x040fe400078e02ff */
[----:B------:R-:W-:Y:S01]  /*7a10*/  IMAD R46, R201, 0x1b, RZ ;  /* 0x0000001bc92e7824 */ /* 0x000fe200078e02ff */
[----:B------:R2:W-:Y:S01]  /*7a20*/  STL.64 [R1+0xe8], R4 ;  /* 0x0000e80401007387 */ /* 0x0005e20000100a00 */
[----:B-1----:R-:W-:-:S04]  /*7a30*/  IADD3 R16, P1, R103, R2, RZ ;  /* 0x0000000267107210 */ /* 0x002fc80007f3e0ff */
[-C--:B------:R-:W-:Y:S02]  /*7a40*/  LEA.HI.X.SX32 R17, R44, R3.reuse, 0x2, P1 ;  /* 0x000000032c117211 */ /* 0x080fe400008f16ff */
[-C--:B------:R-:W-:Y:S02]  /*7a50*/  IADD3 R6, P1, R119, R2.reuse, RZ ;  /* 0x0000000277067210 */ /* 0x080fe40007f3e0ff */
[----:B--2---:R-:W-:Y:S01]  /*7a60*/  IADD3 R4, P2, R111, R2, RZ ;  /* 0x000000026f047210 */ /* 0x004fe20007f5e0ff */
[C---:B------:R-:W-:Y:S01]  /*7a70*/  IMAD R127, R201.reuse, 0x74, RZ ;  /* 0x00000074c97f7824 */ /* 0x040fe200078e02ff */
[-C--:B------:R-:W-:Y:S02]  /*7a80*/  LEA.HI.X.SX32 R7, R8, R3.reuse, 0x2, P1 ;  /* 0x0000000308077211 */ /* 0x080fe400008f16ff */
[----:B------:R-:W-:Y:S01]  /*7a90*/  LEA.HI.X.SX32 R5, R46, R3, 0x2, P2 ;  /* 0x000000032e057211 */ /* 0x000fe200010f16ff */
[C---:B------:R-:W-:Y:S01]  /*7aa0*/  IMAD R135, R201.reuse, 0x78, RZ ;  /* 0x00000078c9877824 */ /* 0x040fe200078e02ff */
[----:B------:R-:W-:Y:S01]  /*7ab0*/  ISETP.GE.U32.AND P6, PT, R48, 0x7fffff74, PT ;  /* 0x7fffff743000780c */ /* 0x000fe20003fc6070 */
[----:B------:R-:W-:Y:S01]  /*7ac0*/  STL.64 [R1+0xe0], R16 ;  /* 0x0000e01001007387 */ /* 0x000fe20000100a00 */
[----:B------:R-:W-:Y:S01]  /*7ad0*/  IMAD R48, R201, 0x1d, RZ ;  /* 0x0000001dc9307824 */ /* 0x000fe200078e02ff */
[----:B------:R-:W-:-:S02]  /*7ae0*/  ISETP.GE.U32.AND P0, PT, R50, 0x7fffff80, PT ;  /* 0x7fffff803200780c */ /* 0x000fc40003f06070 */
[----:B------:R1:W-:Y:S01]  /*7af0*/  STL.64 [R1+0xd8], R4 ;  /* 0x0000d80401007387 */ /* 0x0003e20000100a00 */
[----:B------:R-:W-:-:S03]  /*7b00*/  IMAD R50, R201, 0x1e, RZ ;  /* 0x0000001ec9327824 */ /* 0x000fc600078e02ff */
[----:B------:R2:W-:Y:S01]  /*7b10*/  STL.64 [R1+0xd0], R6 ;  /* 0x0000d00601007387 */ /* 0x0005e20000100a00 */
[----:B------:R-:W-:Y:S01]  /*7b20*/  IMAD R143, R201, 0x7c, RZ ;  /* 0x0000007cc98f7824 */ /* 0x000fe200078e02ff */
[-C--:B-1----:R-:W-:Y:S02]  /*7b30*/  IADD3 R4, P2, R127, R2.reuse, RZ ;  /* 0x000000027f047210 */ /* 0x082fe40007f5e0ff */
[----:B--2---:R-:W-:Y:S02]  /*7b40*/  IADD3 R6, P1, R135, R2, RZ ;  /* 0x0000000287067210 */ /* 0x004fe40007f3e0ff */
[-C--:B------:R-:W-:Y:S02]  /*7b50*/  LEA.HI.X.SX32 R5, R48, R3.reuse, 0x2, P2 ;  /* 0x0000000330057211 */ /* 0x080fe400010f16ff */
[----:B------:R-:W-:Y:S01]  /*7b60*/  LEA.HI.X.SX32 R7, R50, R3, 0x2, P1 ;  /* 0x0000000332077211 */ /* 0x000fe200008f16ff */
[C---:B------:R-:W-:Y:S02]  /*7b70*/  IMAD R52, R201.reuse, 0x1f, RZ ;  /* 0x0000001fc9347824 */ /* 0x040fe400078e02ff */
[----:B------:R1:W-:Y:S01]  /*7b80*/  STL.64 [R1+0xc8], R4 ;  /* 0x0000c80401007387 */ /* 0x0003e20000100a00 */
[----:B------:R-:W-:-:S03]  /*7b90*/  IMAD.SHL.U32 R56, R201, 0x20, RZ ;  /* 0x00000020c9387824 */ /* 0x000fc600078e00ff */
[----:B------:R2:W-:Y:S01]  /*7ba0*/  STL.64 [R1+0xc0], R6 ;  /* 0x0000c00601007387 */ /* 0x0005e20000100a00 */
[----:B------:R-:W-:Y:S01]  /*7bb0*/  IMAD R51, R201, 0x84, RZ ;  /* 0x00000084c9337824 */ /* 0x000fe200078e02ff */
[-C--:B-1----:R-:W-:Y:S02]  /*7bc0*/  IADD3 R4, P2, R143, R2.reuse, RZ ;  /* 0x000000028f047210 */ /* 0x082fe40007f5e0ff */
[C---:B--2---:R-:W-:Y:S02]  /*7bd0*/  LEA R6, P1, R201.reuse, R2, 0x7 ;  /* 0x00000002c9067211 */ /* 0x044fe400078238ff */
[-C--:B------:R-:W-:Y:S01]  /*7be0*/  LEA.HI.X.SX32 R5, R52, R3.reuse, 0x2, P2 ;  /* 0x0000000334057211 */ /* 0x080fe200010f16ff */
[C---:B------:R-:W-:Y:S01]  /*7bf0*/  IMAD R54, R201.reuse, 0x88, RZ ;  /* 0x00000088c9367824 */ /* 0x040fe200078e02ff */
[----:B------:R-:W-:Y:S01]  /*7c00*/  LEA.HI.X.SX32 R7, R56, R3, 0x2, P1 ;  /* 0x0000000338077211 */ /* 0x000fe200008f16ff */
[C---:B------:R-:W-:Y:S02]  /*7c10*/  IMAD R59, R201.reuse, 0x21, RZ ;  /* 0x00000021c93b7824 */ /* 0x040fe400078e02ff */
[----:B------:R1:W-:Y:S01]  /*7c20*/  STL.64 [R1+0xb8], R4 ;  /* 0x0000b80401007387 */ /* 0x0003e20000100a00 */
[----:B------:R-:W-:-:S03]  /*7c30*/  IMAD R62, R201, 0x22, RZ ;  /* 0x00000022c93e7824 */ /* 0x000fc600078e02ff */
[----:B------:R2:W-:Y:S01]  /*7c40*/  STL.64 [R1+0xb0], R6 ;  /* 0x0000b00601007387 */ /* 0x0005e20000100a00 */
[----:B------:R-:W-:Y:S01]  /*7c50*/  IMAD R58, R201, 0x8c, RZ ;  /* 0x0000008cc93a7824 */ /* 0x000fe200078e02ff */
[-C--:B-1----:R-:W-:Y:S02]  /*7c60*/  IADD3 R4, P2, R51, R2.reuse, RZ ;  /* 0x0000000233047210 */ /* 0x082fe40007f5e0ff */
[-C--:B--2---:R-:W-:Y:S02]  /*7c70*/  IADD3 R6, P1, R54, R2.reuse, RZ ;  /* 0x0000000236067210 */ /* 0x084fe40007f3e0ff */
[-C--:B------:R-:W-:Y:S01]  /*7c80*/  LEA.HI.X.SX32 R5, R59, R3.reuse, 0x2, P2 ;  /* 0x000000033b057211 */ /* 0x080fe200010f16ff */
[C---:B------:R-:W-:Y:S01]  /*7c90*/  IMAD R60, R201.reuse, 0x90, RZ ;  /* 0x00000090c93c7824 */ /* 0x040fe200078e02ff */
[----:B------:R-:W-:Y:S01]  /*7ca0*/  LEA.HI.X.SX32 R7, R62, R3, 0x2, P1 ;  /* 0x000000033e077211 */ /* 0x000fe200008f16ff */
[C---:B------:R-:W-:Y:S02]  /*7cb0*/  IMAD R66, R201.reuse, 0x23, RZ ;  /* 0x00000023c9427824 */ /* 0x040fe400078e02ff */
[----:B------:R1:W-:Y:S04]  /*7cc0*/  STL.64 [R1+0xa8], R4 ;  /* 0x0000a80401007387 */ /* 0x0003e80000100a00 */
[----:B------:R2:W-:Y:S01]  /*7cd0*/  STL.64 [R1+0xa0], R6 ;  /* 0x0000a00601007387 */ /* 0x0005e20000100a00 */
[----:B------:R-:W-:Y:S01]  /*7ce0*/  IMAD R64, R201, 0x94, RZ ;  /* 0x00000094c9407824 */ /* 0x000fe200078e02ff */
[----:B-1----:R-:W-:-:S02]  /*7cf0*/  IADD3 R4, P2, R58, R2, RZ ;  /* 0x000000023a047210 */ /* 0x002fc40007f5e0ff */
[----:B--2---:R-:W-:Y:S02]  /*7d00*/  IADD3 R6, P1, R60, R2, RZ ;  /* 0x000000023c067210 */ /* 0x004fe40007f3e0ff */
[-C--:B------:R-:W-:Y:S01]  /*7d10*/  LEA.HI.X.SX32 R5, R66, R3.reuse, 0x2, P2 ;  /* 0x0000000342057211 */ /* 0x080fe200010f16ff */
[----:B------:R-:W-:Y:S01]  /*7d20*/  IMAD R67, R201, 0x98, RZ ;  /* 0x00000098c9437824 */ /* 0x000fe200078e02ff */
        /* <DEDUP_REMOVED lines=43> */
[C---:B------:R-:W-:Y:S01]  /*7fe0*/  IMAD R91, R201.reuse, 0xbc, RZ ;  /* 0x000000bcc95b7824 */ /* 0x040fe200078e02ff */
        /* <DEDUP_REMOVED lines=22> */
[----:B------:R-:W-:Y:S01]  /*8150*/  IMAD R106, R201, 0xd0, RZ ;  /* 0x000000d0c96a7824 */ /* 0x000fe200078e02ff */
        /* <DEDUP_REMOVED lines=16> */
[----:B--2---:R-:W-:Y:S02]  /*8260*/  IADD3 R6, P1, R112, R2, RZ ;  /* 0x0000000270067210 */ /* 0x004fe40007f3e0ff */
[-C--:B------:R-:W-:Y:S01]  /*8270*/  LEA.HI.X.SX32 R5, R115, R3.reuse, 0x2, P2 ;  /* 0x0000000373057211 */ /* 0x080fe200010f16ff */
[C---:B------:R-:W-:Y:S01]  /*8280*/  IMAD R116, R201.reuse, 0xe0, RZ ;  /* 0x000000e0c9747824 */ /* 0x040fe200078e02ff */
[----:B------:R-:W-:Y:S01]  /*8290*/  LEA.HI.X.SX32 R7, R118, R3, 0x2, P1 ;  /* 0x0000000376077211 */ /* 0x000fe200008f16ff */
[C---:B------:R-:W-:Y:S02]  /*82a0*/  IMAD R122, R201.reuse, 0x37, RZ ;  /* 0x00000037c97a7824 */ /* 0x040fe400078e02ff */
[----:B------:R1:W-:Y:S01]  /*82b0*/  STL.64 [R1+0x8], R4 ;  /* 0x0000080401007387 */ /* 0x0003e20000100a00 */
[----:B------:R-:W-:-:S02]  /*82c0*/  IMAD R120, R201, 0xe4, RZ ;  /* 0x000000e4c9787824 */ /* 0x000fc400078e02ff */
[C---:B------:R-:W-:Y:S01]  /*82d0*/  IMAD R123, R201.reuse, 0xe8, RZ ;  /* 0x000000e8c97b7824 */ /* 0x040fe200078e02ff */
[----:B------:R2:W-:Y:S01]  /*82e0*/  STL.64 [R1], R6 ;  /* 0x0000000601007387 */ /* 0x0005e20000100a00 */
[C---:B------:R-:W-:Y:S02]  /*82f0*/  IMAD R126, R201.reuse, 0x39, RZ ;  /* 0x00000039c97e7824 */ /* 0x040fe400078e02ff */
[C---:B------:R-:W-:Y:S01]  /*8300*/  IMAD R124, R201.reuse, 0xec, RZ ;  /* 0x000000ecc97c7824 */ /* 0x040fe200078e02ff */
[-C--:B-1----:R-:W-:Y:S02]  /*8310*/  IADD3 R4, P2, R114, R2.reuse, RZ ;  /* 0x0000000272047210 */ /* 0x082fe40007f5e0ff */
[-C--:B--2---:R-:W-:Y:S02]  /*8320*/  IADD3 R6, P1, R116, R2.reuse, RZ ;  /* 0x0000000274067210 */ /* 0x084fe40007f3e0ff */
[-C--:B------:R-:W-:Y:S01]  /*8330*/  LEA.HI.X.SX32 R5, R122, R3.reuse, 0x2, P2 ;  /* 0x000000037a057211 */ /* 0x080fe200010f16ff */
[C---:B------:R-:W-:Y:S01]  /*8340*/  IMAD R130, R201.reuse, 0x3a, RZ ;  /* 0x0000003ac9827824 */ /* 0x040fe200078e02ff */
[----:B------:R-:W-:Y:S01]  /*8350*/  IADD3 R8, P2, R120, R2, RZ ;  /* 0x0000000278087210 */ /* 0x000fe20007f5e0ff */
[----:B------:R-:W-:Y:S01]  /*8360*/  IMAD R128, R201, 0xf0, RZ ;  /* 0x000000f0c9807824 */ /* 0x000fe200078e02ff */
[----:B------:R-:W-:-:S02]  /*8370*/  LEA.HI.X.SX32 R7, R14, R3, 0x2, P1 ;  /* 0x000000030e077211 */ /* 0x000fc400008f16ff */
[-C--:B------:R-:W-:Y:S01]  /*8380*/  IADD3 R10, P1, R123, R2.reuse, RZ ;  /* 0x000000027b0a7210 */ /* 0x080fe20007f3e0ff */
[C---:B------:R-:W-:Y:S01]  /*8390*/  IMAD R132, R201.reuse, 0x3b, RZ ;  /* 0x0000003bc9847824 */ /* 0x040fe200078e02ff */
[-C--:B------:R-:W-:Y:S01]  /*83a0*/  LEA.HI.X.SX32 R9, R126, R3.reuse, 0x2, P2 ;  /* 0x000000037e097211 */ /* 0x080fe200010f16ff */
[C---:B------:R-:W-:Y:S01]  /*83b0*/  IMAD R131, R201.reuse, 0xf4, RZ ;  /* 0x000000f4c9837824 */ /* 0x040fe200078e02ff */
[-C--:B------:R-:W-:Y:S01]  /*83c0*/  IADD3 R12, P2, R124, R2.reuse, RZ ;  /* 0x000000027c0c7210 */ /* 0x080fe20007f5e0ff */
[C---:B------:R-:W-:Y:S01]  /*83d0*/  IMAD R134, R201.reuse, 0xf8, RZ ;  /* 0x000000f8c9867824 */ /* 0x040fe200078e02ff */
[-C--:B------:R-:W-:Y:S02]  /*83e0*/  LEA.HI.X.SX32 R11, R130, R3.reuse, 0x2, P1 ;  /* 0x00000003820b7211 */ /* 0x080fe400008f16ff */
[-C--:B------:R-:W-:Y:S01]  /*83f0*/  IADD3 R14, P1, R128, R2.reuse, RZ ;  /* 0x00000002800e7210 */ /* 0x080fe20007f3e0ff */
[C---:B------:R-:W-:Y:S01]  /*8400*/  IMAD R138, R201.reuse, 0x3d, RZ ;  /* 0x0000003dc98a7824 */ /* 0x040fe200078e02ff */
[-C--:B------:R-:W-:Y:S01]  /*8410*/  LEA.HI.X.SX32 R13, R132, R3.reuse, 0x2, P2 ;  /* 0x00000003840d7211 */ /* 0x080fe200010f16ff */
[----:B------:R-:W-:Y:S01]  /*8420*/  IMAD R136, R201, 0xfc, RZ ;  /* 0x000000fcc9887824 */ /* 0x000fe200078e02ff */
        /* <DEDUP_REMOVED lines=8> */
[----:B------:R-:W-:Y:S01]  /*84b0*/  IMAD.SHL.U32 R146, R201, 0x40, RZ ;  /* 0x00000040c9927824 */ /* 0x000fe200078e00ff */
[-C--:B------:R-:W-:Y:S01]  /*84c0*/  LEA.HI.X.SX32 R19, R139, R3.reuse, 0x2, P1 ;  /* 0x000000038b137211 */ /* 0x080fe200008f16ff */
[C---:B------:R-:W-:Y:S01]  /*84d0*/  IMAD R144, R201.reuse, 0x108, RZ ;  /* 0x00000108c9907824 */ /* 0x040fe200078e02ff */
[-C--:B------:R-:W-:Y:S01]  /*84e0*/  LEA R22, P1, R201, R2.reuse, 0x8 ;  /* 0x00000002c9167211 */ /* 0x080fe200078240ff */
[----:B------:R-:W-:Y:S01]  /*84f0*/  IMAD R223, R21, c[0x0][0x190], RZ ;  /* 0x0000640015df7a24 */ /* 0x000fe200078e02ff */
[-C--:B------:R-:W-:Y:S01]  /*8500*/  LEA.HI.X.SX32 R21, R142, R3.reuse, 0x2, P2 ;  /* 0x000000038e157211 */ /* 0x080fe200010f16ff */
[C---:B------:R-:W-:Y:S01]  /*8510*/  IMAD R148, R201.reuse, 0x41, RZ ;  /* 0x00000041c9947824 */ /* 0x040fe200078e02ff */
[-C--:B------:R-:W-:Y:S01]  /*8520*/  IADD3 R24, P2, R140, R2.reuse, RZ ;  /* 0x000000028c187210 */ /* 0x080fe20007f5e0ff */
[C---:B------:R-:W-:Y:S01]  /*8530*/  IMAD R147, R201.reuse, 0x10c, RZ ;  /* 0x0000010cc9937824 */ /* 0x040fe200078e02ff */
[----:B------:R-:W-:Y:S01]  /*8540*/  LEA.HI.X.SX32 R23, R146, R3, 0x2, P1 ;  /* 0x0000000392177211 */ /* 0x000fe200008f16ff */
[C---:B------:R-:W-:Y:S01]  /*8550*/  IMAD R152, R201.reuse, 0x42, RZ ;  /* 0x00000042c9987824 */ /* 0x040fe200078e02ff */
[----:B------:R-:W-:Y:S01]  /*8560*/  IADD3 R26, P1, R144, R2, RZ ;  /* 0x00000002901a7210 */ /* 0x000fe20007f3e0ff */
[----:B------:R-:W-:-:S02]  /*8570*/  IMAD R150, R201, 0x110, RZ ;  /* 0x00000110c9967824 */ /* 0x000fc400078e02ff */
[----:B------:R-:W-:Y:S01]  /*8580*/  IMAD R226, R25, c[0x0][0x190], RZ ;  /* 0x0000640019e27a24 */ /* 0x000fe200078e02ff */
[-C--:B------:R-:W-:Y:S01]  /*8590*/  LEA.HI.X.SX32 R25, R148, R3.reuse, 0x2, P2 ;  /* 0x0000000394197211 */ /* 0x080fe200010f16ff */
[----:B------:R-:W-:Y:S01]  /*85a0*/  IMAD R156, R201, 0x43, RZ ;  /* 0x00000043c99c7824 */ /* 0x000fe200078e02ff */
[-C--:B------:R-:W-:Y:S01]  /*85b0*/  IADD3 R28, P2, R147, R2.reuse, RZ ;  /* 0x00000002931c7210 */ /* 0x080fe20007f5e0ff */
[C---:B------:R-:W-:Y:S01]  /*85c0*/  IMAD R154, R201.reuse, 0x114, RZ ;  /* 0x00000114c99a7824 */ /* 0x040fe200078e02ff */
[-C--:B------:R-:W-:Y:S01]  /*85d0*/  LEA.HI.X.SX32 R27, R152, R3.reuse, 0x2, P1 ;  /* 0x00000003981b7211 */ /* 0x080fe200008f16ff */
[----:B------:R-:W-:Y:S01]  /*85e0*/  IMAD R160, R201, 0x118, RZ ;  /* 0x00000118c9a07824 */ /* 0x000fe200078e02ff */
[-C--:B------:R-:W-:Y:S01]  /*85f0*/  IADD3 R30, P1, R150, R2.reuse, RZ ;  /* 0x00000002961e7210 */ /* 0x080fe20007f3e0ff */
[----:B------:R-:W-:Y:S01]  /*8600*/  IMAD R227, R29, c[0x0][0x190], RZ ;  /* 0x000064001de37a24 */ /* 0x000fe200078e02ff */
[-C--:B------:R-:W-:Y:S01]  /*8610*/  LEA.HI.X.SX32 R29, R156, R3.reuse, 0x2, P2 ;  /* 0x000000039c1d7211 */ /* 0x080fe200010f16ff */
[C---:B------:R-:W-:Y:S01]  /*8620*/  IMAD R168, R201.reuse, 0x45, RZ ;  /* 0x00000045c9a87824 */ /* 0x040fe200078e02ff */
[-C--:B------:R-:W-:Y:S01]  /*8630*/  IADD3 R32, P2, R154, R2.reuse, RZ ;  /* 0x000000029a207210 */ /* 0x080fe20007f5e0ff */
[----:B------:R-:W-:Y:S01]  /*8640*/  IMAD R164, R201, 0x11c, RZ ;  /* 0x0000011cc9a47824 */ /* 0x000fe200078e02ff */
[----:B------:R-:W-:Y:S01]  /*8650*/  LEA.HI.X.SX32 R31, R31, R3, 0x2, P1 ;  /* 0x000000031f1f7211 */ /* 0x000fe200008f16ff */
[C---:B------:R-:W-:Y:S01]  /*8660*/  IMAD R176, R201.reuse, 0x46, RZ ;  /* 0x00000046c9b07824 */ /* 0x040fe200078e02ff */
[----:B------:R-:W-:Y:S01]  /*8670*/  IADD3 R34, P1, R160, R2, RZ ;  /* 0x00000002a0227210 */ /* 0x000fe20007f3e0ff */
[----:B------:R-:W-:-:S02]  /*8680*/  IMAD R172, R201, 0x120, RZ ;  /* 0x00000120c9ac7824 */ /* 0x000fc400078e02ff */
[----:B------:R-:W-:Y:S01]  /*8690*/  IMAD R230, R33, c[0x0][0x190], RZ ;  /* 0x0000640021e67a24 */ /* 0x000fe200078e02ff */
[-C--:B------:R-:W-:Y:S01]  /*86a0*/  LEA.HI.X.SX32 R33, R168, R3.reuse, 0x2, P2 ;  /* 0x00000003a8217211 */ /* 0x080fe200010f16ff */
[C---:B------:R-:W-:Y:S01]  /*86b0*/  IMAD R184, R201.reuse, 0x47, RZ ;  /* 0x00000047c9b87824 */ /* 0x040fe200078e02ff */
        /* <DEDUP_REMOVED lines=52> */
[----:B------:R-:W-:Y:S02]  /*8a00*/  IMAD R248, R201, 0x154, RZ ;  /* 0x00000154c9f87824 */ /* 0x000fe400078e02ff */
[----:B------:R-:W-:Y:S01]  /*8a10*/  IMAD.MOV.U32 R72, RZ, RZ, c[0x0][0x188] ;  /* 0x00006200ff487624 */ /* 0x000fe200078e00ff */
[-C--:B------:R-:W-:Y:S01]  /*8a20*/  LEA.HI.X.SX32 R59, R247, R3.reuse, 0x2, P1 ;  /* 0x00000003f73b7211 */ /* 0x080fe200008f16ff */
[----:B------:R-:W-:Y:S01]  /*8a30*/  IMAD R251, R201, 0x158, RZ ;  /* 0x00000158c9fb7824 */ /* 0x000fe200078e02ff */
[-C--:B------:R-:W-:Y:S01]  /*8a40*/  IADD3 R62, P1, R246, R2.reuse, RZ ;  /* 0x00000002f63e7210 */ /* 0x080fe20007f3e0ff */
[----:B------:R-:W-:Y:S01]  /*8a50*/  IMAD R243, R61, c[0x0][0x190], RZ ;  /* 0x000064003df37a24 */ /* 0x000fe200078e02ff */
[----:B------:R-:W-:Y:S01]  /*8a60*/  LEA.HI.X.SX32 R61, R250, R3, 0x2, P2 ;  /* 0x00000003fa3d7211 */ /* 0x000fe200010f16ff */
[----:B------:R-:W-:Y:S01]  /*8a70*/  IMAD.MOV.U32 R74, RZ, RZ, c[0x0][0x188] ;  /* 0x00006200ff4a7624 */ /* 0x000fe200078e00ff */
[----:B------:R-:W-:Y:S01]  /*8a80*/  IADD3 R64, P2, R248, R2, RZ ;  /* 0x00000002f8407210 */ /* 0x000fe20007f5e0ff */
[----:B------:R-:W-:-:S02]  /*8a90*/  IMAD R72, R72, 0x55, RZ ;  /* 0x0000005548487824 */ /* 0x000fc400078e02ff */
[----:B------:R-:W-:Y:S01]  /*8aa0*/  IMAD.MOV.U32 R68, RZ, RZ, c[0x0][0x188] ;  /* 0x00006200ff447624 */ /* 0x000fe200078e00ff */
[-C--:B------:R-:W-:Y:S01]  /*8ab0*/  LEA.HI.X.SX32 R63, R63, R3.reuse, 0x2, P1 ;  /* 0x000000033f3f7211 */ /* 0x080fe200008f16ff */
[----:B------:R-:W-:Y:S01]  /*8ac0*/  IMAD R74, R74, 0x56, RZ ;  /* 0x000000564a4a7824 */ /* 0x000fe200078e02ff */
[----:B------:R-:W-:Y:S01]  /*8ad0*/  IADD3 R66, P1, R251, R2, RZ ;  /* 0x00000002fb427210 */ /* 0x000fe20007f3e0ff */
[----:B------:R-:W-:Y:S01]  /*8ae0*/  IMAD R246, R65, c[0x0][0x190], RZ ;  /* 0x0000640041f67a24 */ /* 0x000fe200078e02ff */
[----:B------:R-:W-:Y:S01]  /*8af0*/  LEA.HI.X.SX32 R65, R72, R3, 0x2, P2 ;  /* 0x0000000348417211 */ /* 0x000fe200010f16ff */
[----:B------:R-:W-:Y:S02]  /*8b00*/  IMAD.MOV.U32 R70, RZ, RZ, c[0x0][0x188] ;  /* 0x00006200ff467624 */ /* 0x000fe400078e00ff */
[----:B------:R-:W-:Y:S02]  /*8b10*/  IMAD R68, R68, 0x15c, RZ ;  /* 0x0000015c44447824 */ /* 0x000fe400078e02ff */
[----:B------:R-:W-:-:S02]  /*8b20*/  IMAD.MOV.U32 R76, RZ, RZ, c[0x0][0x188] ;  /* 0x00006200ff4c7624 */ /* 0x000fc400078e00ff */
[----:B------:R-:W-:Y:S01]  /*8b30*/  IMAD.MOV.U32 R72, RZ, RZ, c[0x0][0x188] ;  /* 0x00006200ff487624 */ /* 0x000fe200078e00ff */
[-C--:B------:R-:W-:Y:S01]  /*8b40*/  LEA.HI.X.SX32 R67, R74, R3.reuse, 0x2, P1 ;  /* 0x000000034a437211 */ /* 0x080fe200008f16ff */
[----:B------:R-:W-:Y:S01]  /*8b50*/  IMAD R70, R70, 0x160, RZ ;  /* 0x0000016046467824 */ /* 0x000fe200078e02ff */
[-C--:B------:R-:W-:Y:S01]  /*8b60*/  IADD3 R68, P2, R68, R2.reuse, RZ ;  /* 0x0000000244447210 */ /* 0x080fe20007f5e0ff */
[----:B------:R-:W-:Y:S02]  /*8b70*/  IMAD R76, R76, 0x57, RZ ;  /* 0x000000574c4c7824 */ /* 0x000fe400078e02ff */
[----:B------:R-:W-:Y:S02]  /*8b80*/  IMAD.MOV.U32 R74, RZ, RZ, c[0x0][0x188] ;  /* 0x00006200ff4a7624 */ /* 0x000fe400078e00ff */
[----:B------:R-:W-:Y:S02]  /*8b90*/  IMAD R72, R72, 0x164, RZ ;  /* 0x0000016448487824 */ /* 0x000fe400078e02ff */
[----:B------:R-:W-:Y:S01]  /*8ba0*/  IMAD.MOV.U32 R80, RZ, RZ, c[0x0][0x188] ;  /* 0x00006200ff507624 */ /* 0x000fe200078e00ff */
[----:B------:R-:W-:Y:S01]  /*8bb0*/  IADD3 R70, P1, R70, R2, RZ ;  /* 0x0000000246467210 */ /* 0x000fe20007f3e0ff */
[----:B------:R-:W-:Y:S01]  /*8bc0*/  IMAD R247, R69, c[0x0][0x190], RZ ;  /* 0x0000640045f77a24 */ /* 0x000fe200078e02ff */
[----:B------:R-:W-:Y:S01]  /*8bd0*/  LEA.HI.X.SX32 R69, R76, R3, 0x2, P2 ;  /* 0x000000034c457211 */ /* 0x000fe200010f16ff */
[----:B------:R-:W-:-:S02]  /*8be0*/  IMAD R74, R74, 0x168, RZ ;  /* 0x000001684a4a7824 */ /* 0x000fc400078e02ff */
[----:B------:R-:W-:Y:S01]  /*8bf0*/  IMAD.MOV.U32 R82, RZ, RZ, c[0x0][0x188] ;  /* 0x00006200ff527624 */ /* 0x000fe200078e00ff */
[-C--:B------:R-:W-:Y:S01]  /*8c00*/  IADD3 R72, P2, R72, R2.reuse, RZ ;  /* 0x0000000248487210 */ /* 0x080fe20007f5e0ff */
[----:B------:R-:W-:Y:S02]  /*8c10*/  IMAD R80, R80, 0x59, RZ ;  /* 0x0000005950507824 */ /* 0x000fe400078e02ff */
[----:B------:R-:W-:Y:S01]  /*8c20*/  IMAD.MOV.U32 R76, RZ, RZ, c[0x0][0x188] ;  /* 0x00006200ff4c7624 */ /* 0x000fe200078e00ff */
[-C--:B------:R-:W-:Y:S01]  /*8c30*/  LEA.HI.X.SX32 R71, R71, R3.reuse, 0x2, P1 ;  /* 0x0000000347477211 */ /* 0x080fe200008f16ff */
[----:B------:R-:W-:Y:S01]  /*8c40*/  IMAD R82, R82, 0x5a, RZ ;  /* 0x0000005a52527824 */ /* 0x000fe200078e02ff */
[----:B------:R-:W-:Y:S01]  /*8c50*/  IADD3 R74, P1, R74, R2, RZ ;  /* 0x000000024a4a7210 */ /* 0x000fe20007f3e0ff */
[----:B------:R-:W-:Y:S01]  /*8c60*/  IMAD R250, R73, c[0x0][0x190], RZ ;  /* 0x0000640049fa7a24 */ /* 0x000fe200078e02ff */
[----:B------:R-:W-:Y:S01]  /*8c70*/  LEA.HI.X.SX32 R73, R80, R3, 0x2, P2 ;  /* 0x0000000350497211 */ /* 0x000fe200010f16ff */
[----:B------:R-:W-:-:S02]  /*8c80*/  IMAD.MOV.U32 R78, RZ, RZ, c[0x0][0x188] ;  /* 0x00006200ff4e7624 */ /* 0x000fc400078e00ff */
[----:B------:R-:W-:Y:S02]  /*8c90*/  IMAD R76, R76, 0x16c, RZ ;  /* 0x0000016c4c4c7824 */ /* 0x000fe400078e02ff */
[----:B------:R-:W-:Y:S01]  /*8ca0*/  IMAD.MOV.U32 R84, RZ, RZ, c[0x0][0x188] ;  /* 0x00006200ff547624 */ /* 0x000fe200078e00ff */
[----:B------:R1:W-:Y:S01]  /*8cb0*/  STL.64 [R1+0xd60], R4 ;  /* 0x000d600401007387 */ /* 0x0003e20000100a00 */
[----:B------:R-:W-:Y:S01]  /*8cc0*/  IMAD.MOV.U32 R80, RZ, RZ, c[0x0][0x188] ;  /* 0x00006200ff507624 */ /* 0x000fe200078e00ff */
[----:B------:R-:W-:Y:S01]  /*8cd0*/  LEA.HI.X.SX32 R75, R82, R3, 0x2, P1 ;  /* 0x00000003524b7211 */ /* 0x000fe200008f16ff */
[----:B------:R-:W-:Y:S01]  /*8ce0*/  IMAD R78, R78, 0x170, RZ ;  /* 0x000001704e4e7824 */ /* 0x000fe200078e02ff */
[----:B------:R-:W-:Y:S01]  /*8cf0*/  STL.64 [R1+0xd68], R6 ;  /* 0x000d680601007387 */ /* 0x000fe20000100a00 */
[----:B------:R-:W-:Y:S01]  /*8d00*/  IMAD R84, R84, 0x5b, RZ ;  /* 0x0000005b54547824 */ /* 0x000fe200078e02ff */
[----:B------:R-:W-:Y:S01]  /*8d10*/  IADD3 R76, P2, R76, R2, RZ ;  /* 0x000000024c4c7210 */ /* 0x000fe20007f5e0ff */
[----:B------:R-:W-:Y:S01]  /*8d20*/  IMAD.MOV.U32 R82, RZ, RZ, c[0x0][0x188] ;  /* 0x00006200ff527624 */ /* 0x000fe200078e00ff */
[----:B------:R-:W-:Y:S01]  /*8d30*/  STL.64 [R1+0xd70], R8 ;  /* 0x000d700801007387 */ /* 0x000fe20000100a00 */
[----:B------:R-:W-:-:S02]  /*8d40*/  IMAD R80, R80, 0x174, RZ ;  /* 0x0000017450507824 */ /* 0x000fc400078e02ff */
[----:B------:R-:W-:Y:S01]  /*8d50*/  IMAD.MOV.U32 R90, RZ, RZ, c[0x0][0x188] ;  /* 0x00006200ff5a7624 */ /* 0x000fe200078e00ff */
[----:B------:R-:W-:Y:S01]  /*8d60*/  STL.64 [R1+0xd78], R10 ;  /* 0x000d780a01007387 */ /* 0x000fe20000100a00 */
[-C--:B------:R-:W-:Y:S01]  /*8d70*/  IADD3 R78, P1, R78, R2.reuse, RZ ;  /* 0x000000024e4e7210 */ /* 0x080fe20007f3e0ff */
[----:B------:R-:W-:Y:S02]  /*8d80*/  IMAD R251, R77, c[0x0][0x190], RZ ;  /* 0x000064004dfb7a24 */ /* 0x000fe400078e02ff */
[----:B------:R-:W-:Y:S01]  /*8d90*/  STL.64 [R1+0xd80], R12 ;  /* 0x000d800c01007387 */ /* 0x000fe20000100a00 */
[----:B------:R-:W-:Y:S01]  /*8da0*/  IMAD R82, R82, 0x178, RZ ;  /* 0x0000017852527824 */ /* 0x000fe200078e02ff */
[----:B------:R-:W-:Y:S01]  /*8db0*/  LEA.HI.X.SX32 R77, R84, R3, 0x2, P2 ;  /* 0x00000003544d7211 */ /* 0x000fe200010f16ff */
[----:B------:R-:W-:Y:S01]  /*8dc0*/  IMAD.MOV.U32 R86, RZ, RZ, c[0x0][0x188] ;  /* 0x00006200ff567624 */ /* 0x000fe200078e00ff */
[----:B------:R-:W-:Y:S01]  /*8dd0*/  STL.64 [R1+0xd88], R14 ;  /* 0x000d880e01007387 */ /* 0x000fe20000100a00 */
[----:B------:R-:W-:Y:S01]  /*8de0*/  IMAD.MOV.U32 R88, RZ, RZ, c[0x0][0x188] ;  /* 0x00006200ff587624 */ /* 0x000fe200078e00ff */
[----:B------:R-:W-:Y:S01]  /*8df0*/  IADD3 R80, P2, R80, R2, RZ ;  /* 0x0000000250507210 */ /* 0x000fe20007f5e0ff */
[----:B------:R-:W-:Y:S01]  /*8e00*/  IMAD R90, R90, 0x5d, RZ ;  /* 0x0000005d5a5a7824 */ /* 0x000fe200078e02ff */
[----:B------:R-:W-:Y:S01]  /*8e10*/  STL.64 [R1+0xd90], R16 ;  /* 0x000d901001007387 */ /* 0x000fe20000100a00 */
[----:B------:R-:W-:-:S03]  /*8e20*/  IMAD.MOV.U32 R84, RZ, RZ, c[0x0][0x188] ;  /* 0x00006200ff547624 */ /* 0x000fc600078e00ff */
[----:B------:R-:W-:Y:S01]  /*8e30*/  STL.64 [R1+0xd98], R18 ;  /* 0x000d981201007387 */ /* 0x000fe20000100a00 */
[-C--:B------:R-:W-:Y:S01]  /*8e40*/  LEA.HI.X.SX32 R79, R79, R3.reuse, 0x2, P1 ;  /* 0x000000034f4f7211 */ /* 0x080fe200008f16ff */
[----:B------:R-:W-:Y:S02]  /*8e50*/  IMAD R86, R86, 0x5e, RZ ;  /* 0x0000005e56567824 */ /* 0x000fe400078e02ff */
[----:B------:R-:W-:Y:S01]  /*8e60*/  STL.64 [R1+0xda0], R20 ;  /* 0x000da01401007387 */ /* 0x000fe20000100a00 */
[----:B------:R-:W-:Y:S01]  /*8e70*/  IADD3 R82, P1, R82, R2, RZ ;  /* 0x0000000252527210 */ /* 0x000fe20007f3e0ff */
[----:B-1----:R-:W-:Y:S02]  /*8e80*/  IMAD R4, R81, c[0x0][0x190], RZ ;  /* 0x0000640051047a24 */ /* 0x002fe400078e02ff */
[----:B------:R-:W-:Y:S01]  /*8e90*/  STL.64 [R1+0xda8], R22 ;  /* 0x000da81601007387 */ /* 0x000fe20000100a00 */
[----:B------:R-:W-:Y:S01]  /*8ea0*/  IMAD R88, R88, 0x180, RZ ;  /* 0x0000018058587824 */ /* 0x000fe200078e02ff */
[----:B------:R-:W-:-:S02]  /*8eb0*/  LEA.HI.X.SX32 R81, R90, R3, 0x2, P2 ;  /* 0x000000035a517211 */ /* 0x000fc400010f16ff */
[----:B------:R-:W-:Y:S01]  /*8ec0*/  STL [R1+0xdc0], R24 ;  /* 0x000dc01801007387 */ /* 0x000fe20000100800 */
[----:B------:R-:W-:-:S03]  /*8ed0*/  IMAD R84, R84, 0x17c, RZ ;  /* 0x0000017c54547824 */ /* 0x000fc600078e02ff */
[----:B------:R-:W-:Y:S01]  /*8ee0*/  STL [R1+0xdbc], R25 ;  /* 0x000dbc1901007387 */ /* 0x000fe20000100800 */
[----:B------:R-:W-:Y:S02]  /*8ef0*/  IMAD.MOV.U32 R92, RZ, RZ, c[0x0][0x188] ;  /* 0x00006200ff5c7624 */ /* 0x000fe400078e00ff */
[----:B------:R-:W-:Y:S01]  /*8f00*/  IMAD.MOV.U32 R90, RZ, RZ, c[0x0][0x188] ;  /* 0x00006200ff5a7624 */ /* 0x000fe200078e00ff */
[----:B------:R-:W-:Y:S01]  /*8f10*/  STL [R1+0xdc8], R26 ;  /* 0x000dc81a01007387 */ /* 0x000fe20000100800 */
[----:B------:R-:W-:-:S03]  /*8f20*/  LEA.HI.X.SX32 R83, R86, R3, 0x2, P1 ;  /* 0x0000000356537211 */ /* 0x000fc600008f16ff */
[----:B------:R-:W-:Y:S01]  /*8f30*/  STL [R1+0xdc4], R27 ;  /* 0x000dc41b01007387 */ /* 0x000fe20000100800 */
[----:B------:R-:W-:-:S03]  /*8f40*/  IADD3 R86, P1, R88, R2, RZ ;  /* 0x0000000258567210 */ /* 0x000fc60007f3e0ff */
[----:B------:R-:W-:Y:S01]  /*8f50*/  STL [R1+0xdd0], R28 ;  /* 0x000dd01c01007387 */ /* 0x000fe20000100800 */
[----:B------:R-:W-:-:S03]  /*8f60*/  IMAD.MOV.U32 R88, RZ, RZ, c[0x0][0x188] ;  /* 0x00006200ff587624 */ /* 0x000fc600078e00ff */
[----:B------:R-:W-:Y:S01]  /*8f70*/  STL [R1+0xdcc], R29 ;  /* 0x000dcc1d01007387 */ /* 0x000fe20000100800 */
[----:B------:R-:W-:Y:S01]  /*8f80*/  IMAD R92, R92, 0x5f, RZ ;  /* 0x0000005f5c5c7824 */ /* 0x000fe200078e02ff */
[----:B------:R-:W-:Y:S01]  /*8f90*/  IADD3 R84, P2, R84, R2, RZ ;  /* 0x0000000254547210 */ /* 0x000fe20007f5e0ff */
[----:B------:R-:W-:Y:S01]  /*8fa0*/  IMAD R90, R90, 0x188, RZ ;  /* 0x000001885a5a7824 */ /* 0x000fe200078e02ff */
[----:B------:R-:W-:Y:S01]  /*8fb0*/  STL [R1+0xdd8], R30 ;  /* 0x000dd81e01007387 */ /* 0x000fe20000100800 */
[----:B------:R-:W-:Y:S02]  /*8fc0*/  IMAD.MOV.U32 R94, RZ, RZ, c[0x0][0x188] ;  /* 0x00006200ff5e7624 */ /* 0x000fe400078e00ff */
[----:B------:R-:W-:Y:S01]  /*8fd0*/  IMAD.MOV.U32 R96, RZ, RZ, c[0x0][0x188] ;  /* 0x00006200ff607624 */ /* 0x000fe200078e00ff */
[----:B------:R-:W-:Y:S01]  /*8fe0*/  STL [R1+0xdd4], R31 ;  /* 0x000dd41f01007387 */ /* 0x000fe20000100800 */
[----:B------:R-:W-:-:S03]  /*8ff0*/  IMAD R88, R88, 0x184, RZ ;  /* 0x0000018458587824 */ /* 0x000fc600078e02ff */
[----:B------:R-:W-:Y:S01]  /*9000*/  STL [R1+0xde0], R32 ;  /* 0x000de02001007387 */ /* 0x000fe20000100800 */
[-C--:B------:R-:W-:Y:S01]  /*9010*/  LEA.HI.X.SX32 R87, R87, R3.reuse, 0x2, P1 ;  /* 0x0000000357577211 */ /* 0x080fe200008f16ff */
[----:B------:R-:W-:Y:S02]  /*9020*/  IMAD.MOV.U32 R99, RZ, RZ, c[0x0][0x188] ;  /* 0x00006200ff637624 */ /* 0x000fe400078e00ff */
[----:B------:R-:W-:Y:S01]  /*9030*/  STL [R1+0xddc], R33 ;  /* 0x000ddc2101007387 */ /* 0x000fe20000100800 */
[----:B------:R-:W-:Y:S01]  /*9040*/  IMAD R94, R94, 0x62, RZ ;  /* 0x000000625e5e7824 */ /* 0x000fe200078e02ff */
[----:B------:R-:W-:Y:S02]  /*9050*/  IADD3 R90, P1, R90, R2, RZ ;  /* 0x000000025a5a7210 */ /* 0x000fe40007f3e0ff */
[----:B------:R1:W-:Y:S01]  /*9060*/  STL [R1+0xde4], R35 ;  /* 0x000de42301007387 */ /* 0x0003e20000100800 */
[----:B------:R-:W-:Y:S01]  /*9070*/  IMAD R96, R96, 0x190, RZ ;  /* 0x0000019060607824 */ /* 0x000fe200078e02ff */
[----:B------:R-:W-:Y:S01]  /*9080*/  LEA.HI.X.SX32 R91, R94, R3, 0x2, P1 ;  /* 0x000000035e5b7211 */ /* 0x000fe200008f16ff */
[----:B------:R-:W-:-:S02]  /*9090*/  IMAD R99, R99, 0x61, RZ ;  /* 0x0000006163637824 */ /* 0x000fc400078e02ff */
[----:B-1----:R-:W-:Y:S01]  /*90a0*/  IMAD R35, R85, c[0x0][0x190], RZ ;  /* 0x0000640055237a24 */ /* 0x002fe200078e02ff */
[-C--:B------:R-:W-:Y:S01]  /*90b0*/  LEA.HI.X.SX32 R85, R92, R3.reuse, 0x2, P2 ;  /* 0x000000035c557211 */ /* 0x080fe200010f16ff */
[----:B------:R-:W-:Y:S01]  /*90c0*/  IMAD.MOV.U32 R92, RZ, RZ, c[0x0][0x188] ;  /* 0x00006200ff5c7624 */ /* 0x000fe200078e00ff */
[-C--:B------:R-:W-:Y:S01]  /*90d0*/  IADD3 R88, P2, R88, R2.reuse, RZ ;  /* 0x0000000258587210 */ /* 0x080fe20007f5e0ff */
[----:B------:R-:W-:Y:S01]  /*90e0*/  IMAD.MOV.U32 R98, RZ, RZ, c[0x0][0x188] ;  /* 0x00006200ff627624 */ /* 0x000fe200078e00ff */
[-C--:B------:R-:W-:Y:S01]  /*90f0*/  IADD3 R94, P1, R96, R2.reuse, RZ ;  /* 0x00000002605e7210 */ /* 0x080fe20007f3e0ff */
[----:B------:R-:W-:Y:S02]  /*9100*/  IMAD R92, R92, 0x18c, RZ ;  /* 0x0000018c5c5c7824 */ /* 0x000fe400078e02ff */
[----:B------:R-:W-:Y:S02]  /*9110*/  IMAD.MOV.U32 R96, RZ, RZ, c[0x0][0x188] ;  /* 0x00006200ff607624 */ /* 0x000fe400078e00ff */
[----:B------:R-:W-:Y:S01]  /*9120*/  IMAD R32, R89, c[0x0][0x190], RZ ;  /* 0x0000640059207a24 */ /* 0x000fe200078e02ff */
[----:B------:R-:W-:Y:S01]  /*9130*/  LEA.HI.X.SX32 R89, R99, R3, 0x2, P2 ;  /* 0x0000000363597211 */ /* 0x000fe200010f16ff */
[----:B------:R-:W-:Y:S01]  /*9140*/  IMAD R98, R98, 0x63, RZ ;  /* 0x0000006362627824 */ /* 0x000fe200078e02ff */
[----:B------:R-:W-:Y:S01]  /*9150*/  IADD3 R92, P2, R92, R2, RZ ;  /* 0x000000025c5c7210 */ /* 0x000fe20007f5e0ff */
[----:B------:R-:W-:-:S02]  /*9160*/  IMAD.MOV.U32 R99, RZ, RZ, c[0x0][0x188] ;  /* 0x00006200ff637624 */ /* 0x000fc400078e00ff */
[----:B------:R-:W-:Y:S02]  /*9170*/  IMAD R96, R96, 0x194, RZ ;  /* 0x0000019460607824 */ /* 0x000fe400078e02ff */
[----:B------:R-:W-:Y:S02]  /*9180*/  IMAD.MOV.U32 R107, RZ, RZ, c[0x0][0x188] ;  /* 0x00006200ff6b7624 */ /* 0x000fe400078e00ff */
[----:B------:R-:W-:Y:S01]  /*9190*/  IMAD R33, R93, c[0x0][0x190], RZ ;  /* 0x000064005d217a24 */ /* 0x000fe200078e02ff */
[----:B------:R-:W-:Y:S01]  /*91a0*/  LEA.HI.X.SX32 R93, R98, R3, 0x2, P2 ;  /* 0x00000003625d7211 */ /* 0x000fe200010f16ff */
[----:B------:R-:W-:Y:S02]  /*91b0*/  IMAD R99, R99, 0x198, RZ ;  /* 0x0000019863637824 */ /* 0x000fe400078e02ff */
[----:B------:R-:W-:Y:S01]  /*91c0*/  IMAD.MOV.U32 R102, RZ, RZ, c[0x0][0x188] ;  /* 0x00006200ff667624 */ /* 0x000fe200078e00ff */
[----:B------:R-:W-:Y:S01]  /*91d0*/  IADD3 R96, P2, R96, R2, RZ ;  /* 0x0000000260607210 */ /* 0x000fe20007f5e0ff */
[----:B------:R-:W-:-:S02]  /*91e0*/  IMAD.MOV.U32 R104, RZ, RZ, c[0x0][0x188] ;  /* 0x00006200ff687624 */ /* 0x000fc400078e00ff */
[----:B------:R-:W-:Y:S02]  /*91f0*/  IMAD R107, R107, 0x65, RZ ;  /* 0x000000656b6b7824 */ /* 0x000fe400078e02ff */
[----:B------:R-:W-:Y:S01]  /*9200*/  IMAD.MOV.U32 R100, RZ, RZ, c[0x0][0x188] ;  /* 0x00006200ff647624 */ /* 0x000fe200078e00ff */
[-C--:B------:R-:W-:Y:S01]  /*9210*/  LEA.HI.X.SX32 R95, R95, R3.reuse, 0x2, P1 ;  /* 0x000000035f5f7211 */ /* 0x080fe200008f16ff */
[----:B------:R-:W-:Y:S01]  /*9220*/  IMAD R102, R102, 0x66, RZ ;  /* 0x0000006666667824 */ /* 0x000fe200078e02ff */
[----:B------:R-:W-:Y:S01]  /*9230*/  IADD3 R98, P1, R99, R2, RZ ;  /* 0x0000000263627210 */ /* 0x000fe20007f3e0ff */
[----:B------:R-:W-:Y:S01]  /*9240*/  IMAD R30, R97, c[0x0][0x190], RZ ;  /* 0x00006400611e7a24 */ /* 0x000fe200078e02ff */
[----:B------:R-:W-:Y:S01]  /*9250*/  LEA.HI.X.SX32 R97, R107, R3, 0x2, P2 ;  /* 0x000000036b617211 */ /* 0x000fe200010f16ff */
[----:B------:R-:W-:Y:S02]  /*9260*/  IMAD R104, R104, 0x1a0, RZ ;  /* 0x000001a068687824 */ /* 0x000fe400078e02ff */
[----:B------:R-:W-:-:S02]  /*9270*/  IMAD R100, R100, 0x19c, RZ ;  /* 0x0000019c64647824 */ /* 0x000fc400078e02ff */
[----:B------:R-:W-:Y:S02]  /*9280*/  IMAD.MOV.U32 R106, RZ, RZ, c[0x0][0x188] ;  /* 0x00006200ff6a7624 */ /* 0x000fe400078e00ff */
[----:B------:R-:W-:Y:S01]  /*9290*/  IMAD.MOV.U32 R107, RZ, RZ, c[0x0][0x188] ;  /* 0x00006200ff6b7624 */ /* 0x000fe200078e00ff */
[-C--:B------:R-:W-:Y:S01]  /*92a0*/  LEA.HI.X.SX32 R99, R102, R3.reuse, 0x2, P1 ;  /* 0x0000000366637211 */ /* 0x080fe200008f16ff */
[----:B------:R-:W-:Y:S01]  /*92b0*/  IMAD R106, R106, 0x67, RZ ;  /* 0x000000676a6a7824 */ /* 0x000fe200078e02ff */
[-C--:B------:R-:W-:Y:S01]  /*92c0*/  IADD3 R102, P1, R104, R2.reuse, RZ ;  /* 0x0000000268667210 */ /* 0x080fe20007f3e0ff */
[----:B------:R-:W-:Y:S01]  /*92d0*/  IMAD.MOV.U32 R104, RZ, RZ, c[0x0][0x188] ;  /* 0x00006200ff687624 */ /* 0x000fe200078e00ff */
[-C--:B------:R-:W-:Y:S01]  /*92e0*/  IADD3 R100, P2, R100, R2.reuse, RZ ;  /* 0x0000000264647210 */ /* 0x080fe20007f5e0ff */
[----:B------:R-:W-:Y:S02]  /*92f0*/  IMAD R107, R107, 0x1a8, RZ ;  /* 0x000001a86b6b7824 */ /* 0x000fe400078e02ff */
[----:B------:R-:W-:Y:S01]  /*9300*/  IMAD.MOV.U32 R112, RZ, RZ, c[0x0][0x188] ;  /* 0x00006200ff707624 */ /* 0x000fe200078e00ff */
[-C--:B------:R-:W-:Y:S01]  /*9310*/  LEA.HI.X.SX32 R103, R103, R3.reuse, 0x2, P1 ;  /* 0x0000000367677211 */ /* 0x080fe200008f16ff */
[----:B------:R-:W-:Y:S01]  /*9320*/  IMAD R31, R101, c[0x0][0x190], RZ ;  /* 0x00006400651f7a24 */ /* 0x000fe200078e02ff */
[----:B------:R-:W-:Y:S01]  /*9330*/  LEA.HI.X.SX32 R101, R106, R3, 0x2, P2 ;  /* 0x000000036a657211 */ /* 0x000fe200010f16ff */
[----:B------:R-:W-:Y:S01]  /*9340*/  IMAD R104, R104, 0x1a4, RZ ;  /* 0x000001a468687824 */ /* 0x000fe200078e02ff */
[----:B------:R-:W-:Y:S01]  /*9350*/  IADD3 R106, P1, R107, R2, RZ ;  /* 0x000000026b6a7210 */ /* 0x000fe20007f3e0ff */
[----:B------:R-:W-:-:S02]  /*9360*/  IMAD.MOV.U32 R115, RZ, RZ, c[0x0][0x188] ;  /* 0x00006200ff737624 */ /* 0x000fc400078e00ff */
[----:B------:R-:W-:Y:S02]  /*9370*/  IMAD R112, R112, 0x6a, RZ ;  /* 0x0000006a70707824 */ /* 0x000fe400078e02ff */
[----:B------:R-:W-:Y:S01]  /*9380*/  IMAD.MOV.U32 R108, RZ, RZ, c[0x0][0x188] ;  /* 0x00006200ff6c7624 */ /* 0x000fe200078e00ff */
[----:B------:R-:W-:Y:S01]  /*9390*/  IADD3 R104, P2, R104, R2, RZ ;  /* 0x0000000268687210 */ /* 0x000fe20007f5e0ff */
[----:B------:R-:W-:Y:S01]  /*93a0*/  IMAD R115, R115, 0x69, RZ ;  /* 0x0000006973737824 */ /* 0x000fe200078e02ff */
[----:B------:R-:W-:Y:S01]  /*93b0*/  LEA.HI.X.SX32 R107, R112, R3, 0x2, P1 ;  /* 0x00000003706b7211 */ /* 0x000fe200008f16ff */
[----:B------:R-:W-:Y:S02]  /*93c0*/  IMAD R108, R108, 0x1ac, RZ ;  /* 0x000001ac6c6c7824 */ /* 0x000fe400078e02ff */
[----:B------:R-:W-:Y:S02]  /*93d0*/  IMAD.MOV.U32 R114, RZ, RZ, c[0x0][0x188] ;  /* 0x00006200ff727624 */ /* 0x000fe400078e00ff */
[----:B------:R-:W-:-:S02]  /*93e0*/  IMAD.MOV.U32 R110, RZ, RZ, c[0x0][0x188] ;  /* 0x00006200ff6e7624 */ /* 0x000fc400078e00ff */
[----:B------:R-:W-:Y:S02]  /*93f0*/  IMAD.MOV.U32 R112, RZ, RZ, c[0x0][0x188] ;  /* 0x00006200ff707624 */ /* 0x000fe400078e00ff */
[----:B------:R-:W-:Y:S01]  /*9400*/  IMAD R10, R105, c[0x0][0x190], RZ ;  /* 0x00006400690a7a24 */ /* 0x000fe200078e02ff */
[----:B------:R-:W-:Y:S01]  /*9410*/  LEA.HI.X.SX32 R105, R115, R3, 0x2, P2 ;  /* 0x0000000373697211 */ /* 0x000fe200010f16ff */
[----:B------:R-:W-:Y:S01]  /*9420*/  IMAD R114, R114, 0x6b, RZ ;  /* 0x0000006b72727824 */ /* 0x000fe200078e02ff */
[----:B------:R-:W-:Y:S01]  /*9430*/  IADD3 R108, P2, R108, R2, RZ ;  /* 0x000000026c6c7210 */ /* 0x000fe20007f5e0ff */
[----:B------:R-:W-:Y:S02]  /*9440*/  IMAD R110, R110, 0x1b0, RZ ;  /* 0x000001b06e6e7824 */ /* 0x000fe400078e02ff */
[----:B------:R-:W-:Y:S02]  /*9450*/  IMAD R112, R112, 0x1b4, RZ ;  /* 0x000001b470707824 */ /* 0x000fe400078e02ff */
[----:B------:R-:W-:-:S02]  /*9460*/  IMAD.MOV.U32 R5, RZ, RZ, c[0x0][0x188] ;  /* 0x00006200ff057624 */ /* 0x000fc400078e00ff */
[----:B------:R-:W-:Y:S02]  /*9470*/  IMAD.MOV.U32 R115, RZ, RZ, c[0x0][0x188] ;  /* 0x00006200ff737624 */ /* 0x000fe400078e00ff */
[----:B------:R-:W-:Y:S01]  /*9480*/  IMAD R28, R109, c[0x0][0x190], RZ ;  /* 0x000064006d1c7a24 */ /* 0x000fe200078e02ff */
[-C--:B------:R-:W-:Y:S01]  /*9490*/  LEA.HI.X.SX32 R109, R114, R3.reuse, 0x2, P2 ;  /* 0x00000003726d7211 */ /* 0x080fe200010f16ff */
[----:B------:R-:W-:Y:S01]  /*94a0*/  IMAD R5, R5, 0x6d, RZ ;  /* 0x0000006d05057824 */ /* 0x000fe200078e02ff */
[-C--:B------:R-:W-:Y:S01]  /*94b0*/  IADD3 R110, P1, R110, R2.reuse, RZ ;  /* 0x000000026e6e7210 */ /* 0x080fe20007f3e0ff */
[----:B------:R-:W-:Y:S01]  /*94c0*/  IMAD R115, R115, 0x1b8, RZ ;  /* 0x000001b873737824 */ /* 0x000fe200078e02ff */
[-C--:B------:R-:W-:Y:S01]  /*94d0*/  IADD3 R112, P2, R112, R2.reuse, RZ ;  /* 0x0000000270707210 */ /* 0x080fe20007f5e0ff */
[----:B------:R-:W-:Y:S02]  /*94e0*/  IMAD.MOV.U32 R122, RZ, RZ, c[0x0][0x188] ;  /* 0x00006200ff7a7624 */ /* 0x000fe400078e00ff */
[----:B------:R-:W-:Y:S01]  /*94f0*/  IMAD.MOV.U32 R116, RZ, RZ, c[0x0][0x188] ;  /* 0x00006200ff747624 */ /* 0x000fe200078e00ff */
[----:B------:R1:W-:Y:S01]  /*9500*/  STL [R1+0x1b8], R4 ;  /* 0x0001b80401007387 */ /* 0x0003e20000100800 */
[----:B------:R-:W-:Y:S01]  /*9510*/  IMAD R29, R113, c[0x0][0x190], RZ ;  /* 0x00006400711d7a24 */ /* 0x000fe200078e02ff */
[-C--:B------:R-:W-:Y:S01]  /*9520*/  LEA.HI.X.SX32 R111, R111, R3.reuse, 0x2, P1 ;  /* 0x000000036f6f7211 */ /* 0x080fe200008f16ff */
[----:B------:R-:W-:Y:S01]  /*9530*/  IMAD R116, R116, 0x1bc, RZ ;  /* 0x000001bc74747824 */ /* 0x000fe200078e02ff */
[----:B------:R-:W-:Y:S01]  /*9540*/  LEA.HI.X.SX32 R113, R5, R3, 0x2, P2 ;  /* 0x0000000305717211 */ /* 0x000fe200010f16ff */
[----:B------:R-:W-:Y:S01]  /*9550*/  IMAD R122, R122, 0x6e, RZ ;  /* 0x0000006e7a7a7824 */ /* 0x000fe200078e02ff */
[----:B------:R-:W-:Y:S01]  /*9560*/  IADD3 R114, P1, R115, R2, RZ ;  /* 0x0000000273727210 */ /* 0x000fe20007f3e0ff */
[----:B------:R-:W-:Y:S01]  /*9570*/  IMAD.MOV.U32 R118, RZ, RZ, c[0x0][0x188] ;  /* 0x00006200ff767624 */ /* 0x000fe200078e00ff */
[----:B------:R-:W2:Y:S01]  /*9580*/  LDL.LU R18, [R1+0x1b4] ;  /* 0x0001b40001127983 */ /* 0x000ea20000300800 */
[----:B------:R-:W-:-:S02]  /*9590*/  IMAD.MOV.U32 R5, RZ, RZ, c[0x0][0x188] ;  /* 0x00006200ff057624 */ /* 0x000fc400078e00ff */
[----:B-1----:R-:W-:Y:S01]  /*95a0*/  IMAD.MOV.U32 R4, RZ, RZ, c[0x0][0x188] ;  /* 0x00006200ff047624 */ /* 0x002fe200078e00ff */
[----:B------:R-:W-:Y:S01]  /*95b0*/  IADD3 R116, P2, R116, R2, RZ ;  /* 0x0000000274747210 */ /* 0x000fe20007f5e0ff */
[----:B------:R-:W-:Y:S01]  /*95c0*/  IMAD R118, R118, 0x1c0, RZ ;  /* 0x000001c076767824 */ /* 0x000fe200078e02ff */
[----:B------:R-:W-:Y:S01]  /*95d0*/  LEA.HI.X.SX32 R115, R122, R3, 0x2, P1 ;  /* 0x000000037a737211 */ /* 0x000fe200008f16ff */
[----:B------:R-:W-:Y:S01]  /*95e0*/  IMAD R4, R4, 0x6f, RZ ;  /* 0x0000006f04047824 */ /* 0x000fe200078e02ff */
[----:B------:R-:W3:Y:S01]  /*95f0*/  LDL.LU R23, [R1+0x1d4] ;  /* 0x0001d40001177983 */ /* 0x000ee20000300800 */
[----:B------:R-:W-:Y:S02]  /*9600*/  IMAD R5, R5, 0x1c4, RZ ;  /* 0x000001c405057824 */ /* 0x000fe400078e02ff */
[----:B------:R-:W-:Y:S02]  /*9610*/  IMAD.MOV.U32 R122, RZ, RZ, c[0x0][0x188] ;  /* 0x00006200ff7a7624 */ /* 0x000fe400078e00ff */
[----:B------:R-:W-:-:S02]  /*9620*/  IMAD.MOV.U32 R6, RZ, RZ, c[0x0][0x188] ;  /* 0x00006200ff067624 */ /* 0x000fc400078e00ff */
[----:B------:R-:W-:Y:S01]  /*9630*/  IMAD R26, R117, c[0x0][0x190], RZ ;  /* 0x00006400751a7a24 */ /* 0x000fe200078e02ff */
[----:B------:R-:W-:Y:S01]  /*9640*/  LEA.HI.X.SX32 R117, R4, R3, 0x2, P2 ;  /* 0x0000000304757211 */ /* 0x000fe200010f16ff */
[----:B------:R-:W-:Y:S01]  /*9650*/  IMAD.MOV.U32 R7, RZ, RZ, c[0x0][0x188] ;  /* 0x00006200ff077624 */ /* 0x000fe200078e00ff */
[-C--:B------:R-:W-:Y:S01]  /*9660*/  IADD3 R118, P1, R118, R2.reuse, RZ ;  /* 0x0000000276767210 */ /* 0x080fe20007f3e0ff */
[----:B------:R-:W-:Y:S01]  /*9670*/  IMAD R122, R122, 0x1c8, RZ ;  /* 0x000001c87a7a7824 */ /* 0x000fe200078e02ff */
[----:B------:R-:W-:Y:S01]  /*9680*/  IADD3 R120, P2, R5, R2, RZ ;  /* 0x0000000205787210 */ /* 0x000fe20007f5e0ff */
[----:B------:R-:W-:Y:S01]  /*9690*/  IMAD.MOV.U32 R4, RZ, RZ, c[0x0][0x188] ;  /* 0x00006200ff047624 */ /* 0x000fe200078e00ff */
[----:B------:R-:W4:Y:S01]  /*96a0*/  LDL.LU R14, [R1+0x1f4] ;  /* 0x0001f400010e7983 */ /* 0x000f220000300800 */
[----:B------:R-:W-:Y:S02]  /*96b0*/  IMAD.MOV.U32 R5, RZ, RZ, c[0x0][0x188] ;  /* 0x00006200ff057624 */ /* 0x000fe400078e00ff */
[----:B------:R-:W-:-:S02]  /*96c0*/  IMAD R6, R6, 0x71, RZ ;  /* 0x0000007106067824 */ /* 0x000fc400078e02ff */
[----:B------:R-:W-:Y:S01]  /*96d0*/  IMAD R7, R7, 0x1cc, RZ ;  /* 0x000001cc07077824 */ /* 0x000fe200078e02ff */
[-C--:B------:R-:W-:Y:S01]  /*96e0*/  LEA.HI.X.SX32 R119, R119, R3.reuse, 0x2, P1 ;  /* 0x0000000377777211 */ /* 0x080fe200008f16ff */
[----:B------:R-:W-:Y:S01]  /*96f0*/  IMAD R4, R4, 0x72, RZ ;  /* 0x0000007204047824 */ /* 0x000fe200078e02ff */
[-C--:B------:R-:W-:Y:S01]  /*9700*/  IADD3 R122, P1, R122, R2.reuse, RZ ;  /* 0x000000027a7a7210 */ /* 0x080fe20007f3e0ff */
[----:B------:R-:W-:Y:S01]  /*9710*/  IMAD R8, R121, c[0x0][0x190], RZ ;  /* 0x0000640079087a24 */ /* 0x000fe200078e02ff */
[-C--:B------:R-:W-:Y:S01]  /*9720*/  LEA.HI.X.SX32 R121, R6, R3.reuse, 0x2, P2 ;  /* 0x0000000306797211 */ /* 0x080fe200010f16ff */
[----:B------:R-:W-:Y:S01]  /*9730*/  IMAD R5, R5, 0x1d0, RZ ;  /* 0x000001d005057824 */ /* 0x000fe200078e02ff */
[-C--:B------:R-:W-:Y:S01]  /*9740*/  IADD3 R124, P2, R7, R2.reuse, RZ ;  /* 0x00000002077c7210 */ /* 0x080fe20007f5e0ff */
[----:B------:R-:W-:Y:S01]  /*9750*/  IMAD.MOV.U32 R7, RZ, RZ, c[0x0][0x188] ;  /* 0x00006200ff077624 */ /* 0x000fe200078e00ff */
[----:B------:R-:W-:Y:S01]  /*9760*/  LEA.HI.X.SX32 R123, R4, R3, 0x2, P1 ;  /* 0x00000003047b7211 */ /* 0x000fe200008f16ff */
[----:B------:R-:W-:Y:S01]  /*9770*/  IMAD.MOV.U32 R4, RZ, RZ, c[0x0][0x188] ;  /* 0x00006200ff047624 */ /* 0x000fe200078e00ff */
[----:B------:R-:W-:Y:S01]  /*9780*/  IADD3 R126, P1, R5, R2, RZ ;  /* 0x00000002057e7210 */ /* 0x000fe20007f3e0ff */
[----:B------:R-:W-:-:S02]  /*9790*/  IMAD.MOV.U32 R5, RZ, RZ, c[0x0][0x188] ;  /* 0x00006200ff057624 */ /* 0x000fc400078e00ff */
[----:B------:R-:W-:Y:S02]  /*97a0*/  IMAD R7, R7, 0x73, RZ ;  /* 0x0000007307077824 */ /* 0x000fe400078e02ff */
[----:B------:R-:W-:Y:S02]  /*97b0*/  IMAD R4, R4, 0x1d4, RZ ;  /* 0x000001d404047824 */ /* 0x000fe400078e02ff */
[----:B------:R-:W-:Y:S02]  /*97c0*/  IMAD R5, R5, 0x1d8, RZ ;  /* 0x000001d805057824 */ /* 0x000fe400078e02ff */
[----:B------:R-:W-:Y:S01]  /*97d0*/  IMAD R27, R125, c[0x0][0x190], RZ ;  /* 0x000064007d1b7a24 */ /* 0x000fe200078e02ff */
[-C--:B------:R-:W-:Y:S01]  /*97e0*/  LEA.HI.X.SX32 R125, R7, R3.reuse, 0x2, P2 ;  /* 0x00000003077d7211 */ /* 0x080fe200010f16ff */
[----:B------:R-:W-:Y:S01]  /*97f0*/  IMAD.MOV.U32 R6, RZ, RZ, c[0x0][0x188] ;  /* 0x00006200ff067624 */ /* 0x000fe200078e00ff */
        /* <DEDUP_REMOVED lines=24> */
[----:B------:R-:W-:Y:S01]  /*9980*/  IADD3 R136, P2, R4, R2, RZ ;  /* 0x0000000204887210 */ /* 0x000fe20007f5e0ff */
[----:B------:R-:W-:Y:S01]  /*9990*/  IMAD.MOV.U32 R4, RZ, RZ, c[0x0][0x188] ;  /* 0x00006200ff047624 */ /* 0x000fe200078e00ff */
[----:B------:R-:W-:-:S02]  /*99a0*/  LEA.HI.X.SX32 R135, R135, R3, 0x2, P1 ;  /* 0x0000000387877211 */ /* 0x000fc400008f16ff */
[-C--:B------:R-:W-:Y:S01]  /*99b0*/  IADD3 R138, P1, R5, R2.reuse, RZ ;  /* 0x00000002058a7210 */ /* 0x080fe20007f3e0ff */
[----:B------:R-:W-:Y:S02]  /*99c0*/  IMAD.MOV.U32 R5, RZ, RZ, c[0x0][0x188] ;  /* 0x00006200ff057624 */ /* 0x000fe400078e00ff */
        /* <DEDUP_REMOVED lines=8> */
[----:B------:R-:W-:Y:S01]  /*9a50*/  LEA.HI.X.SX32 R139, R5, R3, 0x2, P1 ;  /* 0x00000003058b7211 */ /* 0x000fe200008f16ff */
[----:B------:R-:W-:-:S02]  /*9a60*/  IMAD.MOV.U32 R5, RZ, RZ, c[0x0][0x188] ;  /* 0x00006200ff057624 */ /* 0x000fc400078e00ff */
[----:B------:R-:W-:Y:S02]  /*9a70*/  IMAD R7, R7, 0x1f0, RZ ;  /* 0x000001f007077824 */ /* 0x000fe400078e02ff */
[----:B------:R-:W-:Y:S02]  /*9a80*/  IMAD R4, R4, 0x7b, RZ ;  /* 0x0000007b04047824 */ /* 0x000fe400078e02ff */
[----:B------:R-:W-:Y:S01]  /*9a90*/  IMAD R5, R5, 0x1f4, RZ ;  /* 0x000001f405057824 */ /* 0x000fe200078e02ff */
[-C--:B------:R-:W-:Y:S01]  /*9aa0*/  IADD3 R142, P1, R7, R2.reuse, RZ ;  /* 0x00000002078e7210 */ /* 0x080fe20007f3e0ff */
[----:B------:R-:W-:Y:S01]  /*9ab0*/  IMAD R7, R141, c[0x0][0x190], RZ ;  /* 0x000064008d077a24 */ /* 0x000fe200078e02ff */
[----:B------:R-:W-:Y:S01]  /*9ac0*/  LEA.HI.X.SX32 R141, R4, R3, 0x2, P2 ;  /* 0x00000003048d7211 */ /* 0x000fe200010f16ff */
[----:B------:R-:W-:Y:S01]  /*9ad0*/  IMAD.MOV.U32 R6, RZ, RZ, c[0x0][0x188] ;  /* 0x00006200ff067624 */ /* 0x000fe200078e00ff */
[----:B------:R-:W-:Y:S01]  /*9ae0*/  IADD3 R144, P2, R5, R2, RZ ;  /* 0x0000000205907210 */ /* 0x000fe20007f5e0ff */
[----:B------:R-:W-:-:S02]  /*9af0*/  IMAD R252, R201, 0x1f8, RZ ;  /* 0x000001f8c9fc7824 */ /* 0x000fc400078e02ff */
[----:B------:R-:W-:Y:S02]  /*9b00*/  IMAD.MOV.U32 R5, RZ, RZ, c[0x0][0x188] ;  /* 0x00006200ff057624 */ /* 0x000fe400078e00ff */
[----:B------:R-:W-:Y:S01]  /*9b10*/  IMAD.MOV.U32 R4, RZ, RZ, c[0x0][0x188] ;  /* 0x00006200ff047624 */ /* 0x000fe200078e00ff */
[----:B------:R-:W-:Y:S01]  /*9b20*/  LEA.HI.X.SX32 R143, R143, R3, 0x2, P1 ;  /* 0x000000038f8f7211 */ /* 0x000fe200008f16ff */
[----:B------:R-:W-:Y:S01]  /*9b30*/  IMAD R6, R6, 0x7d, RZ ;  /* 0x0000007d06067824 */ /* 0x000fe200078e02ff */
[----:B------:R-:W-:Y:S01]  /*9b40*/  IADD3 R146, P1, R252, R2, RZ ;  /* 0x00000002fc927210 */ /* 0x000fe20007f3e0ff */
[----:B------:R-:W-:Y:S02]  /*9b50*/  IMAD R4, R4, 0x1fc, RZ ;  /* 0x000001fc04047824 */ /* 0x000fe400078e02ff */
[----:B------:R-:W-:Y:S02]  /*9b60*/  IMAD R5, R5, 0x7e, RZ ;  /* 0x0000007e05057824 */ /* 0x000fe400078e02ff */
[----:B------:R-:W-:-:S02]  /*9b70*/  IMAD R151, R151, c[0x0][0x190], RZ ;  /* 0x0000640097977a24 */ /* 0x000fc400078e02ff */
[----:B------:R-:W-:Y:S01]  /*9b80*/  IMAD R252, R145, c[0x0][0x190], RZ ;  /* 0x0000640091fc7a24 */ /* 0x000fe200078e02ff */
[-C--:B------:R-:W-:Y:S01]  /*9b90*/  LEA.HI.X.SX32 R145, R6, R3.reuse, 0x2, P2 ;  /* 0x0000000306917211 */ /* 0x080fe200010f16ff */
[----:B------:R-:W-:Y:S01]  /*9ba0*/  IMAD R199, R201, 0x7f, RZ ;  /* 0x0000007fc9c77824 */ /* 0x000fe200078e02ff */
[----:B------:R-:W-:Y:S01]  /*9bb0*/  IADD3 R148, P2, R4, R2, RZ ;  /* 0x0000000204947210 */ /* 0x000fe20007f5e0ff */
[----:B------:R-:W-:Y:S01]  /*9bc0*/  IMAD R155, R155, c[0x0][0x190], RZ ;  /* 0x000064009b9b7a24 */ /* 0x000fe200078e02ff */
[-C--:B------:R-:W-:Y:S01]  /*9bd0*/  LEA.HI.X.SX32 R147, R5, R3.reuse, 0x2, P1 ;  /* 0x0000000305937211 */ /* 0x080fe200008f16ff */
[----:B------:R-:W-:Y:S01]  /*9be0*/  IMAD R158, R158, c[0x0][0x190], RZ ;  /* 0x000064009e9e7a24 */ /* 0x000fe200078e02ff */
[-C--:B------:R-:W-:Y:S01]  /*9bf0*/  LEA R150, P1, R151, R0.reuse, 0x2 ;  /* 0x0000000097967211 */ /* 0x080fe200078210ff */
[----:B------:R-:W-:Y:S01]  /*9c00*/  IMAD R11, R149, c[0x0][0x190], RZ ;  /* 0x00006400950b7a24 */ /* 0x000fe200078e02ff */
[----:B------:R-:W-:Y:S01]  /*9c10*/  LEA.HI.X.SX32 R149, R199, R3, 0x2, P2 ;  /* 0x00000003c7957211 */ /* 0x000fe200010f16ff */
[----:B------:R-:W-:Y:S01]  /*9c20*/  IMAD R159, R159, c[0x0][0x190], RZ ;  /* 0x000064009f9f7a24 */ /* 0x000fe200078e02ff */
[----:B------:R-:W-:Y:S01]  /*9c30*/  LEA R152, P2, R155, R0, 0x2 ;  /* 0x000000009b987211 */ /* 0x000fe200078410ff */
[----:B------:R-:W-:Y:S01]  /*9c40*/  IMAD R162, R162, c[0x0][0x190], RZ ;  /* 0x00006400a2a27a24 */ /* 0x000fe200078e02ff */
[----:B------:R-:W-:-:S02]  /*9c50*/  LEA.HI.X.SX32 R151, R151, R198, 0x2, P1 ;  /* 0x000000c697977211 */ /* 0x000fc400008f16ff */
[----:B------:R-:W-:Y:S01]  /*9c60*/  LEA R154, P1, R158, R0, 0x2 ;  /* 0x000000009e9a7211 */ /* 0x000fe200078210ff */
[----:B------:R-:W-:Y:S01]  /*9c70*/  IMAD R199, R153, c[0x0][0x190], RZ ;  /* 0x0000640099c77a24 */ /* 0x000fe200078e02ff */
[----:B------:R-:W-:Y:S01]  /*9c80*/  LEA.HI.X.SX32 R153, R155, R198, 0x2, P2 ;  /* 0x000000c69b997211 */ /* 0x000fe200010f16ff */
[----:B------:R-:W-:Y:S01]  /*9c90*/  IMAD R163, R163, c[0x0][0x190], RZ ;  /* 0x00006400a3a37a24 */ /* 0x000fe200078e02ff */
[----:B------:R-:W-:Y:S01]  /*9ca0*/  LEA R156, P2, R159, R0, 0x2 ;  /* 0x000000009f9c7211 */ /* 0x000fe200078410ff */
[----:B------:R-:W-:Y:S01]  /*9cb0*/  IMAD R166, R166, c[0x0][0x190], RZ ;  /* 0x00006400a6a67a24 */ /* 0x000fe200078e02ff */
[----:B------:R-:W-:Y:S02]  /*9cc0*/  LEA.HI.X.SX32 R155, R158, R198, 0x2, P1 ;  /* 0x000000c69e9b7211 */ /* 0x000fe400008f16ff */
[----:B------:R-:W-:Y:S01]  /*9cd0*/  LEA R158, P1, R162, R0, 0x2 ;  /* 0x00000000a29e7211 */ /* 0x000fe200078210ff */
[----:B------:R-:W-:Y:S01]  /*9ce0*/  IMAD R9, R157, c[0x0][0x190], RZ ;  /* 0x000064009d097a24 */ /* 0x000fe200078e02ff */
[----:B------:R-:W-:-:S02]  /*9cf0*/  LEA.HI.X.SX32 R157, R159, R198, 0x2, P2 ;  /* 0x000000c69f9d7211 */ /* 0x000fc400010f16ff */
[----:B------:R-:W-:Y:S02]  /*9d00*/  LEA R160, P2, R163, R0, 0x2 ;  /* 0x00000000a3a07211 */ /* 0x000fe400078410ff */
[----:B------:R-:W-:Y:S02]  /*9d10*/  LEA.HI.X.SX32 R159, R162, R198, 0x2, P1 ;  /* 0x000000c6a29f7211 */ /* 0x000fe400008f16ff */
[C---:B------:R-:W-:Y:S01]  /*9d20*/  LEA R162, P1, R166.reuse, R0, 0x2 ;  /* 0x00000000a6a27211 */ /* 0x040fe200078210ff */
[----:B------:R-:W-:Y:S01]  /*9d30*/  STL.64 [R1+0xd40], R152 ;  /* 0x000d409801007387 */ /* 0x000fe20000100a00 */
[----:B------:R-:W-:Y:S01]  /*9d40*/  IMAD R201, R161, c[0x0][0x190], RZ ;  /* 0x00006400a1c97a24 */ /* 0x000fe200078e02ff */
[-C--:B------:R-:W-:Y:S02]  /*9d50*/  LEA.HI.X.SX32 R161, R163, R198.reuse, 0x2, P2 ;  /* 0x000000c6a3a17211 */ /* 0x080fe400010f16ff */
[----:B------:R1:W-:Y:S01]  /*9d60*/  STL.64 [R1+0xcf8], R154 ;  /* 0x000cf89a01007387 */ /* 0x0003e20000100a00 */
[----:B------:R-:W-:-:S03]  /*9d70*/  LEA.HI.X.SX32 R163, R166, R198, 0x2, P1 ;  /* 0x000000c6a6a37211 */ /* 0x000fc600008f16ff */
[----:B-1----:R-:W2:Y:S04]  /*9d80*/  LDL.LU R154, [R1+0x1c4] ;  /* 0x0001c400019a7983 */ /* 0x002ea80000300800 */
[----:B------:R-:W2:Y:S04]  /*9d90*/  LDL.LU R155, [R1+0x1e4] ;  /* 0x0001e400019b7983 */ /* 0x000ea80000300800 */
[----:B------:R-:W-:Y:S04]  /*9da0*/  STL.64 [R1+0xcb0], R156 ;  /* 0x000cb09c01007387 */ /* 0x000fe80000100a00 */
[----:B------:R-:W-:Y:S04]  /*9db0*/  STL.64 [R1+0xc60], R158 ;  /* 0x000c609e01007387 */ /* 0x000fe80000100a00 */
[----:B------:R-:W-:Y:S04]  /*9dc0*/  STL.64 [R1+0xc28], R160 ;  /* 0x000c28a001007387 */ /* 0x000fe80000100a00 */
[----:B------:R1:W-:Y:S04]  /*9dd0*/  STL.64 [R1+0xbe8], R162 ;  /* 0x000be8a201007387 */ /* 0x0003e80000100a00 */
[----:B-1----:R-:W3:Y:S01]  /*9de0*/  LDL.LU R163, [R1+0x1b8] ;  /* 0x0001b80001a37983 */ /* 0x002ee20000300800 */
[----:B------:R-:W-:-:S02]  /*9df0*/  IMAD R167, R167, c[0x0][0x190], RZ ;  /* 0x00006400a7a77a24 */ /* 0x000fc400078e02ff */
[----:B------:R-:W-:Y:S02]  /*9e00*/  IMAD R170, R170, c[0x0][0x190], RZ ;  /* 0x00006400aaaa7a24 */ /* 0x000fe400078e02ff */
[----:B------:R-:W-:Y:S01]  /*9e10*/  IMAD R171, R171, c[0x0][0x190], RZ ;  /* 0x00006400abab7a24 */ /* 0x000fe200078e02ff */
[-C--:B------:R-:W-:Y:S01]  /*9e20*/  LEA R164, P2, R167, R0.reuse, 0x2 ;  /* 0x00000000a7a47211 */ /* 0x080fe200078410ff */
[----:B------:R-:W-:Y:S01]  /*9e30*/  IMAD R174, R174, c[0x0][0x190], RZ ;  /* 0x00006400aeae7a24 */ /* 0x000fe200078e02ff */
[----:B------:R-:W-:Y:S01]  /*9e40*/  LEA R166, P1, R170, R0, 0x2 ;  /* 0x00000000aaa67211 */ /* 0x000fe200078210ff */
[----:B------:R-:W-:Y:S01]  /*9e50*/  IMAD R5, R165, c[0x0][0x190], RZ ;  /* 0x00006400a5057a24 */ /* 0x000fe200078e02ff */
[----:B------:R-:W-:Y:S01]  /*9e60*/  LEA.HI.X.SX32 R165, R167, R198, 0x2, P2 ;  /* 0x000000c6a7a57211 */ /* 0x000fe200010f16ff */
[----:B------:R-:W-:Y:S01]  /*9e70*/  IMAD R175, R175, c[0x0][0x190], RZ ;  /* 0x00006400afaf7a24 */ /* 0x000fe200078e02ff */
[----:B------:R-:W-:Y:S01]  /*9e80*/  LEA R168, P2, R171, R0, 0x2 ;  /* 0x00000000aba87211 */ /* 0x000fe200078410ff */
        /* <DEDUP_REMOVED lines=38> */
[C---:B------:R-:W-:Y:S01]  /*a0f0*/  LEA R190, P1, R194.reuse, R0, 0x2 ;  /* 0x00000000c2be7211 */ /* 0x040fe200078210ff */
        /* <DEDUP_REMOVED lines=33> */
[C---:B------:R-:W-:Y:S02]  /*a310*/  LEA R214, P1, R218.reuse, R0, 0x2 ;  /* 0x00000000dad67211 */ /* 0x040fe400078210ff */
[----:B------:R-:W-:Y:S02]  /*a320*/  LEA.HI.X.SX32 R213, R215, R198, 0x2, P2 ;  /* 0x000000c6d7d57211 */ /* 0x000fe400010f16ff */
[----:B------:R-:W-:Y:S01]  /*a330*/  LEA R216, P2, R219, R0, 0x2 ;  /* 0x00000000dbd87211 */ /* 0x000fe200078410ff */
[----:B------:R-:W-:Y:S01]  /*a340*/  IMAD R161, R217, c[0x0][0x190], RZ ;  /* 0x00006400d9a17a24 */ /* 0x000fe200078e02ff */
[----:B------:R-:W-:-:S02]  /*a350*/  LEA.HI.X.SX32 R215, R218, R198, 0x2, P1 ;  /* 0x000000c6dad77211 */ /* 0x000fc400008f16ff */
[C---:B------:R-:W-:Y:S02]  /*a360*/  LEA R218, P1, R222.reuse, R0, 0x2 ;  /* 0x00000000deda7211 */ /* 0x040fe400078210ff */
[----:B------:R-:W-:Y:S02]  /*a370*/  LEA.HI.X.SX32 R217, R219, R198, 0x2, P2 ;  /* 0x000000c6dbd97211 */ /* 0x000fe400010f16ff */
[----:B------:R-:W-:Y:S01]  /*a380*/  LEA R220, P2, R223, R0, 0x2 ;  /* 0x00000000dfdc7211 */ /* 0x000fe200078410ff */
[----:B------:R-:W-:Y:S01]  /*a390*/  IMAD R12, R221, c[0x0][0x190], RZ ;  /* 0x00006400dd0c7a24 */ /* 0x000fe200078e02ff */
[----:B------:R-:W-:Y:S01]  /*a3a0*/  LEA.HI.X.SX32 R219, R222, R198, 0x2, P1 ;  /* 0x000000c6dedb7211 */ /* 0x000fe200008f16ff */
[----:B------:R-:W-:Y:S01]  /*a3b0*/  STL.64 [R1+0xba0], R164 ;  /* 0x000ba0a401007387 */ /* 0x000fe20000100a00 */
[----:B------:R-:W-:Y:S02]  /*a3c0*/  LEA R222, P1, R226, R0, 0x2 ;  /* 0x00000000e2de7211 */ /* 0x000fe400078210ff */
[----:B------:R-:W-:Y:S01]  /*a3d0*/  LEA.HI.X.SX32 R221, R223, R198, 0x2, P2 ;  /* 0x000000c6dfdd7211 */ /* 0x000fe200010f16ff */
[----:B------:R-:W-:Y:S01]  /*a3e0*/  STL.64 [R1+0xd48], R168 ;  /* 0x000d48a801007387 */ /* 0x000fe20000100a00 */
[----:B------:R-:W-:-:S02]  /*a3f0*/  LEA R224, P2, R227, R0, 0x2 ;  /* 0x00000000e3e07211 */ /* 0x000fc400078410ff */
[----:B------:R-:W-:Y:S01]  /*a400*/  LEA.HI.X.SX32 R223, R226, R198, 0x2, P1 ;  /* 0x000000c6e2df7211 */ /* 0x000fe200008f16ff */
[----:B------:R-:W-:Y:S01]  /*a410*/  STL.64 [R1+0xd00], R170 ;  /* 0x000d00aa01007387 */ /* 0x000fe20000100a00 */
[----:B------:R-:W-:-:S03]  /*a420*/  LEA R226, P1, R230, R0, 0x2 ;  /* 0x00000000e6e27211 */ /* 0x000fc600078210ff */
[----:B------:R1:W-:Y:S01]  /*a430*/  STL.64 [R1+0xca8], R172 ;  /* 0x000ca8ac01007387 */ /* 0x0003e20000100a00 */
[----:B------:R-:W-:-:S03]  /*a440*/  IMAD R17, R229, c[0x0][0x190], RZ ;  /* 0x00006400e5117a24 */ /* 0x000fc600078e02ff */
[----:B------:R-:W-:Y:S01]  /*a450*/  STL.64 [R1+0xc68], R174 ;  /* 0x000c68ae01007387 */ /* 0x000fe20000100a00 */
[----:B-1----:R-:W-:Y:S01]  /*a460*/  IMAD R172, R225, c[0x0][0x190], RZ ;  /* 0x00006400e1ac7a24 */ /* 0x002fe200078e02ff */
[----:B------:R-:W-:Y:S02]  /*a470*/  LEA.HI.X.SX32 R225, R227, R198, 0x2, P2 ;  /* 0x000000c6e3e17211 */ /* 0x000fe400010f16ff */
[C---:B------:R-:W-:Y:S02]  /*a480*/  LEA R228, P2, R231.reuse, R0, 0x2 ;  /* 0x00000000e7e47211 */ /* 0x040fe400078410ff */
[----:B------:R-:W-:Y:S02]  /*a490*/  LEA.HI.X.SX32 R227, R230, R198, 0x2, P1 ;  /* 0x000000c6e6e37211 */ /* 0x000fe400008f16ff */
[----:B------:R-:W-:Y:S02]  /*a4a0*/  LEA R230, P1, R234, R0, 0x2 ;  /* 0x00000000eae67211 */ /* 0x000fe400078210ff */
[----:B------:R-:W-:-:S02]  /*a4b0*/  LEA.HI.X.SX32 R229, R231, R198, 0x2, P2 ;  /* 0x000000c6e7e57211 */ /* 0x000fc400010f16ff */
[----:B------:R-:W-:Y:S01]  /*a4c0*/  LEA R232, P2, R235, R0, 0x2 ;  /* 0x00000000ebe87211 */ /* 0x000fe200078410ff */
[----:B------:R-:W-:Y:S01]  /*a4d0*/  STL.64 [R1+0xc20], R176 ;  /* 0x000c20b001007387 */ /* 0x000fe20000100a00 */
[----:B------:R-:W-:Y:S01]  /*a4e0*/  LEA.HI.X.SX32 R231, R234, R198, 0x2, P1 ;  /* 0x000000c6eae77211 */ /* 0x000fe200008f16ff */
[----:B------:R-:W-:Y:S01]  /*a4f0*/  IMAD R173, R233, c[0x0][0x190], RZ ;  /* 0x00006400e9ad7a24 */ /* 0x000fe200078e02ff */
[C---:B------:R-:W-:Y:S01]  /*a500*/  LEA R234, P1, R238.reuse, R0, 0x2 ;  /* 0x00000000eeea7211 */ /* 0x040fe200078210ff */
[----:B------:R-:W-:Y:S01]  /*a510*/  STL.64 [R1+0xbf0], R178 ;  /* 0x000bf0b201007387 */ /* 0x000fe20000100a00 */
[----:B------:R-:W-:Y:S02]  /*a520*/  LEA.HI.X.SX32 R233, R235, R198, 0x2, P2 ;  /* 0x000000c6ebe97211 */ /* 0x000fe400010f16ff */
[----:B------:R-:W-:Y:S01]  /*a530*/  LEA R236, P2, R239, R0, 0x2 ;  /* 0x00000000efec7211 */ /* 0x000fe200078410ff */
[----:B------:R-:W-:Y:S01]  /*a540*/  STL.64 [R1+0xba8], R180 ;  /* 0x000ba8b401007387 */ /* 0x000fe20000100a00 */
[----:B------:R-:W-:-:S03]  /*a550*/  LEA.HI.X.SX32 R235, R238, R198, 0x2, P1 ;  /* 0x000000c6eeeb7211 */ /* 0x000fc600008f16ff */
[----:B------:R-:W-:Y:S01]  /*a560*/  STL.64 [R1+0xd38], R184 ;  /* 0x000d38b801007387 */ /* 0x000fe20000100a00 */
[----:B------:R-:W-:Y:S01]  /*a570*/  LEA R238, P1, R242, R0, 0x2 ;  /* 0x00000000f2ee7211 */ /* 0x000fe200078210ff */
[----:B------:R-:W-:Y:S02]  /*a580*/  IMAD R16, R237, c[0x0][0x190], RZ ;  /* 0x00006400ed107a24 */ /* 0x000fe400078e02ff */
[----:B------:R-:W-:Y:S01]  /*a590*/  STL.64 [R1+0xcf0], R186 ;  /* 0x000cf0ba01007387 */ /* 0x000fe20000100a00 */
[----:B------:R-:W-:-:S03]  /*a5a0*/  LEA.HI.X.SX32 R237, R239, R198, 0x2, P2 ;  /* 0x000000c6efed7211 */ /* 0x000fc600010f16ff */
[----:B------:R-:W-:Y:S01]  /*a5b0*/  STL.64 [R1+0xcb8], R188 ;  /* 0x000cb8bc01007387 */ /* 0x000fe20000100a00 */
[----:B------:R-:W-:-:S03]  /*a5c0*/  LEA R240, P2, R243, R0, 0x2 ;  /* 0x00000000f3f07211 */ /* 0x000fc600078410ff */
[----:B------:R-:W-:Y:S01]  /*a5d0*/  STL.64 [R1+0xc58], R190 ;  /* 0x000c58be01007387 */ /* 0x000fe20000100a00 */
[----:B------:R-:W-:-:S03]  /*a5e0*/  LEA.HI.X.SX32 R239, R242, R198, 0x2, P1 ;  /* 0x000000c6f2ef7211 */ /* 0x000fc600008f16ff */
[----:B------:R-:W-:Y:S01]  /*a5f0*/  STL.64 [R1+0xc30], R192 ;  /* 0x000c30c001007387 */ /* 0x000fe20000100a00 */
[----:B------:R-:W-:-:S03]  /*a600*/  LEA R242, P1, R246, R0, 0x2 ;  /* 0x00000000f6f27211 */ /* 0x000fc600078210ff */
[----:B------:R-:W-:Y:S01]  /*a610*/  STL.64 [R1+0xbf8], R194 ;  /* 0x000bf8c201007387 */ /* 0x000fe20000100a00 */
[----:B------:R-:W-:-:S03]  /*a620*/  IMAD R19, R241, c[0x0][0x190], RZ ;  /* 0x00006400f1137a24 */ /* 0x000fc600078e02ff */
        /* <DEDUP_REMOVED lines=18> */
[----:B------:R-:W-:-:S03]  /*a750*/  IMAD R165, R249, c[0x0][0x190], RZ ;  /* 0x00006400f9a57a24 */ /* 0x000fc600078e02ff */
[----:B------:R-:W-:Y:S01]  /*a760*/  STL.64 [R1+0xce8], R222 ;  /* 0x000ce8de01007387 */ /* 0x000fe20000100a00 */
[----:B------:R-:W-:-:S03]  /*a770*/  LEA.HI.X.SX32 R249, R251, R198, 0x2, P2 ;  /* 0x000000c6fbf97211 */ /* 0x000fc600010f16ff */
[----:B------:R-:W-:Y:S01]  /*a780*/  STL.64 [R1+0xca0], R224 ;  /* 0x000ca0e001007387 */ /* 0x000fe20000100a00 */
[----:B------:R-:W-:-:S03]  /*a790*/  LEA R158, P2, R35, R0, 0x2 ;  /* 0x00000000239e7211 */ /* 0x000fc600078410ff */
[----:B------:R-:W-:Y:S04]  /*a7a0*/  STL.64 [R1+0xc50], R226 ;  /* 0x000c50e201007387 */ /* 0x000fe80000100a00 */
[----:B------:R-:W-:Y:S04]  /*a7b0*/  STL.64 [R1+0xc38], R228 ;  /* 0x000c38e401007387 */ /* 0x000fe80000100a00 */
[----:B------:R-:W-:Y:S04]  /*a7c0*/  STL.64 [R1+0xc08], R230 ;  /* 0x000c08e601007387 */ /* 0x000fe80000100a00 */
[----:B------:R-:W-:Y:S01]  /*a7d0*/  STL.64 [R1+0xbc0], R232 ;  /* 0x000bc0e801007387 */ /* 0x000fe20000100a00 */
[----:B------:R-:W-:-:S03]  /*a7e0*/  LEA.HI.X.SX32 R159, R35, R198, 0x2, P2 ;  /* 0x000000c6239f7211 */ /* 0x000fc600010f16ff */
[----:B------:R-:W-:Y:S04]  /*a7f0*/  STL.64 [R1+0xd58], R236 ;  /* 0x000d58ec01007387 */ /* 0x000fe80000100a00 */
        /* <DEDUP_REMOVED lines=8> */
[----:B------:R-:W4:Y:S04]  /*a880*/  LDL.LU R35, [R1+0xde4] ;  /* 0x000de40001237983 */ /* 0x000f280000300800 */
[----:B------:R1:W-:Y:S01]  /*a890*/  STL.64 [R1+0x1b0], R158 ;  /* 0x0001b09e01007387 */ /* 0x0003e20000100a00 */
[----:B--2---:R-:W-:-:S03]  /*a8a0*/  IMAD R164, R154, c[0x0][0x190], RZ ;  /* 0x000064009aa47a24 */ /* 0x004fc600078e02ff */
[----:B-1----:R-:W2:Y:S01]  /*a8b0*/  LDL.LU R159, [R1+0x204] ;  /* 0x00020400019f7983 */ /* 0x002ea20000300800 */
[----:B---3--:R-:W-:-:S04]  /*a8c0*/  LEA R250, P1, R163, R0, 0x2 ;  /* 0x00000000a3fa7211 */ /* 0x008fc800078210ff */
[----:B------:R-:W-:Y:S02]  /*a8d0*/  LEA.HI.X.SX32 R251, R163, R198, 0x2, P1 ;  /* 0x000000c6a3fb7211 */ /* 0x000fe400008f16ff */
[----:B------:R-:W-:-:S04]  /*a8e0*/  LEA R162, P1, R32, R0, 0x2 ;  /* 0x0000000020a27211 */ /* 0x000fc800078210ff */
[----:B------:R-:W-:Y:S02]  /*a8f0*/  LEA.HI.X.SX32 R163, R32, R198, 0x2, P1 ;  /* 0x000000c620a37211 */ /* 0x000fe400008f16ff */
[----:B------:R-:W3:Y:S04]  /*a900*/  LDL.LU R32, [R1+0xde0] ;  /* 0x000de00001207983 */ /* 0x000ee80000300800 */
[----:B------:R1:W-:Y:S04]  /*a910*/  STL.64 [R1+0x1b8], R162 ;  /* 0x0001b8a201007387 */ /* 0x0003e80000100a00 */
[----:B------:R-:W3:Y:S04]  /*a920*/  LDL.LU R33, [R1+0xddc] ;  /* 0x000ddc0001217983 */ /* 0x000ee80000300800 */
[----:B------:R-:W2:Y:S01]  /*a930*/  LDL.LU R154, [R1+0x214] ;  /* 0x00021400019a7983 */ /* 0x000ea20000300800 */
[----:B-1----:R-:W-:-:S03]  /*a940*/  LEA R162, P1, R30, R0, 0x2 ;  /* 0x000000001ea27211 */ /* 0x002fc600078210ff */
[----:B------:R1:W-:Y:S01]  /*a950*/  STL.64 [R1+0x1c0], R168 ;  /* 0x0001c0a801007387 */ /* 0x0003e20000100a00 */
[----:B------:R-:W-:-:S03]  /*a960*/  LEA.HI.X.SX32 R163, R30, R198, 0x2, P1 ;  /* 0x000000c61ea37211 */ /* 0x000fc600008f16ff */
[----:B------:R-:W3:Y:S01]  /*a970*/  LDL.LU R30, [R1+0xdd8] ;  /* 0x000dd800011e7983 */ /* 0x000ee20000300800 */
[----:B-1----:R-:W-:-:S03]  /*a980*/  LEA R168, P2, R31, R0, 0x2 ;  /* 0x000000001fa87211 */ /* 0x002fc600078410ff */
[----:B------:R1:W-:Y:S01]  /*a990*/  STL.64 [R1+0x1c8], R162 ;  /* 0x0001c8a201007387 */ /* 0x0003e20000100a00 */
[----:B------:R-:W-:-:S03]  /*a9a0*/  LEA.HI.X.SX32 R169, R31, R198, 0x2, P2 ;  /* 0x000000c61fa97211 */ /* 0x000fc600010f16ff */
[----:B------:R-:W3:Y:S04]  /*a9b0*/  LDL.LU R31, [R1+0xdd4] ;  /* 0x000dd400011f7983 */ /* 0x000ee80000300800 */
[----:B------:R1:W-:Y:S02]  /*a9c0*/  STL.64 [R1+0x1d0], R168 ;  /* 0x0001d0a801007387 */ /* 0x0003e40000100a00 */
[----:B-1----:R-:W-:-:S04]  /*a9d0*/  LEA R162, P1, R10, R0, 0x2 ;  /* 0x000000000aa27211 */ /* 0x002fc800078210ff */
[----:B------:R-:W-:Y:S02]  /*a9e0*/  LEA.HI.X.SX32 R163, R10, R198, 0x2, P1 ;  /* 0x000000c60aa37211 */ /* 0x000fe400008f16ff */
[-C--:B------:R-:W-:Y:S01]  /*a9f0*/  LEA R236, P1, R29, R0.reuse, 0x2 ;  /* 0x000000001dec7211 */ /* 0x080fe200078210ff */
[----:B------:R-:W3:Y:S01]  /*aa00*/  LDL.LU R10, [R1+0x224] ;  /* 0x00022400010a7983 */ /* 0x000ee20000300800 */
[----:B------:R-:W-:-:S03]  /*aa10*/  LEA R168, P2, R28, R0, 0x2 ;  /* 0x000000001ca87211 */ /* 0x000fc600078410ff */
[----:B------:R1:W-:Y:S01]  /*aa20*/  STL.64 [R1+0x1d8], R162 ;  /* 0x0001d8a201007387 */ /* 0x0003e20000100a00 */
[----:B------:R-:W-:Y:S02]  /*aa30*/  LEA.HI.X.SX32 R169, R28, R198, 0x2, P2 ;  /* 0x000000c61ca97211 */ /* 0x000fe400010f16ff */
[----:B------:R-:W-:Y:S01]  /*aa40*/  LEA R238, P2, R26, R0, 0x2 ;  /* 0x000000001aee7211 */ /* 0x000fe200078410ff */
[----:B------:R-:W3:Y:S01]  /*aa50*/  LDL.LU R28, [R1+0xdd0] ;  /* 0x000dd000011c7983 */ /* 0x000ee20000300800 */
[----:B------:R-:W-:Y:S02]  /*aa60*/  LEA.HI.X.SX32 R237, R29, R198, 0x2, P1 ;  /* 0x000000c61ded7211 */ /* 0x000fe400008f16ff */
[----:B------:R-:W-:Y:S01]  /*aa70*/  LEA R240, P1, R8, R0, 0x2 ;  /* 0x0000000008f07211 */ /* 0x000fe200078210ff */
[----:B------:R-:W3:Y:S01]  /*aa80*/  LDL.LU R29, [R1+0xdcc] ;  /* 0x000dcc00011d7983 */ /* 0x000ee20000300800 */
[----:B------:R-:W-:Y:S01]  /*aa90*/  LEA.HI.X.SX32 R239, R26, R198, 0x2, P2 ;  /* 0x000000c61aef7211 */ /* 0x000fe200010f16ff */
[----:B-1----:R-:W-:-:S02]  /*aaa0*/  IMAD R163, R155, c[0x0][0x190], RZ ;  /* 0x000064009ba37a24 */ /* 0x002fc400078e02ff */
[----:B------:R1:W-:Y:S01]  /*aab0*/  STL.64 [R1+0x1e0], R168 ;  /* 0x0001e0a801007387 */ /* 0x0003e20000100a00 */
[----:B------:R-:W-:-:S03]  /*aac0*/  LEA.HI.X.SX32 R241, R8, R198, 0x2, P1 ;  /* 0x000000c608f17211 */ /* 0x000fc600008f16ff */
[----:B------:R-:W3:Y:S04]  /*aad0*/  LDL.LU R155, [R1+0x234] ;  /* 0x00023400019b7983 */ /* 0x000ee80000300800 */
[----:B------:R-:W4:Y:S01]  /*aae0*/  LDL.LU R26, [R1+0xdc8] ;  /* 0x000dc800011a7983 */ /* 0x000f220000300800 */
[----:B-1----:R-:W-:-:S03]  /*aaf0*/  LEA R168, P2, R27, R0, 0x2 ;  /* 0x000000001ba87211 */ /* 0x002fc600078410ff */
[----:B------:R-:W-:Y:S01]  /*ab00*/  STL.64 [R1+0x1e8], R236 ;  /* 0x0001e8ec01007387 */ /* 0x000fe20000100a00 */
[----:B------:R-:W-:-:S03]  /*ab10*/  LEA.HI.X.SX32 R169, R27, R198, 0x2, P2 ;  /* 0x000000c61ba97211 */ /* 0x000fc600010f16ff */
[----:B------:R-:W4:Y:S04]  /*ab20*/  LDL.LU R8, [R1+0x244] ;  /* 0x0002440001087983 */ /* 0x000f280000300800 */
[----:B------:R-:W-:Y:S01]  /*ab30*/  STL.64 [R1+0x1f0], R238 ;  /* 0x0001f0ee01007387 */ /* 0x000fe20000100a00 */
[----:B------:R-:W-:-:S03]  /*ab40*/  LEA R244, P1, R24, R0, 0x2 ;  /* 0x0000000018f47211 */ /* 0x000fc600078210ff */
[----:B------:R-:W-:Y:S04]  /*ab50*/  STL.64 [R1+0xd28], R238 ;  /* 0x000d28ee01007387 */ /* 0x000fe80000100a00 */
[----:B------:R-:W4:Y:S04]  /*ab60*/  LDL.LU R27, [R1+0xdc4] ;  /* 0x000dc400011b7983 */ /* 0x000f280000300800 */
[----:B------:R-:W-:Y:S04]  /*ab70*/  STL.64 [R1+0x1f8], R240 ;  /* 0x0001f8f001007387 */ /* 0x000fe80000100a00 */
[----:B------:R-:W-:Y:S01]  /*ab80*/  STL.64 [R1+0xce0], R240 ;  /* 0x000ce0f001007387 */ /* 0x000fe20000100a00 */
[----:B------:R-:W-:-:S03]  /*ab90*/  LEA.HI.X.SX32 R245, R24, R198, 0x2, P1 ;  /* 0x000000c618f57211 */ /* 0x000fc600008f16ff */
[----:B------:R1:W-:Y:S01]  /*aba0*/  STL.64 [R1+0x200], R168 ;  /* 0x000200a801007387 */ /* 0x0003e20000100a00 */
[----:B------:R-:W-:-:S03]  /*abb0*/  LEA R170, P1, R25, R0, 0x2 ;  /* 0x0000000019aa7211 */ /* 0x000fc600078210ff */
[----:B------:R-:W4:Y:S01]  /*abc0*/  LDL.LU R24, [R1+0xdc0] ;  /* 0x000dc00001187983 */ /* 0x000f220000300800 */
[----:B-1----:R-:W-:-:S04]  /*abd0*/  LEA R168, P2, R22, R0, 0x2 ;  /* 0x0000000016a87211 */ /* 0x002fc800078410ff */
[-C--:B------:R-:W-:Y:S02]  /*abe0*/  LEA.HI.X.SX32 R169, R22, R198.reuse, 0x2, P2 ;  /* 0x000000c616a97211 */ /* 0x080fe400010f16ff */
[----:B------:R-:W4:Y:S04]  /*abf0*/  LDL.LU R22, [R1+0x254] ;  /* 0x0002540001167983 */ /* 0x000f280000300800 */
[----:B------:R-:W-:Y:S04]  /*ac00*/  STL.64 [R1+0x208], R244 ;  /* 0x000208f401007387 */ /* 0x000fe80000100a00 */
[----:B------:R-:W-:Y:S01]  /*ac10*/  STL.64 [R1+0xc80], R244 ;  /* 0x000c80f401007387 */ /* 0x000fe20000100a00 */
[----:B------:R-:W-:-:S03]  /*ac20*/  LEA.HI.X.SX32 R171, R25, R198, 0x2, P1 ;  /* 0x000000c619ab7211 */ /* 0x000fc600008f16ff */
[----:B------:R1:W-:Y:S01]  /*ac30*/  STL.64 [R1+0x210], R168 ;  /* 0x000210a801007387 */ /* 0x0003e20000100a00 */
[----:B------:R-:W-:-:S03]  /*ac40*/  LEA R204, P1, R252, R0, 0x2 ;  /* 0x00000000fccc7211 */ /* 0x000fc600078210ff */
[----:B------:R-:W4:Y:S01]  /*ac50*/  LDL.LU R25, [R1+0xdbc] ;  /* 0x000dbc0001197983 */ /* 0x000f220000300800 */
[----:B------:R-:W-:Y:S02]  /*ac60*/  LEA.HI.X.SX32 R205, R252, R198, 0x2, P1 ;  /* 0x000000c6fccd7211 */ /* 0x000fe400008f16ff */
[C---:B-1----:R-:W-:Y:S01]  /*ac70*/  LEA R168, P2, R7.reuse, R0, 0x2 ;  /* 0x0000000007a87211 */ /* 0x042fe200078410ff */
[----:B------:R-:W-:Y:S03]  /*ac80*/  STL.64 [R1+0x218], R170 ;  /* 0x000218aa01007387 */ /* 0x000fe60000100a00 */
[----:B------:R-:W-:Y:S02]  /*ac90*/  LEA.HI.X.SX32 R169, R7, R198, 0x2, P2 ;  /* 0x000000c607a97211 */ /* 0x000fe400010f16ff */
[-C--:B------:R-:W-:Y:S01]  /*aca0*/  LEA R206, P2, R11, R0.reuse, 0x2 ;  /* 0x000000000bce7211 */ /* 0x080fe200078410ff */
[----:B------:R-:W4:Y:S01]  /*acb0*/  LDL.LU R7, [R1+0x264] ;  /* 0x0002640001077983 */ /* 0x000f220000300800 */
[----:B------:R-:W-:-:S02]  /*acc0*/  LEA R208, P1, R199, R0, 0x2 ;  /* 0x00000000c7d07211 */ /* 0x000fc400078210ff */
[----:B------:R-:W-:Y:S01]  /*acd0*/  LEA.HI.X.SX32 R207, R11, R198, 0x2, P2 ;  /* 0x000000c60bcf7211 */ /* 0x000fe200010f16ff */
[----:B------:R1:W-:Y:S01]  /*ace0*/  STL.64 [R1+0x220], R168 ;  /* 0x000220a801007387 */ /* 0x0003e20000100a00 */
[----:B------:R-:W-:-:S03]  /*acf0*/  LEA R244, P2, R9, R0, 0x2 ;  /* 0x0000000009f47211 */ /* 0x000fc600078410ff */
[----:B------:R-:W4:Y:S01]  /*ad00*/  LDL.LU R252, [R1+0xdb8] ;  /* 0x000db80001fc7983 */ /* 0x000f220000300800 */
[----:B------:R-:W-:-:S03]  /*ad10*/  LEA.HI.X.SX32 R209, R199, R198, 0x2, P1 ;  /* 0x000000c6c7d17211 */ /* 0x000fc600008f16ff */
[----:B------:R-:W4:Y:S01]  /*ad20*/  LDL.LU R11, [R1+0x274] ;  /* 0x00027400010b7983 */ /* 0x000f220000300800 */
[----:B------:R-:W-:-:S03]  /*ad30*/  LEA.HI.X.SX32 R245, R9, R198, 0x2, P2 ;  /* 0x000000c609f57211 */ /* 0x000fc600010f16ff */
[----:B------:R-:W-:Y:S04]  /*ad40*/  STL.64 [R1+0x228], R204 ;  /* 0x000228cc01007387 */ /* 0x000fe80000100a00 */
[----:B------:R-:W4:Y:S04]  /*ad50*/  LDL.LU R199, [R1+0xdb4] ;  /* 0x000db40001c77983 */ /* 0x000f280000300800 */
[----:B------:R-:W-:Y:S04]  /*ad60*/  STL.64 [R1+0x230], R206 ;  /* 0x000230ce01007387 */ /* 0x000fe80000100a00 */
[----:B------:R-:W-:Y:S04]  /*ad70*/  STL.64 [R1+0xd20], R206 ;  /* 0x000d20ce01007387 */ /* 0x000fe80000100a00 */
[----:B------:R-:W4:Y:S01]  /*ad80*/  LDL.LU R9, [R1+0x284] ;  /* 0x0002840001097983 */ /* 0x000f220000300800 */
[----:B------:R-:W-:-:S03]  /*ad90*/  LEA R228, P1, R201, R0, 0x2 ;  /* 0x00000000c9e47211 */ /* 0x000fc600078210ff */
[----:B------:R-:W-:Y:S01]  /*ada0*/  STL.64 [R1+0x238], R208 ;  /* 0x000238d001007387 */ /* 0x000fe20000100a00 */
[----:B------:R-:W-:Y:S02]  /*adb0*/  LEA.HI.X.SX32 R229, R201, R198, 0x2, P1 ;  /* 0x000000c6c9e57211 */ /* 0x000fe400008f16ff */
[C---:B-1----:R-:W-:Y:S01]  /*adc0*/  LEA R168, P1, R160.reuse, R0, 0x2 ;  /* 0x00000000a0a87211 */ /* 0x042fe200078210ff */
[----:B------:R-:W-:Y:S04]  /*add0*/  STL.64 [R1+0xcd8], R208 ;  /* 0x000cd8d001007387 */ /* 0x000fe80000100a00 */
[----:B------:R-:W-:Y:S01]  /*ade0*/  STL.64 [R1+0x240], R244 ;  /* 0x000240f401007387 */ /* 0x000fe20000100a00 */
[----:B------:R-:W-:-:S03]  /*adf0*/  LEA.HI.X.SX32 R169, R160, R198, 0x2, P1 ;  /* 0x000000c6a0a97211 */ /* 0x000fc600008f16ff */
[----:B------:R-:W-:Y:S01]  /*ae00*/  STL.64 [R1+0xc90], R244 ;  /* 0x000c90f401007387 */ /* 0x000fe20000100a00 */
[----:B--2---:R-:W-:Y:S01]  /*ae10*/  IMAD R158, R154, c[0x0][0x190], RZ ;  /* 0x000064009a9e7a24 */ /* 0x004fe200078e02ff */
[----:B------:R-:W-:Y:S01]  /*ae20*/  LEA R154, P2, R5, R0, 0x2 ;  /* 0x00000000059a7211 */ /* 0x000fe200078410ff */
[----:B---3--:R-:W-:-:S03]  /*ae30*/  IMAD R162, R155, c[0x0][0x190], RZ ;  /* 0x000064009ba27a24 */ /* 0x008fc600078e02ff */
[----:B------:R-:W-:Y:S02]  /*ae40*/  LEA.HI.X.SX32 R155, R5, R198, 0x2, P2 ;  /* 0x000000c6059b7211 */ /* 0x000fe400010f16ff */
[----:B------:R-:W2:Y:S04]  /*ae50*/  LDL.LU R5, [R1+0x294] ;  /* 0x0002940001057983 */ /* 0x000ea80000300800 */
[----:B------:R-:W-:Y:S04]  /*ae60*/  STL.64 [R1+0x248], R228 ;  /* 0x000248e401007387 */ /* 0x000fe80000100a00 */
[----:B------:R-:W-:Y:S04]  /*ae70*/  STL.64 [R1+0xc88], R228 ;  /* 0x000c88e401007387 */ /* 0x000fe80000100a00 */
[----:B------:R1:W-:Y:S04]  /*ae80*/  STL.64 [R1+0x250], R154 ;  /* 0x0002509a01007387 */ /* 0x0003e80000100a00 */
[----:B------:R3:W-:Y:S01]  /*ae90*/  STL.64 [R1+0x258], R168 ;  /* 0x000258a801007387 */ /* 0x0007e20000100a00 */
[----:B-1----:R-:W-:-:S02]  /*aea0*/  LEA R154, P2, R20, R0, 0x2 ;  /* 0x00000000149a7211 */ /* 0x002fc400078410ff */
[----:B---3--:R-:W-:Y:S02]  /*aeb0*/  LEA R168, P1, R152, R0, 0x2 ;  /* 0x0000000098a87211 */ /* 0x008fe400078210ff */
[----:B------:R-:W-:Y:S02]  /*aec0*/  LEA.HI.X.SX32 R155, R20, R198, 0x2, P2 ;  /* 0x000000c6149b7211 */ /* 0x000fe400010f16ff */
[----:B------:R-:W-:Y:S01]  /*aed0*/  LEA R170, P2, R4, R0, 0x2 ;  /* 0x0000000004aa7211 */ /* 0x000fe200078410ff */
[----:B------:R-:W3:Y:S01]  /*aee0*/  LDL.LU R20, [R1+0x2a4] ;  /* 0x0002a40001147983 */ /* 0x000ee20000300800 */
[----:B------:R-:W-:Y:S02]  /*aef0*/  LEA.HI.X.SX32 R169, R152, R198, 0x2, P1 ;  /* 0x000000c698a97211 */ /* 0x000fe400008f16ff */
[----:B------:R-:W-:Y:S02]  /*af00*/  LEA R188, P1, R21, R0, 0x2 ;  /* 0x0000000015bc7211 */ /* 0x000fe400078210ff */
[----:B------:R-:W-:Y:S01]  /*af10*/  LEA.HI.X.SX32 R171, R4, R198, 0x2, P2 ;  /* 0x000000c604ab7211 */ /* 0x000fe200010f16ff */
[----:B------:R1:W-:Y:S01]  /*af20*/  STL.64 [R1+0x260], R154 ;  /* 0x0002609a01007387 */ /* 0x0003e20000100a00 */
[----:B------:R-:W-:-:S02]  /*af30*/  LEA R242, P2, R153, R0, 0x2 ;  /* 0x0000000099f27211 */ /* 0x000fc400078410ff */
[----:B------:R-:W-:Y:S01]  /*af40*/  LEA.HI.X.SX32 R189, R21, R198, 0x2, P1 ;  /* 0x000000c615bd7211 */ /* 0x000fe200008f16ff */
[----:B------:R-:W2:Y:S01]  /*af50*/  LDL.LU R4, [R1+0x2b4] ;  /* 0x0002b40001047983 */ /* 0x000ea20000300800 */
[----:B------:R-:W-:Y:S02]  /*af60*/  LEA R192, P1, R15, R0, 0x2 ;  /* 0x000000000fc07211 */ /* 0x000fe400078210ff */
[-C--:B------:R-:W-:Y:S01]  /*af70*/  LEA.HI.X.SX32 R243, R153, R198.reuse, 0x2, P2 ;  /* 0x000000c699f37211 */ /* 0x080fe200010f16ff */
[----:B------:R-:W-:Y:S01]  /*af80*/  STL.64 [R1+0x268], R168 ;  /* 0x000268a801007387 */ /* 0x000fe20000100a00 */
[----:B------:R-:W-:-:S03]  /*af90*/  LEA.HI.X.SX32 R193, R15, R198, 0x2, P1 ;  /* 0x000000c60fc17211 */ /* 0x000fc600008f16ff */
[----:B------:R-:W-:Y:S01]  /*afa0*/  STL.64 [R1+0x270], R170 ;  /* 0x000270aa01007387 */ /* 0x000fe20000100a00 */
[----:B-1----:R-:W-:-:S03]  /*afb0*/  LEA R154, P2, R156, R0, 0x2 ;  /* 0x000000009c9a7211 */ /* 0x002fc600078410ff */
[----:B------:R-:W-:Y:S01]  /*afc0*/  STL.64 [R1+0xd18], R170 ;  /* 0x000d18aa01007387 */ /* 0x000fe20000100a00 */
[----:B------:R-:W-:Y:S02]  /*afd0*/  LEA.HI.X.SX32 R155, R156, R198, 0x2, P2 ;  /* 0x000000c69c9b7211 */ /* 0x000fe400010f16ff */
[----:B------:R-:W-:-:S04]  /*afe0*/  LEA R152, P1, R6, R0, 0x2 ;  /* 0x0000000006987211 */ /* 0x000fc800078210ff */
[----:B------:R-:W-:Y:S01]  /*aff0*/  LEA.HI.X.SX32 R153, R6, R198, 0x2, P1 ;  /* 0x000000c606997211 */ /* 0x000fe200008f16ff */
[----:B----4-:R-:W-:Y:S02]  /*b000*/  IMAD R21, R9, c[0x0][0x190], RZ ;  /* 0x0000640009157a24 */ /* 0x010fe400078e02ff */
[----:B------:R-:W4:Y:S04]  /*b010*/  LDL.LU R9, [R1+0x2c4] ;  /* 0x0002c40001097983 */ /* 0x000f280000300800 */
[----:B------:R-:W-:Y:S04]  /*b020*/  STL.64 [R1+0x278], R188 ;  /* 0x000278bc01007387 */ /* 0x000fe80000100a00 */
[----:B------:R-:W-:Y:S04]  /*b030*/  STL.64 [R1+0xcd0], R188 ;  /* 0x000cd0bc01007387 */ /* 0x000fe80000100a00 */
[----:B------:R-:W2:Y:S04]  /*b040*/  LDL.LU R15, [R1+0x2d4] ;  /* 0x0002d400010f7983 */ /* 0x000ea80000300800 */
[----:B------:R-:W-:Y:S04]  /*b050*/  STL.64 [R1+0x280], R242 ;  /* 0x000280f201007387 */ /* 0x000fe80000100a00 */
[----:B------:R-:W-:Y:S04]  /*b060*/  STL.64 [R1+0xc98], R242 ;  /* 0x000c98f201007387 */ /* 0x000fe80000100a00 */
[----:B------:R-:W-:Y:S04]  /*b070*/  STL.64 [R1+0x288], R192 ;  /* 0x000288c001007387 */ /* 0x000fe80000100a00 */
[----:B------:R-:W-:Y:S04]  /*b080*/  STL.64 [R1+0xc48], R192 ;  /* 0x000c48c001007387 */ /* 0x000fe80000100a00 */
[----:B------:R1:W-:Y:S04]  /*b090*/  STL.64 [R1+0x290], R154 ;  /* 0x0002909a01007387 */ /* 0x0003e80000100a00 */
[----:B------:R-:W3:Y:S01]  /*b0a0*/  LDL.LU R6, [R1+0x2e4] ;  /* 0x0002e40001067983 */ /* 0x000ee20000300800 */
[----:B-1----:R-:W-:-:S04]  /*b0b0*/  LEA R154, P2, R157, R0, 0x2 ;  /* 0x000000009d9a7211 */ /* 0x002fc800078410ff */
[----:B------:R-:W-:Y:S01]  /*b0c0*/  LEA.HI.X.SX32 R155, R157, R198, 0x2, P2 ;  /* 0x000000c69d9b7211 */ /* 0x000fe200010f16ff */
[----:B------:R1:W-:Y:S04]  /*b0d0*/  STL.64 [R1+0x298], R152 ;  /* 0x0002989801007387 */ /* 0x0003e80000100a00 */
[----:B------:R1:W-:Y:S02]  /*b0e0*/  STL.64 [R1+0x2a0], R154 ;  /* 0x0002a09a01007387 */ /* 0x0003e40000100a00 */
[-C--:B-1----:R-:W-:Y:S02]  /*b0f0*/  LEA R152, P1, R13, R0.reuse, 0x2 ;  /* 0x000000000d987211 */ /* 0x082fe400078210ff */
[----:B------:R-:W-:Y:S02]  /*b100*/  LEA R154, P2, R161, R0, 0x2 ;  /* 0x00000000a19a7211 */ /* 0x000fe400078410ff */
[----:B------:R-:W-:-:S02]  /*b110*/  LEA.HI.X.SX32 R153, R13, R198, 0x2, P1 ;  /* 0x000000c60d997211 */ /* 0x000fc400008f16ff */
[----:B------:R-:W-:Y:S01]  /*b120*/  LEA R156, P1, R12, R0, 0x2 ;  /* 0x000000000c9c7211 */ /* 0x000fe200078210ff */
[----:B------:R-:W4:Y:S01]  /*b130*/  LDL.LU R13, [R1+0x2f4] ;  /* 0x0002f400010d7983 */ /* 0x000f220000300800 */
[----:B------:R-:W-:Y:S02]  /*b140*/  LEA.HI.X.SX32 R155, R161, R198, 0x2, P2 ;  /* 0x000000c6a19b7211 */ /* 0x000fe400010f16ff */
[----:B------:R-:W-:Y:S02]  /*b150*/  LEA R210, P2, R172, R0, 0x2 ;  /* 0x00000000acd27211 */ /* 0x000fe400078410ff */
[----:B------:R-:W-:Y:S02]  /*b160*/  LEA.HI.X.SX32 R157, R12, R198, 0x2, P1 ;  /* 0x000000c60c9d7211 */ /* 0x000fe400008f16ff */
[----:B------:R-:W-:Y:S02]  /*b170*/  LEA R160, P1, R17, R0, 0x2 ;  /* 0x0000000011a07211 */ /* 0x000fe400078210ff */
[----:B------:R-:W-:-:S02]  /*b180*/  LEA.HI.X.SX32 R211, R172, R198, 0x2, P2 ;  /* 0x000000c6acd37211 */ /* 0x000fc400010f16ff */
[----:B------:R-:W-:Y:S01]  /*b190*/  LEA R246, P2, R173, R0, 0x2 ;  /* 0x00000000adf67211 */ /* 0x000fe200078410ff */
[----:B------:R-:W-:Y:S01]  /*b1a0*/  STL.64 [R1+0x2a8], R152 ;  /* 0x0002a89801007387 */ /* 0x000fe20000100a00 */
[----:B------:R-:W-:Y:S02]  /*b1b0*/  LEA.HI.X.SX32 R161, R17, R198, 0x2, P1 ;  /* 0x000000c611a17211 */ /* 0x000fe400008f16ff */
[----:B------:R-:W-:Y:S01]  /*b1c0*/  LEA R248, P1, R16, R0, 0x2 ;  /* 0x0000000010f87211 */ /* 0x000fe200078210ff */
[----:B------:R-:W-:Y:S01]  /*b1d0*/  STL.64 [R1+0x2b0], R154 ;  /* 0x0002b09a01007387 */ /* 0x000fe20000100a00 */
[----:B------:R-:W-:-:S03]  /*b1e0*/  LEA.HI.X.SX32 R247, R173, R198, 0x2, P2 ;  /* 0x000000c6adf77211 */ /* 0x000fc600010f16ff */
[----:B------:R-:W4:Y:S01]  /*b1f0*/  LDL.LU R12, [R1+0x304] ;  /* 0x00030400010c7983 */ /* 0x000f220000300800 */
[----:B------:R-:W-:-:S03]  /*b200*/  LEA.HI.X.SX32 R249, R16, R198, 0x2, P1 ;  /* 0x000000c610f97211 */ /* 0x000fc600008f16ff */
[----:B------:R-:W-:Y:S04]  /*b210*/  STL.64 [R1+0x2b8], R156 ;  /* 0x0002b89c01007387 */ /* 0x000fe80000100a00 */
[----:B------:R-:W-:Y:S01]  /*b220*/  STL.64 [R1+0x2c0], R210 ;  /* 0x0002c0d201007387 */ /* 0x000fe20000100a00 */
[----:B--2---:R-:W-:-:S03]  /*b230*/  IMAD R17, R15, c[0x0][0x190], RZ ;  /* 0x000064000f117a24 */ /* 0x004fc600078e02ff */
[----:B------:R-:W2:Y:S04]  /*b240*/  LDL.LU R15, [R1+0x314] ;  /* 0x00031400010f7983 */ /* 0x000ea80000300800 */
[----:B------:R-:W-:Y:S04]  /*b250*/  STL.64 [R1+0x2c8], R160 ;  /* 0x0002c8a001007387 */ /* 0x000fe80000100a00 */
[----:B------:R-:W-:Y:S01]  /*b260*/  STL.64 [R1+0x2d0], R246 ;  /* 0x0002d0f601007387 */ /* 0x000fe20000100a00 */
[----:B---3--:R-:W-:-:S03]  /*b270*/  IMAD R16, R6, c[0x0][0x190], RZ ;  /* 0x0000640006107a24 */ /* 0x008fc600078e02ff */
[----:B------:R-:W3:Y:S01]  /*b280*/  LDL.LU R6, [R1+0x324] ;  /* 0x0003240001067983 */ /* 0x000ee20000300800 */
[CC--:B------:R-:W-:Y:S01]  /*b290*/  LEA R170, P2, R19.reuse, R0.reuse, 0x2 ;  /* 0x0000000013aa7211 */ /* 0x0c0fe200078410ff */
[----:B------:R-:W-:Y:S01]  /*b2a0*/  IMAD R18, R18, c[0x0][0x190], RZ ;  /* 0x0000640012127a24 */ /* 0x000fe200078e02ff */
[C---:B------:R-:W-:Y:S02]  /*b2b0*/  LEA R184, P1, R200.reuse, R0, 0x2 ;  /* 0x00000000c8b87211 */ /* 0x040fe400078210ff */
[----:B------:R-:W-:Y:S02]  /*b2c0*/  LEA.HI.X.SX32 R171, R19, R198, 0x2, P2 ;  /* 0x000000c613ab7211 */ /* 0x000fe400010f16ff */
[----:B------:R-:W-:Y:S01]  /*b2d0*/  LEA R186, P2, R165, R0, 0x2 ;  /* 0x00000000a5ba7211 */ /* 0x000fe200078410ff */
[----:B------:R-:W-:Y:S01]  /*b2e0*/  IMAD R23, R23, c[0x0][0x190], RZ ;  /* 0x0000640017177a24 */ /* 0x000fe200078e02ff */
[----:B------:R-:W-:Y:S02]  /*b2f0*/  LEA.HI.X.SX32 R185, R200, R198, 0x2, P1 ;  /* 0x000000c6c8b97211 */ /* 0x000fe400008f16ff */
[----:B------:R-:W-:-:S02]  /*b300*/  LEA R172, P1, R18, R0, 0x2 ;  /* 0x0000000012ac7211 */ /* 0x000fc400078210ff */
[----:B------:R-:W-:Y:S02]  /*b310*/  LEA.HI.X.SX32 R187, R165, R198, 0x2, P2 ;  /* 0x000000c6a5bb7211 */ /* 0x000fe400010f16ff */
[----:B------:R-:W-:Y:S01]  /*b320*/  LEA R174, P2, R164, R0, 0x2 ;  /* 0x00000000a4ae7211 */ /* 0x000fe200078410ff */
[----:B------:R-:W-:Y:S01]  /*b330*/  STL.64 [R1+0x2d8], R248 ;  /* 0x0002d8f801007387 */ /* 0x000fe20000100a00 */
[----:B------:R-:W-:Y:S01]  /*b340*/  LEA.HI.X.SX32 R173, R18, R198, 0x2, P1 ;  /* 0x000000c612ad7211 */ /* 0x000fe200008f16ff */
[----:B------:R-:W-:Y:S01]  /*b350*/  IMAD R14, R14, c[0x0][0x190], RZ ;  /* 0x000064000e0e7a24 */ /* 0x000fe200078e02ff */
[----:B------:R-:W-:Y:S01]  /*b360*/  LEA R176, P1, R23, R0, 0x2 ;  /* 0x0000000017b07211 */ /* 0x000fe200078210ff */
[----:B------:R1:W-:Y:S01]  /*b370*/  STL.64 [R1+0xbd0], R248 ;  /* 0x000bd0f801007387 */ /* 0x0003e20000100a00 */
[----:B------:R-:W-:Y:S02]  /*b380*/  LEA.HI.X.SX32 R175, R164, R198, 0x2, P2 ;  /* 0x000000c6a4af7211 */ /* 0x000fe400010f16ff */
[----:B------:R-:W-:Y:S01]  /*b390*/  LEA R230, P2, R163, R0, 0x2 ;  /* 0x00000000a3e67211 */ /* 0x000fe200078410ff */
[----:B------:R-:W-:Y:S01]  /*b3a0*/  STL.64 [R1+0x2e0], R170 ;  /* 0x0002e0aa01007387 */ /* 0x000fe20000100a00 */
[----:B------:R-:W-:-:S02]  /*b3b0*/  LEA.HI.X.SX32 R177, R23, R198, 0x2, P1 ;  /* 0x000000c617b17211 */ /* 0x000fc400008f16ff */
[----:B------:R-:W-:Y:S01]  /*b3c0*/  LEA R232, P1, R14, R0, 0x2 ;  /* 0x000000000ee87211 */ /* 0x000fe200078210ff */
[----:B----4-:R-:W-:Y:S02]  /*b3d0*/  IMAD R19, R13, c[0x0][0x190], RZ ;  /* 0x000064000d137a24 */ /* 0x010fe400078e02ff */
[----:B------:R-:W4:Y:S01]  /*b3e0*/  LDL.LU R13, [R1+0x334] ;  /* 0x00033400010d7983 */ /* 0x000f220000300800 */
[----:B------:R-:W-:-:S03]  /*b3f0*/  LEA.HI.X.SX32 R231, R163, R198, 0x2, P2 ;  /* 0x000000c6a3e77211 */ /* 0x000fc600010f16ff */
[----:B------:R-:W-:Y:S04]  /*b400*/  STL.64 [R1+0x2e8], R184 ;  /* 0x0002e8b801007387 */ /* 0x000fe80000100a00 */
[----:B------:R-:W-:Y:S01]  /*b410*/  STL.64 [R1+0x2f0], R186 ;  /* 0x0002f0ba01007387 */ /* 0x000fe20000100a00 */
[----:B------:R-:W-:Y:S01]  /*b420*/  LEA.HI.X.SX32 R233, R14, R198, 0x2, P1 ;  /* 0x000000c60ee97211 */ /* 0x000fe200008f16ff */
[----:B------:R-:W-:Y:S02]  /*b430*/  IMAD R18, R12, c[0x0][0x190], RZ ;  /* 0x000064000c127a24 */ /* 0x000fe400078e02ff */
[----:B------:R-:W2:Y:S04]  /*b440*/  LDL.LU R12, [R1+0x344] ;  /* 0x00034400010c7983 */ /* 0x000ea80000300800 */
[----:B------:R-:W-:Y:S04]  /*b450*/  STL.64 [R1+0x2f8], R172 ;  /* 0x0002f8ac01007387 */ /* 0x000fe80000100a00 */
[----:B------:R-:W-:Y:S04]  /*b460*/  STL.64 [R1+0x300], R174 ;  /* 0x000300ae01007387 */ /* 0x000fe80000100a00 */
[----:B------:R-:W2:Y:S04]  /*b470*/  LDL.LU R23, [R1+0x354] ;  /* 0x0003540001177983 */ /* 0x000ea80000300800 */
[----:B------:R-:W-:Y:S04]  /*b480*/  STL.64 [R1+0x308], R176 ;  /* 0x000308b001007387 */ /* 0x000fe80000100a00 */
[----:B------:R-:W-:Y:S01]  /*b490*/  STL.64 [R1+0x310], R230 ;  /* 0x000310e601007387 */ /* 0x000fe20000100a00 */
[----:B---3--:R-:W-:-:S03]  /*b4a0*/  IMAD R14, R6, c[0x0][0x190], RZ ;  /* 0x00006400060e7a24 */ /* 0x008fc600078e02ff */
[----:B------:R-:W3:Y:S01]  /*b4b0*/  LDL.LU R6, [R1+0x364] ;  /* 0x0003640001067983 */ /* 0x000ee20000300800 */
[----:B------:R-:W-:Y:S02]  /*b4c0*/  IMAD R159, R159, c[0x0][0x190], RZ ;  /* 0x000064009f9f7a24 */ /* 0x000fe400078e02ff */
[----:B------:R-:W-:-:S03]  /*b4d0*/  IMAD R10, R10, c[0x0][0x190], RZ ;  /* 0x000064000a0a7a24 */ /* 0x000fc600078e02ff */
[CC--:B------:R-:W-:Y:S01]  /*b4e0*/  LEA R164, P2, R159.reuse, R0.reuse, 0x2 ;  /* 0x000000009fa47211 */ /* 0x0c0fe200078410ff */
[----:B------:R-:W-:Y:S01]  /*b4f0*/  IMAD R8, R8, c[0x0][0x190], RZ ;  /* 0x0000640008087a24 */ /* 0x000fe200078e02ff */
[----:B------:R-:W-:Y:S02]  /*b500*/  LEA R220, P1, R158, R0, 0x2 ;  /* 0x000000009edc7211 */ /* 0x000fe400078210ff */
[----:B------:R-:W-:Y:S02]  /*b510*/  LEA.HI.X.SX32 R165, R159, R198, 0x2, P2 ;  /* 0x000000c69fa57211 */ /* 0x000fe400010f16ff */
[----:B------:R-:W-:Y:S01]  /*b520*/  LEA R222, P2, R10, R0, 0x2 ;  /* 0x000000000ade7211 */ /* 0x000fe200078410ff */
[----:B------:R-:W-:Y:S01]  /*b530*/  IMAD R22, R22, c[0x0][0x190], RZ ;  /* 0x0000640016167a24 */ /* 0x000fe200078e02ff */
[----:B------:R-:W-:Y:S01]  /*b540*/  LEA.HI.X.SX32 R221, R158, R198, 0x2, P1 ;  /* 0x000000c69edd7211 */ /* 0x000fe200008f16ff */
[----:B------:R-:W-:Y:S01]  /*b550*/  IMAD R7, R7, c[0x0][0x190], RZ ;  /* 0x0000640007077a24 */ /* 0x000fe200078e02ff */
        /* <DEDUP_REMOVED lines=11> */
[----:B------:R-:W-:-:S03]  /*b610*/  LEA.HI.X.SX32 R213, R22, R198, 0x2, P1 ;  /* 0x000000c616d57211 */ /* 0x000fc600008f16ff */
[----:B------:R-:W4:Y:S01]  /*b620*/  LDL.LU R10, [R1+0x374] ;  /* 0x00037400010a7983 */ /* 0x000f220000300800 */
[----:B------:R-:W-:-:S03]  /*b630*/  LEA R216, P1, R11, R0, 0x2 ;  /* 0x000000000bd87211 */ /* 0x000fc600078210ff */
[----:B------:R-:W-:Y:S01]  /*b640*/  STL.64 [R1+0x328], R220 ;  /* 0x000328dc01007387 */ /* 0x000fe20000100a00 */
[----:B------:R-:W-:-:S03]  /*b650*/  LEA.HI.X.SX32 R215, R7, R198, 0x2, P2 ;  /* 0x000000c607d77211 */ /* 0x000fc600010f16ff */
[----:B------:R-:W-:Y:S04]  /*b660*/  STL.64 [R1+0x330], R222 ;  /* 0x000330de01007387 */ /* 0x000fe80000100a00 */
[----:B------:R-:W4:Y:S01]  /*b670*/  LDL.LU R8, [R1+0x384] ;  /* 0x0003840001087983 */ /* 0x000f220000300800 */
[----:B------:R-:W-:-:S03]  /*b680*/  LEA.HI.X.SX32 R217, R11, R198, 0x2, P1 ;  /* 0x000000c60bd97211 */ /* 0x000fc600008f16ff */
[----:B------:R-:W-:Y:S04]  /*b690*/  STL.64 [R1+0x338], R224 ;  /* 0x000338e001007387 */ /* 0x000fe80000100a00 */
[----:B------:R-:W-:Y:S04]  /*b6a0*/  STL.64 [R1+0x340], R158 ;  /* 0x0003409e01007387 */ /* 0x000fe80000100a00 */
[----:B------:R-:W4:Y:S04]  /*b6b0*/  LDL.LU R7, [R1+0x394] ;  /* 0x0003940001077983 */ /* 0x000f280000300800 */
[----:B------:R-:W-:Y:S04]  /*b6c0*/  STL.64 [R1+0x348], R212 ;  /* 0x000348d401007387 */ /* 0x000fe80000100a00 */
[----:B------:R-:W-:Y:S01]  /*b6d0*/  STL.64 [R1+0x350], R214 ;  /* 0x000350d601007387 */ /* 0x000fe20000100a00 */
[----:B---3--:R-:W-:-:S03]  /*b6e0*/  IMAD R11, R6, c[0x0][0x190], RZ ;  /* 0x00006400060b7a24 */ /* 0x008fc600078e02ff */
[----:B------:R-:W3:Y:S01]  /*b6f0*/  LDL.LU R6, [R1+0x3a4] ;  /* 0x0003a40001067983 */ /* 0x000ee20000300800 */
[----:B------:R-:W-:Y:S01]  /*b700*/  IMAD R5, R5, c[0x0][0x190], RZ ;  /* 0x0000640005057a24 */ /* 0x000fe200078e02ff */
[-C--:B------:R-:W-:Y:S01]  /*b710*/  LEA R22, P2, R21, R0.reuse, 0x2 ;  /* 0x0000000015167211 */ /* 0x080fe200078410ff */
[----:B------:R-:W-:Y:S02]  /*b720*/  IMAD R20, R20, c[0x0][0x190], RZ ;  /* 0x0000640014147a24 */ /* 0x000fe400078e02ff */
[----:B------:R-:W-:Y:S01]  /*b730*/  IMAD R4, R4, c[0x0][0x190], RZ ;  /* 0x0000640004047a24 */ /* 0x000fe200078e02ff */
[----:B------:R-:W-:Y:S01]  /*b740*/  LEA R238, P1, R5, R0, 0x2 ;  /* 0x0000000005ee7211 */ /* 0x000fe200078210ff */
[----:B--2---:R-:W-:Y:S01]  /*b750*/  IMAD R200, R23, c[0x0][0x190], RZ ;  /* 0x0000640017c87a24 */ /* 0x004fe200078e02ff */
[----:B------:R-:W-:Y:S01]  /*b760*/  LEA.HI.X.SX32 R23, R21, R198, 0x2, P2 ;  /* 0x000000c615177211 */ /* 0x000fe200010f16ff */
[----:B------:R-:W-:Y:S01]  /*b770*/  IMAD R9, R9, c[0x0][0x190], RZ ;  /* 0x0000640009097a24 */ /* 0x000fe200078e02ff */
[----:B------:R-:W-:Y:S01]  /*b780*/  LEA R240, P2, R20, R0, 0x2 ;  /* 0x0000000014f07211 */ /* 0x000fe200078410ff */
[----:B------:R-:W-:Y:S01]  /*b790*/  STL.64 [R1+0x358], R216 ;  /* 0x000358d801007387 */ /* 0x000fe20000100a00 */
[----:B------:R-:W-:-:S02]  /*b7a0*/  LEA.HI.X.SX32 R239, R5, R198, 0x2, P1 ;  /* 0x000000c605ef7211 */ /* 0x000fc400008f16ff */
[----:B------:R-:W-:Y:S01]  /*b7b0*/  LEA R242, P1, R4, R0, 0x2 ;  /* 0x0000000004f27211 */ /* 0x000fe200078210ff */
[----:B------:R2:W-:Y:S01]  /*b7c0*/  STL.64 [R1+0xbe0], R216 ;  /* 0x000be0d801007387 */ /* 0x0005e20000100a00 */
[----:B------:R-:W-:Y:S02]  /*b7d0*/  LEA.HI.X.SX32 R241, R20, R198, 0x2, P2 ;  /* 0x000000c614f17211 */ /* 0x000fe400010f16ff */
[----:B------:R-:W-:Y:S01]  /*b7e0*/  LEA R190, P2, R9, R0, 0x2 ;  /* 0x0000000009be7211 */ /* 0x000fe200078410ff */
[----:B------:R1:W-:Y:S01]  /*b7f0*/  STL.64 [R1+0x360], R22 ;  /* 0x0003601601007387 */ /* 0x0003e20000100a00 */
[----:B------:R-:W-:-:S03]  /*b800*/  LEA.HI.X.SX32 R243, R4, R198, 0x2, P1 ;  /* 0x000000c604f37211 */ /* 0x000fc600008f16ff */
[----:B------:R-:W2:Y:S01]  /*b810*/  LDL.LU R5, [R1+0x3b4] ;  /* 0x0003b40001057983 */ /* 0x000ea20000300800 */
[----:B------:R-:W-:-:S03]  /*b820*/  LEA.HI.X.SX32 R191, R9, R198, 0x2, P2 ;  /* 0x000000c609bf7211 */ /* 0x000fc600010f16ff */
[----:B------:R-:W-:Y:S04]  /*b830*/  STL.64 [R1+0x368], R238 ;  /* 0x000368ee01007387 */ /* 0x000fe80000100a00 */
[----:B------:R-:W2:Y:S04]  /*b840*/  LDL.LU R4, [R1+0x3cc] ;  /* 0x0003cc0001047983 */ /* 0x000ea80000300800 */
[----:B------:R-:W-:Y:S04]  /*b850*/  STL.64 [R1+0x370], R240 ;  /* 0x000370f001007387 */ /* 0x000fe80000100a00 */
[----:B------:R-:W2:Y:S01]  /*b860*/  LDL.LU R9, [R1+0x3e0] ;  /* 0x0003e00001097983 */ /* 0x000ea20000300800 */
[----:B-1----:R-:W-:-:S02]  /*b870*/  LEA R248, P1, R17, R0, 0x2 ;  /* 0x0000000011f87211 */ /* 0x002fc400078210ff */
[C---:B------:R-:W-:Y:S01]  /*b880*/  LEA R194, P2, R16.reuse, R0, 0x2 ;  /* 0x0000000010c27211 */ /* 0x040fe200078410ff */
[----:B------:R-:W-:Y:S01]  /*b890*/  IMAD R15, R15, c[0x0][0x190], RZ ;  /* 0x000064000f0f7a24 */ /* 0x000fe200078e02ff */
[----:B------:R-:W-:Y:S02]  /*b8a0*/  LEA.HI.X.SX32 R249, R17, R198, 0x2, P1 ;  /* 0x000000c611f97211 */ /* 0x000fe400008f16ff */
[----:B------:R-:W-:Y:S02]  /*b8b0*/  LEA R196, P1, R19, R0, 0x2 ;  /* 0x0000000013c47211 */ /* 0x000fe400078210ff */
[----:B------:R-:W-:Y:S02]  /*b8c0*/  LEA.HI.X.SX32 R195, R16, R198, 0x2, P2 ;  /* 0x000000c610c37211 */ /* 0x000fe400010f16ff */
[----:B------:R-:W-:Y:S01]  /*b8d0*/  LEA R16, P2, R18, R0, 0x2 ;  /* 0x0000000012107211 */ /* 0x000fe200078410ff */
[----:B----4-:R-:W-:Y:S01]  /*b8e0*/  IMAD R13, R13, c[0x0][0x190], RZ ;  /* 0x000064000d0d7a24 */ /* 0x010fe200078e02ff */
[----:B------:R-:W-:Y:S01]  /*b8f0*/  LEA.HI.X.SX32 R197, R19, R198, 0x2, P1 ;  /* 0x000000c613c57211 */ /* 0x000fe200008f16ff */
[----:B------:R-:W-:Y:S01]  /*b900*/  IMAD R12, R12, c[0x0][0x190], RZ ;  /* 0x000064000c0c7a24 */ /* 0x000fe200078e02ff */
[----:B------:R-:W-:-:S02]  /*b910*/  LEA R206, P1, R15, R0, 0x2 ;  /* 0x000000000fce7211 */ /* 0x000fc400078210ff */
[----:B------:R-:W-:Y:S02]  /*b920*/  LEA.HI.X.SX32 R17, R18, R198, 0x2, P2 ;  /* 0x000000c612117211 */ /* 0x000fe400010f16ff */
[C---:B------:R-:W-:Y:S02]  /*b930*/  LEA R208, P2, R14.reuse, R0, 0x2 ;  /* 0x000000000ed07211 */ /* 0x040fe400078410ff */
[----:B------:R-:W-:Y:S02]  /*b940*/  LEA.HI.X.SX32 R207, R15, R198, 0x2, P1 ;  /* 0x000000c60fcf7211 */ /* 0x000fe400008f16ff */
[C---:B------:R-:W-:Y:S02]  /*b950*/  LEA R244, P1, R13.reuse, R0, 0x2 ;  /* 0x000000000df47211 */ /* 0x040fe400078210ff */
        /* <DEDUP_REMOVED lines=12> */
[----:B------:R-:W-:Y:S01]  /*ba20*/  STL.64 [R1+0x380], R190 ;  /* 0x000380be01007387 */ /* 0x000fe20000100a00 */
[----:B------:R-:W-:Y:S02]  /*ba30*/  LEA.HI.X.SX32 R179, R11, R198, 0x2, P2 ;  /* 0x000000c60bb37211 */ /* 0x000fe400010f16ff */
[----:B------:R-:W-:Y:S01]  /*ba40*/  LEA R12, P2, R8, R0, 0x2 ;  /* 0x00000000080c7211 */ /* 0x000fe200078410ff */
[----:B------:R-:W-:Y:S01]  /*ba50*/  STL.64 [R1+0x388], R248 ;  /* 0x000388f801007387 */ /* 0x000fe20000100a00 */
[----:B------:R-:W-:-:S03]  /*ba60*/  LEA.HI.X.SX32 R181, R10, R198, 0x2, P1 ;  /* 0x000000c60ab57211 */ /* 0x000fc600008f16ff */
[----:B------:R-:W-:Y:S01]  /*ba70*/  STL.64 [R1+0x390], R194 ;  /* 0x000390c201007387 */ /* 0x000fe20000100a00 */
[----:B------:R-:W-:-:S03]  /*ba80*/  LEA R170, P1, R7, R0, 0x2 ;  /* 0x0000000007aa7211 */ /* 0x000fc600078210ff */
[----:B------:R-:W-:Y:S01]  /*ba90*/  STL.64 [R1+0x398], R196 ;  /* 0x000398c401007387 */ /* 0x000fe20000100a00 */
[----:B------:R-:W-:-:S03]  /*baa0*/  LEA.HI.X.SX32 R13, R8, R198, 0x2, P2 ;  /* 0x000000c6080d7211 */ /* 0x000fc600010f16ff */
[----:B------:R1:W-:Y:S04]  /*bab0*/  STL.64 [R1+0x3a0], R16 ;  /* 0x0003a01001007387 */ /* 0x0003e80000100a00 */
[----:B------:R-:W-:Y:S01]  /*bac0*/  STL.64 [R1+0x3a8], R206 ;  /* 0x0003a8ce01007387 */ /* 0x000fe20000100a00 */
[----:B------:R-:W-:-:S03]  /*bad0*/  LEA.HI.X.SX32 R171, R7, R198, 0x2, P1 ;  /* 0x000000c607ab7211 */ /* 0x000fc600008f16ff */
[----:B------:R-:W-:Y:S01]  /*bae0*/  STL.64 [R1+0x3b0], R208 ;  /* 0x0003b0d001007387 */ /* 0x000fe20000100a00 */
[----:B------:R-:W-:-:S03]  /*baf0*/  IMAD R10, R199, c[0x0][0x190], RZ ;  /* 0x00006400c70a7a24 */ /* 0x000fc600078e02ff */
[----:B------:R-:W-:Y:S04]  /*bb00*/  STL.64 [R1+0x3b8], R244 ;  /* 0x0003b8f401007387 */ /* 0x000fe80000100a00 */
[----:B------:R-:W-:Y:S04]  /*bb10*/  STL.64 [R1+0x3c0], R226 ;  /* 0x0003c0e201007387 */ /* 0x000fe80000100a00 */
[----:B------:R-:W-:Y:S04]  /*bb20*/  STL.64 [R1+0x3c8], R232 ;  /* 0x0003c8e801007387 */ /* 0x000fe80000100a00 */
[----:B------:R-:W-:Y:S04]  /*bb30*/  STL.64 [R1+0x3d0], R178 ;  /* 0x0003d0b201007387 */ /* 0x000fe80000100a00 */
[----:B------:R4:W5:Y:S04]  /*bb40*/  LDL.LU R199, [R1+0xdb0] ;  /* 0x000db00001c77983 */ /* 0x0009680000300800 */
[----:B------:R-:W-:Y:S04]  /*bb50*/  STL.64 [R1+0x3d8], R180 ;  /* 0x0003d8b401007387 */ /* 0x000fe80000100a00 */
[----:B------:R1:W-:Y:S04]  /*bb60*/  STL.64 [R1+0x3e0], R12 ;  /* 0x0003e00c01007387 */ /* 0x0003e80000100a00 */
[----:B------:R-:W-:Y:S01]  /*bb70*/  STL.64 [R1+0x3e8], R170 ;  /* 0x0003e8aa01007387 */ /* 0x000fe20000100a00 */
[----:B---3--:R-:W-:-:S05]  /*bb80*/  IMAD R6, R6, c[0x0][0x190], RZ ;  /* 0x0000640006067a24 */ /* 0x008fca00078e02ff */
[----:B------:R-:W-:-:S04]  /*bb90*/  LEA R188, P2, R6, R0, 0x2 ;  /* 0x0000000006bc7211 */ /* 0x000fc800078410ff */
[----:B------:R-:W-:-:S05]  /*bba0*/  LEA.HI.X.SX32 R189, R6, R198, 0x2, P2 ;  /* 0x000000c606bd7211 */ /* 0x000fca00010f16ff */
[----:B------:R-:W-:Y:S04]  /*bbb0*/  STL.64 [R1+0x3f0], R188 ;  /* 0x0003f0bc01007387 */ /* 0x000fe80000100a00 */
[----:B------:R-:W3:Y:S01]  /*bbc0*/  LDL.64 R6, [R1+0x190] ;  /* 0x0001900001067983 */ /* 0x000ee20000100a00 */
[----:B--2---:R-:W-:-:S05]  /*bbd0*/  IMAD R5, R5, c[0x0][0x190], RZ ;  /* 0x0000640005057a24 */ /* 0x004fca00078e02ff */
[----:B------:R-:W-:-:S04]  /*bbe0*/  LEA R228, P1, R5, R0, 0x2 ;  /* 0x0000000005e47211 */ /* 0x000fc800078210ff */
[----:B------:R-:W-:Y:S01]  /*bbf0*/  LEA.HI.X.SX32 R229, R5, R198, 0x2, P1 ;  /* 0x000000c605e57211 */ /* 0x000fe200008f16ff */
[----:B------:R-:W-:-:S05]  /*bc00*/  IMAD R9, R9, c[0x0][0x190], RZ ;  /* 0x0000640009097a24 */ /* 0x000fca00078e02ff */
[----:B------:R-:W-:-:S04]  /*bc10*/  LEA R216, P1, R9, R0, 0x2 ;  /* 0x0000000009d87211 */ /* 0x000fc800078210ff */
[----:B------:R-:W-:Y:S02]  /*bc20*/  LEA.HI.X.SX32 R217, R9, R198, 0x2, P1 ;  /* 0x000000c609d97211 */ /* 0x000fe400008f16ff */
[----:B------:R-:W2:Y:S01]  /*bc30*/  S2R R9, SR_TID.X ;  /* 0x0000000000097919 */ /* 0x000ea20000002100 */
[----:B------:R-:W-:-:S05]  /*bc40*/  IMAD R4, R4, c[0x0][0x190], RZ ;  /* 0x0000640004047a24 */ /* 0x000fca00078e02ff */
[----:B------:R-:W-:-:S04]  /*bc50*/  LEA R192, P2, R4, R0, 0x2 ;  /* 0x0000000004c07211 */ /* 0x000fc800078410ff */
[----:B------:R-:W-:Y:S02]  /*bc60*/  LEA.HI.X.SX32 R193, R4, R198, 0x2, P2 ;  /* 0x000000c604c17211 */ /* 0x000fe400010f16ff */
[----:B------:R-:W4:Y:S01]  /*bc70*/  LDL.64 R4, [R1+0x170] ;  /* 0x0001700001047983 */ /* 0x000f220000100a00 */
[----:B------:R-:W-:-:S03]  /*bc80*/  IMAD R200, R252, c[0x0][0x190], RZ ;  /* 0x00006400fcc87a24 */ /* 0x000fc600078e02ff */
[----:B------:R-:W-:Y:S01]  /*bc90*/  STL.64 [R1+0x3f8], R228 ;  /* 0x0003f8e401007387 */ /* 0x000fe20000100a00 */
[----:B------:R-:W-:-:S03]  /*bca0*/  IMAD.MOV.U32 R252, RZ, RZ, c[0x0][0x180] ;  /* 0x00006000fffc7624 */ /* 0x000fc600078e00ff */
[----:B------:R-:W-:Y:S01]  /*bcb0*/  STL.64 [R1+0x400], R192 ;  /* 0x000400c001007387 */ /* 0x000fe20000100a00 */
[----:B------:R-:W-:-:S03]  /*bcc0*/  LEA R162, P2, R10, R0, 0x2 ;  /* 0x000000000aa27211 */ /* 0x000fc600078410ff */
[----:B------:R-:W4:Y:S01]  /*bcd0*/  LDL.64 R22, [R1+0x150] ;  /* 0x0001500001167983 */ /* 0x000f220000100a00 */
[----:B------:R-:W-:-:S03]  /*bce0*/  LEA R164, P1, R200, R0, 0x2 ;  /* 0x00000000c8a47211 */ /* 0x000fc600078210ff */
[----:B------:R-:W4:Y:S01]  /*bcf0*/  LDL.64 R20, [R1+0x130] ;  /* 0x0001300001147983 */ /* 0x000f220000100a00 */
[----:B--2---:R-:W-:Y:S02]  /*bd00*/  LOP3.LUT R9, R9, 0x7f, RZ, 0xc0, !PT ;  /* 0x0000007f09097812 */ /* 0x004fe400078ec0ff */
[----:B------:R-:W-:Y:S01]  /*bd10*/  IADD3 R8, R252, -0x15, RZ ;  /* 0xffffffebfc087810 */ /* 0x000fe20007ffe0ff */
[----:B------:R-:W-:Y:S01]  /*bd20*/  STL.64 [R1+0x408], R216 ;  /* 0x000408d801007387 */ /* 0x000fe20000100a00 */
[-C--:B------:R-:W-:Y:S02]  /*bd30*/  LEA.HI.X.SX32 R163, R10, R198.reuse, 0x2, P2 ;  /* 0x000000c60aa37211 */ /* 0x080fe400010f16ff */
[----:B------:R-:W-:Y:S01]  /*bd40*/  LEA.HI.X.SX32 R165, R200, R198, 0x2, P1 ;  /* 0x000000c6c8a57211 */ /* 0x000fe200008f16ff */
[----:B------:R-:W-:Y:S01]  /*bd50*/  IMAD.SHL.U32 R200, R9, 0x4, RZ ;  /* 0x0000000409c87824 */ /* 0x000fe200078e00ff */
[----:B------:R-:W4:Y:S01]  /*bd60*/  LDL.64 R18, [R1+0x110] ;  /* 0x0001100001127983 */ /* 0x000f220000100a00 */
[----:B------:R-:W-:Y:S01]  /*bd70*/  ISETP.GE.U32.AND P2, PT, R8, 0x7fffff6c, PT ;  /* 0x7fffff6c0800780c */ /* 0x000fe20003f46070 */
[----:B------:R-:W-:-:S02]  /*bd80*/  ULDC.64 UR8, c[0x0][0x118] ;  /* 0x0000460000087ab9 */ /* 0x000fc40000000a00 */
[----:B-1----:R-:W4:Y:S04]  /*bd90*/  LDL.64 R16, [R1+0xf0] ;  /* 0x0000f00001107983 */ /* 0x002f280000100a00 */
[----:B------:R-:W4:Y:S04]  /*bda0*/  LDL.64 R14, [R1+0xd0] ;  /* 0x0000d000010e7983 */ /* 0x000f280000100a00 */
[----:B------:R-:W4:Y:S04]  /*bdb0*/  LDL.64 R12, [R1+0xb0] ;  /* 0x0000b000010c7983 */ /* 0x000f280000100a00 */
[----:B------:R-:W4:Y:S04]  /*bdc0*/  LDL.64 R10, [R1+0x90] ;  /* 0x00009000010a7983 */ /* 0x000f280000100a00 */
[----:B------:R-:W4:Y:S04]  /*bdd0*/  LDL.64 R8, [R1+0x70] ;  /* 0x0000700001087983 */ /* 0x000f280000100a00 */
[----:B------:R-:W-:Y:S04]  /*bde0*/  STL.64 [R1+0x418], R162 ;  /* 0x000418a201007387 */ /* 0x000fe80000100a00 */
[----:B------:R-:W-:Y:S04]  /*bdf0*/  STL.64 [R1+0x410], R164 ;  /* 0x000410a401007387 */ /* 0x000fe80000100a00 */
[----:B------:R1:W-:Y:S04]  /*be00*/  LDGSTS.E [R200], [R2.64], !P0 ;  /* 0x0000000002c87fae */ /* 0x0003e8000c121848 */
[----:B------:R1:W-:Y:S01]  /*be10*/  STL.64 [R1+0xb88], R2 ;  /* 0x000b880201007387 */ /* 0x0003e20000100a00 */
[----:B------:R-:W-:-:S03]  /*be20*/  IADD3 R0, R252, -0x19, RZ ;  /* 0xffffffe7fc007810 */ /* 0x000fc60007ffe0ff */
[----:B---3--:R3:W-:Y:S01]  /*be30*/  LDGSTS.E [R200+0x800], [R6.64], !P4 ;  /* 0x0080000006c87fae */ /* 0x0087e2000e121848 */
[----:B------:R-:W-:-:S03]  /*be40*/  IADD3 R198, R252, -0x21, RZ ;  /* 0xffffffdffcc67810 */ /* 0x000fc60007ffe0ff */
[----:B-1----:R-:W2:Y:S04]  /*be50*/  LDL.64 R2, [R1+0x30] ;  /* 0x0000300001027983 */ /* 0x002ea80000100a00 */
[----:B---3--:R-:W3:Y:S01]  /*be60*/  LDL.64 R6, [R1+0x50] ;  /* 0x0000500001067983 */ /* 0x008ee20000100a00 */
[----:B------:R-:W-:Y:S02]  /*be70*/  ISETP.GE.U32.AND P1, PT, R0, 0x7fffff68, PT ;  /* 0x7fffff680000780c */ /* 0x000fe40003f26070 */
[----:B------:R-:W-:-:S04]  /*be80*/  IADD3 R0, R252, -0x1d, RZ ;  /* 0xffffffe3fc007810 */ /* 0x000fc80007ffe0ff */
[----:B------:R-:W-:Y:S02]  /*be90*/  ISETP.GE.U32.AND P0, PT, R0, 0x7fffff64, PT ;  /* 0x7fffff640000780c */ /* 0x000fe40003f06070 */
[----:B------:R-:W-:Y:S02]  /*bea0*/  IADD3 R0, R252, -0x25, RZ ;  /* 0xffffffdbfc007810 */ /* 0x000fe40007ffe0ff */
[----:B------:R-:W-:Y:S02]  /*beb0*/  ISETP.GE.U32.AND P4, PT, R198, 0x7fffff60, PT ;  /* 0x7fffff60c600780c */ /* 0x000fe40003f86070 */
[----:B------:R-:W-:Y:S01]  /*bec0*/  IADD3 R198, R252, -0x29, RZ ;  /* 0xffffffd7fcc67810 */ /* 0x000fe20007ffe0ff */
[----:B----4-:R1:W-:Y:S01]  /*bed0*/  LDGSTS.E [R200+0x1000], [R4.64], !P3 ;  /* 0x0100000004c87fae */ /* 0x0103e2000d921848 */
[----:B------:R-:W-:Y:S02]  /*bee0*/  ISETP.GE.U32.AND P3, PT, R0, 0x7fffff5c, PT ;  /* 0x7fffff5c0000780c */ /* 0x000fe40003f66070 */
[----:B------:R-:W-:Y:S01]  /*bef0*/  IADD3 R0, R252, -0x2d, RZ ;  /* 0xffffffd3fc007810 */ /* 0x000fe20007ffe0ff */
[----:B------:R4:W-:Y:S01]  /*bf00*/  LDGSTS.E [R200+0x1800], [R22.64], !P6 ;  /* 0x0180000016c87fae */ /* 0x0009e2000f121848 */
[----:B------:R-:W-:-:S03]  /*bf10*/  ISETP.GE.U32.AND P6, PT, R198, 0x7fffff58, PT ;  /* 0x7fffff58c600780c */ /* 0x000fc60003fc6070 */
[----:B------:R4:W-:Y:S01]  /*bf20*/  LDGSTS.E [R200+0x2000], [R20.64], !P5 ;  /* 0x0200000014c87fae */ /* 0x0009e2000e921848 */
[----:B------:R-:W-:-:S03]  /*bf30*/  ISETP.GE.U32.AND P5, PT, R0, 0x7fffff54, PT ;  /* 0x7fffff540000780c */ /* 0x000fc60003fa6070 */
[----:B-1----:R-:W2:Y:S04]  /*bf40*/  LDL.64 R4, [R1+0x10] ;  /* 0x0000100001047983 */ /* 0x002ea80000100a00 */
[----:B----4-:R-:W4:Y:S04]  /*bf50*/  LDL.LU.64 R22, [R1+0xda8] ;  /* 0x000da80001167983 */ /* 0x010f280000300a00 */
[----:B------:R-:W4:Y:S04]  /*bf60*/  LDL.LU.64 R20, [R1+0xda0] ;  /* 0x000da00001147983 */ /* 0x000f280000300a00 */
[----:B------:R1:W-:Y:S04]  /*bf70*/  LDGSTS.E [R200+0x2800], [R18.64], !P2 ;  /* 0x0280000012c87fae */ /* 0x0003e8000d121848 */
[----:B------:R1:W-:Y:S04]  /*bf80*/  LDGSTS.E [R200+0x3000], [R16.64], !P1 ;  /* 0x0300000010c87fae */ /* 0x0003e8000c921848 */
[----:B------:R1:W-:Y:S04]  /*bf90*/  LDGSTS.E [R200+0x3800], [R14.64], !P0 ;  /* 0x038000000ec87fae */ /* 0x0003e8000c121848 */
[----:B-1----:R-:W4:Y:S04]  /*bfa0*/  LDL.LU.64 R18, [R1+0xd98] ;  /* 0x000d980001127983 */ /* 0x002f280000300a00 */
[----:B------:R-:W4:Y:S04]  /*bfb0*/  LDL.LU.64 R16, [R1+0xd90] ;  /* 0x000d900001107983 */ /* 0x000f280000300a00 */
[----:B------:R-:W4:Y:S04]  /*bfc0*/  LDL.LU.64 R14, [R1+0xd88] ;  /* 0x000d8800010e7983 */ /* 0x000f280000300a00 */
[----:B------:R1:W-:Y:S04]  /*bfd0*/  LDGSTS.E [R200+0x4000], [R12.64], !P4 ;  /* 0x040000000cc87fae */ /* 0x0003e8000e121848 */
[----:B------:R1:W-:Y:S04]  /*bfe0*/  LDGSTS.E [R200+0x4800], [R10.64], !P3 ;  /* 0x048000000ac87fae */ /* 0x0003e8000d921848 */
[----:B------:R1:W-:Y:S04]  /*bff0*/  LDGSTS.E [R200+0x5000], [R8.64], !P6 ;  /* 0x0500000008c87fae */ /* 0x0003e8000f121848 */
[----:B-1----:R-:W4:Y:S04]  /*c000*/  LDL.LU.64 R12, [R1+0xd80] ;  /* 0x000d8000010c7983 */ /* 0x002f280000300a00 */
[----:B------:R-:W4:Y:S04]  /*c010*/  LDL.LU.64 R10, [R1+0xd78] ;  /* 0x000d7800010a7983 */ /* 0x000f280000300a00 */
[----:B------:R-:W4:Y:S04]  /*c020*/  LDL.LU.64 R8, [R1+0xd70] ;  /* 0x000d700001087983 */ /* 0x000f280000300a00 */
[----:B---3--:R1:W-:Y:S04]  /*c030*/  LDGSTS.E [R200+0x5800], [R6.64], !P5 ;  /* 0x0580000006c87fae */ /* 0x0083e8000e921848 */
[----:B-1----:R-:W3:Y:S01]  /*c040*/  LDL.LU.64 R6, [R1+0xd68] ;  /* 0x000d680001067983 */ /* 0x002ee20000300a00 */
[----:B------:R-:W-:-:S02]  /*c050*/  IADD3 R198, R252, -0x31, RZ ;  /* 0xffffffcffcc67810 */ /* 0x000fc40007ffe0ff */
[----:B------:R-:W-:Y:S02]  /*c060*/  IADD3 R0, R252, -0x35, RZ ;  /* 0xffffffcbfc007810 */ /* 0x000fe40007ffe0ff */
[----:B------:R-:W-:Y:S02]  /*c070*/  ISETP.GE.U32.AND P2, PT, R198, 0x7fffff50, PT ;  /* 0x7fffff50c600780c */ /* 0x000fe40003f46070 */
[----:B------:R-:W-:Y:S02]  /*c080*/  IADD3 R198, R252, -0x39, RZ ;  /* 0xffffffc7fcc67810 */ /* 0x000fe40007ffe0ff */
[----:B------:R-:W-:Y:S02]  /*c090*/  ISETP.GE.U32.AND P1, PT, R0, 0x7fffff4c, PT ;  /* 0x7fffff4c0000780c */ /* 0x000fe40003f26070 */
[----:B------:R-:W-:-:S07]  /*c0a0*/  ISETP.GE.U32.AND P0, PT, R198, 0x7fffff48, PT ;  /* 0x7fffff48c600780c */ /* 0x000fce0003f06070 */
[----:B--2---:R1:W-:Y:S04]  /*c0b0*/  LDGSTS.E [R200+0x6000], [R2.64], !P2 ;  /* 0x0600000002c87fae */ /* 0x0043e8000d121848 */
[----:B-1----:R-:W2:Y:S04]  /*c0c0*/  LDL.64 R2, [R1+0x188] ;  /* 0x0001880001027983 */ /* 0x002ea80000100a00 */
[----:B------:R1:W-:Y:S04]  /*c0d0*/  LDGSTS.E [R200+0x6800], [R4.64], !P1 ;  /* 0x0680000004c87fae */ /* 0x0003e8000c921848 */
[----:B-1----:R-:W2:Y:S01]  /*c0e0*/  LDL.64 R4, [R1+0x168] ;  /* 0x0001680001047983 */ /* 0x002ea20000100a00 */
[----:B------:R-:W-:-:S02]  /*c0f0*/  IADD3 R0, R252, -0x3d, RZ ;  /* 0xffffffc3fc007810 */ /* 0x000fc40007ffe0ff */
[----:B------:R-:W-:Y:S01]  /*c100*/  IADD3 R198, R252, -0x41, RZ ;  /* 0xffffffbffcc67810 */ /* 0x000fe20007ffe0ff */
[----:B---3--:R1:W-:Y:S04]  /*c110*/  LDGSTS.E [R200+0x7000], [R6.64], !P0 ;  /* 0x0700000006c87fae */ /* 0x0083e8000c121848 */
[----:B------:R1:W-:Y:S04]  /*c120*/  STL.64 [R1+0xb48], R6 ;  /* 0x000b480601007387 */ /* 0x0003e80000100a00 */
[----:B-1----:R-:W3:Y:S01]  /*c130*/  LDL.64 R6, [R1+0x1a8] ;  /* 0x0001a80001067983 */ /* 0x002ee20000100a00 */
[----:B------:R-:W-:-:S02]  /*c140*/  ISETP.GE.U32.AND P4, PT, R0, 0x7fffff44, PT ;  /* 0x7fffff440000780c */ /* 0x000fc40003f86070 */
[----:B------:R-:W-:Y:S02]  /*c150*/  IADD3 R0, R252, -0x45, RZ ;  /* 0xffffffbbfc007810 */ /* 0x000fe40007ffe0ff */
[----:B------:R-:W-:Y:S02]  /*c160*/  ISETP.GE.U32.AND P3, PT, R198, 0x7fffff40, PT ;  /* 0x7fffff40c600780c */ /* 0x000fe40003f66070 */
[----:B------:R-:W-:Y:S02]  /*c170*/  IADD3 R198, R252, -0x49, RZ ;  /* 0xffffffb7fcc67810 */ /* 0x000fe40007ffe0ff */
[----:B------:R-:W-:Y:S02]  /*c180*/  ISETP.GE.U32.AND P6, PT, R0, 0x7fffff3c, PT ;  /* 0x7fffff3c0000780c */ /* 0x000fe40003fc6070 */
[----:B------:R-:W-:Y:S02]  /*c190*/  IADD3 R0, R252, -0x4d, RZ ;  /* 0xffffffb3fc007810 */ /* 0x000fe40007ffe0ff */
[----:B------:R-:W-:Y:S01]  /*c1a0*/  ISETP.GE.U32.AND P5, PT, R198, 0x7fffff38, PT ;  /* 0x7fffff38c600780c */ /* 0x000fe20003fa6070 */
[----:B----4-:R1:W-:Y:S01]  /*c1b0*/  LDGSTS.E [R200+0x7800], [R14.64], !P4 ;  /* 0x078000000ec87fae */ /* 0x0103e2000e121848 */
[----:B------:R-:W-:-:S02]  /*c1c0*/  IADD3 R198, R252, -0x51, RZ ;  /* 0xffffffaffcc67810 */ /* 0x000fc40007ffe0ff */
[----:B------:R-:W-:Y:S01]  /*c1d0*/  ISETP.GE.U32.AND P2, PT, R0, 0x7fffff34, PT ;  /* 0x7fffff340000780c */ /* 0x000fe20003f46070 */
[----:B------:R4:W-:Y:S01]  /*c1e0*/  LDGSTS.E [R200+0x8000], [R22.64], !P3 ;  /* 0x0800000016c87fae */ /* 0x0009e2000d921848 */
[----:B------:R-:W-:Y:S02]  /*c1f0*/  IADD3 R0, R252, -0x55, RZ ;  /* 0xffffffabfc007810 */ /* 0x000fe40007ffe0ff */
[----:B------:R-:W-:Y:S01]  /*c200*/  ISETP.GE.U32.AND P1, PT, R198, 0x7fffff30, PT ;  /* 0x7fffff30c600780c */ /* 0x000fe20003f26070 */
[----:B------:R1:W-:Y:S01]  /*c210*/  LDGSTS.E [R200+0x8800], [R30.64], !P6 ;  /* 0x088000001ec87fae */ /* 0x0003e2000f121848 */
[----:B------:R-:W-:Y:S02]  /*c220*/  IADD3 R198, R252, -0x59, RZ ;  /* 0xffffffa7fcc67810 */ /* 0x000fe40007ffe0ff */
[----:B------:R-:W-:Y:S01]  /*c230*/  ISETP.GE.U32.AND P0, PT, R0, 0x7fffff2c, PT ;  /* 0x7fffff2c0000780c */ /* 0x000fe20003f06070 */
[----:B------:R1:W-:Y:S01]  /*c240*/  LDGSTS.E [R200+0x9000], [R38.64], !P5 ;  /* 0x0900000026c87fae */ /* 0x0003e2000e921848 */
[----:B------:R-:W-:-:S02]  /*c250*/  IADD3 R0, R252, -0x5d, RZ ;  /* 0xffffffa3fc007810 */ /* 0x000fc40007ffe0ff */
[----:B------:R-:W-:Y:S01]  /*c260*/  ISETP.GE.U32.AND P4, PT, R198, 0x7fffff28, PT ;  /* 0x7fffff28c600780c */ /* 0x000fe20003f86070 */
[----:B------:R1:W-:Y:S01]  /*c270*/  LDGSTS.E [R200+0x9800], [R46.64], !P2 ;  /* 0x098000002ec87fae */ /* 0x0003e2000d121848 */
[----:B------:R-:W-:Y:S02]  /*c280*/  IADD3 R198, R252, -0x61, RZ ;  /* 0xffffff9ffcc67810 */ /* 0x000fe40007ffe0ff */
[----:B------:R-:W-:Y:S01]  /*c290*/  ISETP.GE.U32.AND P3, PT, R0, 0x7fffff24, PT ;  /* 0x7fffff240000780c */ /* 0x000fe20003f66070 */
[----:B------:R-:W-:Y:S01]  /*c2a0*/  STL.64 [R1+0xb50], R14 ;  /* 0x000b500e01007387 */ /* 0x000fe20000100a00 */
[----:B------:R-:W-:Y:S02]  /*c2b0*/  IADD3 R0, R252, -0x65, RZ ;  /* 0xffffff9bfc007810 */ /* 0x000fe40007ffe0ff */
[----:B------:R-:W-:Y:S01]  /*c2c0*/  ISETP.GE.U32.AND P6, PT, R198, 0x7fffff20, PT ;  /* 0x7fffff20c600780c */ /* 0x000fe20003fc6070 */
[----:B------:R1:W-:Y:S01]  /*c2d0*/  LDGSTS.E [R200+0xa000], [R54.64], !P1 ;  /* 0x0a00000036c87fae */ /* 0x0003e2000c921848 */
[----:B------:R-:W-:-:S02]  /*c2e0*/  IADD3 R198, R252, -0x69, RZ ;  /* 0xffffff97fcc67810 */ /* 0x000fc40007ffe0ff */
[----:B------:R-:W-:Y:S01]  /*c2f0*/  ISETP.GE.U32.AND P5, PT, R0, 0x7fffff1c, PT ;  /* 0x7fffff1c0000780c */ /* 0x000fe20003fa6070 */
[----:B------:R-:W-:Y:S01]  /*c300*/  STL.64 [R1+0xb38], R22 ;  /* 0x000b381601007387 */ /* 0x000fe20000100a00 */
[----:B------:R-:W-:Y:S02]  /*c310*/  IADD3 R0, R252, -0x6d, RZ ;  /* 0xffffff93fc007810 */ /* 0x000fe40007ffe0ff */
[----:B------:R-:W-:Y:S01]  /*c320*/  ISETP.GE.U32.AND P2, PT, R198, 0x7fffff18, PT ;  /* 0x7fffff18c600780c */ /* 0x000fe20003f46070 */
[----:B------:R1:W-:Y:S01]  /*c330*/  STL.64 [R1+0xb40], R30 ;  /* 0x000b401e01007387 */ /* 0x0003e20000100a00 */
[----:B------:R-:W-:Y:S02]  /*c340*/  IADD3 R198, R252, -0x71, RZ ;  /* 0xffffff8ffcc67810 */ /* 0x000fe40007ffe0ff */
[----:B------:R-:W-:Y:S01]  /*c350*/  ISETP.GE.U32.AND P1, PT, R0, 0x7fffff14, PT ;  /* 0x7fffff140000780c */ /* 0x000fe20003f26070 */
[----:B------:R2:W-:Y:S01]  /*c360*/  LDGSTS.E [R200+0xa800], [R62.64], !P0 ;  /* 0x0a8000003ec87fae */ /* 0x0005e2000c121848 */
[----:B------:R-:W-:-:S02]  /*c370*/  IADD3 R0, R252, -0x75, RZ ;  /* 0xffffff8bfc007810 */ /* 0x000fc40007ffe0ff */
[----:B------:R-:W-:Y:S01]  /*c380*/  ISETP.GE.U32.AND P0, PT, R198, 0x7fffff10, PT ;  /* 0x7fffff10c600780c */ /* 0x000fe20003f06070 */
[----:B------:R2:W-:Y:S01]  /*c390*/  LDGSTS.E [R200+0xb000], [R70.64], !P4 ;  /* 0x0b00000046c87fae */ /* 0x0005e2000e121848 */
[----:B------:R-:W-:-:S03]  /*c3a0*/  IADD3 R198, R252, -0x79, RZ ;  /* 0xffffff87fcc67810 */ /* 0x000fc60007ffe0ff */
[----:B-1----:R-:W3:Y:S04]  /*c3b0*/  LDL.64 R30, [R1+0xa8] ;  /* 0x0000a800011e7983 */ /* 0x002ee80000100a00 */
[----:B------:R1:W-:Y:S01]  /*c3c0*/  STL.64 [R1+0xb58], R38 ;  /* 0x000b582601007387 */ /* 0x0003e20000100a00 */
[----:B------:R-:W-:Y:S02]  /*c3d0*/  ISETP.GE.U32.AND P4, PT, R0, 0x7fffff0c, PT ;  /* 0x7fffff0c0000780c */ /* 0x000fe40003f86070 */
[----:B------:R-:W-:Y:S01]  /*c3e0*/  IADD3 R0, R252, -0x7d, RZ ;  /* 0xffffff83fc007810 */ /* 0x000fe20007ffe0ff */
[----:B------:R2:W-:Y:S01]  /*c3f0*/  LDGSTS.E [R200+0xb800], [R78.64], !P3 ;  /* 0x0b8000004ec87fae */ /* 0x0005e2000d921848 */
[----:B------:R-:W-:-:S03]  /*c400*/  ISETP.GE.U32.AND P3, PT, R198, 0x7fffff08, PT ;  /* 0x7fffff08c600780c */ /* 0x000fc60003f66070 */
[----:B-1----:R-:W3:Y:S04]  /*c410*/  LDL.64 R38, [R1+0xc8] ;  /* 0x0000c80001267983 */ /* 0x002ee80000100a00 */
[----:B------:R-:W-:Y:S04]  /*c420*/  STL.64 [R1+0xb60], R46 ;  /* 0x000b602e01007387 */ /* 0x000fe80000100a00 */
[----:B------:R1:W-:Y:S01]  /*c430*/  STL.64 [R1+0xb68], R54 ;  /* 0x000b683601007387 */ /* 0x0003e20000100a00 */
[----:B------:R-:W-:-:S03]  /*c440*/  IADD3 R198, R252, -0x2, RZ ;  /* 0xfffffffefcc67810 */ /* 0x000fc60007ffe0ff */
[----:B------:R2:W-:Y:S01]  /*c450*/  LDGSTS.E [R200+0xc000], [R86.64], !P6 ;  /* 0x0c00000056c87fae */ /* 0x0005e2000f121848 */
[----:B------:R-:W-:-:S03]  /*c460*/  ISETP.GE.U32.AND P6, PT, R0, 0x7fffff04, PT ;  /* 0x7fffff040000780c */ /* 0x000fc60003fc6070 */
[----:B-1----:R-:W3:Y:S04]  /*c470*/  LDL.64 R54, [R1+0xe8] ;  /* 0x0000e80001367983 */ /* 0x002ee80000100a00 */
[----:B------:R2:W-:Y:S01]  /*c480*/  STL.64 [R1+0xb70], R62 ;  /* 0x000b703e01007387 */ /* 0x0005e20000100a00 */
[----:B------:R-:W-:-:S03]  /*c490*/  IADD3 R0, R252, -0x6, RZ ;  /* 0xfffffffafc007810 */ /* 0x000fc60007ffe0ff */
[----:B------:R1:W-:Y:S01]  /*c4a0*/  LDGSTS.E [R200+0xc800], [R94.64], !P5 ;  /* 0x0c8000005ec87fae */ /* 0x0003e2000e921848 */
[----:B------:R-:W-:-:S03]  /*c4b0*/  ISETP.GE.U32.AND P5, PT, R198, 0x7fffff7f, PT ;  /* 0x7fffff7fc600780c */ /* 0x000fc60003fa6070 */
[----:B--2---:R-:W2:Y:S04]  /*c4c0*/  LDL.64 R62, [R1+0x108] ;  /* 0x00010800013e7983 */ /* 0x004ea80000100a00 */
[----:B------:R1:W-:Y:S01]  /*c4d0*/  STL.64 [R1+0xb78], R70 ;  /* 0x000b784601007387 */ /* 0x0003e20000100a00 */
[----:B------:R-:W-:-:S03]  /*c4e0*/  IADD3 R198, R252, -0xa, RZ ;  /* 0xfffffff6fcc67810 */ /* 0x000fc60007ffe0ff */
[----:B------:R2:W-:Y:S01]  /*c4f0*/  LDGSTS.E [R200+0xd000], [R102.64], !P2 ;  /* 0x0d00000066c87fae */ /* 0x0005e2000d121848 */
[----:B------:R-:W-:-:S03]  /*c500*/  ISETP.GE.U32.AND P2, PT, R0, 0x7fffff7b, PT ;  /* 0x7fffff7b0000780c */ /* 0x000fc60003f46070 */
[----:B------:R2:W-:Y:S04]  /*c510*/  LDGSTS.E [R200+0xd800], [R110.64], !P1 ;  /* 0x0d8000006ec87fae */ /* 0x0005e8000c921848 */
[----:B-1----:R-:W2:Y:S04]  /*c520*/  LDL.64 R70, [R1+0x128] ;  /* 0x0001280001467983 */ /* 0x002ea80000100a00 */
[----:B------:R1:W-:Y:S01]  /*c530*/  STL.64 [R1+0xb80], R78 ;  /* 0x000b804e01007387 */ /* 0x0003e20000100a00 */
[----:B------:R-:W-:Y:S02]  /*c540*/  ISETP.GE.U32.AND P1, PT, R198, 0x7fffff77, PT ;  /* 0x7fffff77c600780c */ /* 0x000fe40003f26070 */
[----:B------:R-:W-:Y:S01]  /*c550*/  LOP3.LUT R47, R200, 0x20, RZ, 0x3c, !PT ;  /* 0x00000020c82f7812 */ /* 0x000fe200078e3cff */
[----:B------:R2:W-:Y:S04]  /*c560*/  LDGSTS.E [R200+0xe000], [R118.64], !P0 ;  /* 0x0e00000076c87fae */ /* 0x0005e8000c121848 */
[----:B------:R2:W-:Y:S04]  /*c570*/  LDGSTS.E [R200+0xe800], [R126.64], !P4 ;  /* 0x0e8000007ec87fae */ /* 0x0005e8000e121848 */
[----:B-1----:R-:W2:Y:S04]  /*c580*/  LDL.64 R78, [R1+0x148] ;  /* 0x00014800014e7983 */ /* 0x002ea80000100a00 */
[----:B------:R1:W-:Y:S04]  /*c590*/  STL.64 [R1+0xb90], R86 ;  /* 0x000b905601007387 */ /* 0x0003e80000100a00 */
[----:B------:R1:W-:Y:S04]  /*c5a0*/  STL.64 [R1+0xb98], R94 ;  /* 0x000b985e01007387 */ /* 0x0003e80000100a00 */
[----:B------:R1:W-:Y:S04]  /*c5b0*/  LDGSTS.E [R200+0xf000], [R134.64], !P3 ;  /* 0x0f00000086c87fae */ /* 0x0003e8000d921848 */
[----:B------:R1:W-:Y:S04]  /*c5c0*/  LDGSTS.E [R200+0xf800], [R142.64], !P6 ;  /* 0x0f8000008ec87fae */ /* 0x0003e8000f121848 */
[----:B----4-:R-:W2:Y:S04]  /*c5d0*/  LDL.64 R22, [R1+0x88] ;  /* 0x0000880001167983 */ /* 0x010ea80000100a00 */
[----:B------:R-:W2:Y:S01]  /*c5e0*/  LDL.64 R14, [R1+0x68] ;  /* 0x00006800010e7983 */ /* 0x000ea20000100a00 */
[----:B------:R-:W-:-:S02]  /*c5f0*/  IADD3 R0, R252, -0xe, RZ ;  /* 0xfffffff2fc007810 */ /* 0x000fc40007ffe0ff */
[----:B------:R-:W-:Y:S01]  /*c600*/  IADD3 R198, R252, -0x12, RZ ;  /* 0xffffffeefcc67810 */ /* 0x000fe20007ffe0ff */
[----:B-1----:R-:W2:Y:S04]  /*c610*/  LDL.64 R86, [R1+0x140] ;  /* 0x0001400001567983 */ /* 0x002ea80000100a00 */
[----:B------:R-:W2:Y:S04]  /*c620*/  LDL.64 R94, [R1+0x138] ;  /* 0x00013800015e7983 */ /* 0x000ea80000100a00 */
[----:B---3--:R1:W-:Y:S04]  /*c630*/  LDGSTS.E [R47+0x200], [R6.64], !P5 ;  /* 0x00200000062f7fae */ /* 0x0083e8000e921848 */
[----:B------:R3:W-:Y:S04]  /*c640*/  LDGSTS.E [R47+0xa00], [R2.64], !P2 ;  /* 0x00a00000022f7fae */ /* 0x0007e8000d121848 */
[----:B------:R3:W-:Y:S04]  /*c650*/  LDGSTS.E [R47+0x1200], [R4.64], !P1 ;  /* 0x01200000042f7fae */ /* 0x0007e8000c921848 */
[----:B-1----:R-:W4:Y:S04]  /*c660*/  LDL.64 R6, [R1+0x48] ;  /* 0x0000480001067983 */ /* 0x002f280000100a00 */
[----:B---3--:R-:W4:Y:S04]  /*c670*/  LDL.64 R2, [R1+0x28] ;  /* 0x0000280001027983 */ /* 0x008f280000100a00 */
[----:B------:R-:W4:Y:S01]  /*c680*/  LDL.64 R4, [R1+0x8] ;  /* 0x0000080001047983 */ /* 0x000f220000100a00 */
[----:B------:R-:W-:-:S02]  /*c690*/  ISETP.GE.U32.AND P0, PT, R0, 0x7fffff73, PT ;  /* 0x7fffff730000780c */ /* 0x000fc40003f06070 */
[----:B------:R-:W-:Y:S02]  /*c6a0*/  IADD3 R0, R252, -0x16, RZ ;  /* 0xffffffeafc007810 */ /* 0x000fe40007ffe0ff */
[----:B------:R-:W-:Y:S02]  /*c6b0*/  ISETP.GE.U32.AND P4, PT, R198, 0x7fffff6f, PT ;  /* 0x7fffff6fc600780c */ /* 0x000fe40003f86070 */
[----:B------:R-:W-:Y:S02]  /*c6c0*/  ISETP.GE.U32.AND P3, PT, R0, 0x7fffff6b, PT ;  /* 0x7fffff6b0000780c */ /* 0x000fe40003f66070 */
[C---:B------:R-:W-:Y:S02]  /*c6d0*/  IADD3 R198, R252.reuse, -0x1a, RZ ;  /* 0xffffffe6fcc67810 */ /* 0x040fe40007ffe0ff */
[----:B------:R-:W-:Y:S02]  /*c6e0*/  IADD3 R0, R252, -0x1e, RZ ;  /* 0xffffffe2fc007810 */ /* 0x000fe40007ffe0ff */
[----:B------:R-:W-:-:S02]  /*c6f0*/  ISETP.GE.U32.AND P6, PT, R198, 0x7fffff67, PT ;  /* 0x7fffff67c600780c */ /* 0x000fc40003fc6070 */
[----:B------:R-:W-:Y:S02]  /*c700*/  ISETP.GE.U32.AND P5, PT, R0, 0x7fffff63, PT ;  /* 0x7fffff630000780c */ /* 0x000fe40003fa6070 */
[C---:B------:R-:W-:Y:S02]  /*c710*/  IADD3 R198, R252.reuse, -0x22, RZ ;  /* 0xffffffdefcc67810 */ /* 0x040fe40007ffe0ff */
[----:B------:R-:W-:Y:S02]  /*c720*/  IADD3 R0, R252, -0x26, RZ ;  /* 0xffffffdafc007810 */ /* 0x000fe40007ffe0ff */
[----:B------:R-:W-:Y:S02]  /*c730*/  ISETP.GE.U32.AND P2, PT, R198, 0x7fffff5f, PT ;  /* 0x7fffff5fc600780c */ /* 0x000fe40003f46070 */
[----:B------:R-:W-:Y:S02]  /*c740*/  ISETP.GE.U32.AND P1, PT, R0, 0x7fffff5b, PT ;  /* 0x7fffff5b0000780c */ /* 0x000fe40003f26070 */
[----:B------:R-:W-:-:S02]  /*c750*/  IADD3 R198, R252, -0x2a, RZ ;  /* 0xffffffd6fcc67810 */ /* 0x000fc40007ffe0ff */
[----:B------:R-:W-:Y:S01]  /*c760*/  IADD3 R0, R252, -0x2e, RZ ;  /* 0xffffffd2fc007810 */ /* 0x000fe20007ffe0ff */
[----:B--2---:R1:W-:Y:S01]  /*c770*/  LDGSTS.E [R47+0x1a00], [R78.64], !P0 ;  /* 0x01a000004e2f7fae */ /* 0x0043e2000c121848 */
[----:B------:R-:W-:Y:S02]  /*c780*/  ISETP.GE.U32.AND P0, PT, R198, 0x7fffff57, PT ;  /* 0x7fffff57c600780c */ /* 0x000fe40003f06070 */
[----:B------:R-:W-:Y:S01]  /*c790*/  IADD3 R198, R252, -0x32, RZ ;  /* 0xffffffcefcc67810 */ /* 0x000fe20007ffe0ff */
[----:B------:R2:W-:Y:S01]  /*c7a0*/  LDGSTS.E [R47+0x2200], [R70.64], !P4 ;  /* 0x02200000462f7fae */ /* 0x0005e2000e121848 */
[----:B------:R-:W-:Y:S02]  /*c7b0*/  ISETP.GE.U32.AND P4, PT, R0, 0x7fffff53, PT ;  /* 0x7fffff530000780c */ /* 0x000fe40003f86070 */
[----:B------:R-:W-:Y:S01]  /*c7c0*/  IADD3 R0, R252, -0x36, RZ ;  /* 0xffffffcafc007810 */ /* 0x000fe20007ffe0ff */
[----:B------:R1:W-:Y:S01]  /*c7d0*/  LDGSTS.E [R47+0x2a00], [R62.64], !P3 ;  /* 0x02a000003e2f7fae */ /* 0x0003e2000d921848 */
[----:B------:R-:W-:-:S03]  /*c7e0*/  ISETP.GE.U32.AND P3, PT, R198, 0x7fffff4f, PT ;  /* 0x7fffff4fc600780c */ /* 0x000fc60003f66070 */
[----:B------:R1:W-:Y:S01]  /*c7f0*/  LDGSTS.E [R47+0x3200], [R54.64], !P6 ;  /* 0x03200000362f7fae */ /* 0x0003e2000f121848 */
[----:B------:R-:W-:-:S03]  /*c800*/  ISETP.GE.U32.AND P6, PT, R0, 0x7fffff4b, PT ;  /* 0x7fffff4b0000780c */ /* 0x000fc60003fc6070 */
[----:B------:R1:W-:Y:S04]  /*c810*/  LDGSTS.E [R47+0x3a00], [R38.64], !P5 ;  /* 0x03a00000262f7fae */ /* 0x0003e8000e921848 */
[----:B------:R1:W-:Y:S04]  /*c820*/  LDGSTS.E [R47+0x4200], [R30.64], !P2 ;  /* 0x042000001e2f7fae */ /* 0x0003e8000d121848 */
[----:B------:R2:W-:Y:S04]  /*c830*/  LDGSTS.E [R47+0x4a00], [R22.64], !P1 ;  /* 0x04a00000162f7fae */ /* 0x0005e8000c921848 */
[----:B------:R2:W-:Y:S01]  /*c840*/  LDGSTS.E [R47+0x5200], [R14.64], !P0 ;  /* 0x052000000e2f7fae */ /* 0x0005e2000c121848 */
[----:B------:R-:W-:-:S02]  /*c850*/  IADD3 R198, R252, -0x3a, RZ ;  /* 0xffffffc6fcc67810 */ /* 0x000fc40007ffe0ff */
[----:B------:R-:W-:Y:S01]  /*c860*/  IADD3 R0, R252, -0x3e, RZ ;  /* 0xffffffc2fc007810 */ /* 0x000fe20007ffe0ff */
[----:B-1----:R-:W3:Y:S04]  /*c870*/  LDL.64 R78, [R1+0x120] ;  /* 0x00012000014e7983 */ /* 0x002ee80000100a00 */
[----:B--2---:R-:W2:Y:S04]  /*c880*/  LDL.64 R70, [R1+0x100] ;  /* 0x0001000001467983 */ /* 0x004ea80000100a00 */
[----:B------:R-:W2:Y:S04]  /*c890*/  LDL.64 R14, [R1+0x1a0] ;  /* 0x0001a000010e7983 */ /* 0x000ea80000100a00 */
[----:B------:R-:W3:Y:S04]  /*c8a0*/  LDL.64 R62, [R1+0xe0] ;  /* 0x0000e000013e7983 */ /* 0x000ee80000100a00 */
[----:B------:R-:W3:Y:S04]  /*c8b0*/  LDL.64 R54, [R1+0xc0] ;  /* 0x0000c00001367983 */ /* 0x000ee80000100a00 */
[----:B------:R-:W3:Y:S04]  /*c8c0*/  LDL.64 R38, [R1+0xa0] ;  /* 0x0000a00001267983 */ /* 0x000ee80000100a00 */
[----:B------:R-:W3:Y:S04]  /*c8d0*/  LDL.64 R30, [R1+0x80] ;  /* 0x00008000011e7983 */ /* 0x000ee80000100a00 */
[----:B------:R-:W3:Y:S04]  /*c8e0*/  LDL.64 R22, [R1+0x60] ;  /* 0x0000600001167983 */ /* 0x000ee80000100a00 */
[----:B----4-:R1:W-:Y:S04]  /*c8f0*/  LDGSTS.E [R47+0x5a00], [R6.64], !P4 ;  /* 0x05a00000062f7fae */ /* 0x0103e8000e121848 */
[----:B------:R4:W-:Y:S04]  /*c900*/  LDGSTS.E [R47+0x6200], [R2.64], !P3 ;  /* 0x06200000022f7fae */ /* 0x0009e8000d921848 */
[----:B------:R4:W-:Y:S04]  /*c910*/  LDGSTS.E [R47+0x6a00], [R4.64], !P6 ;  /* 0x06a00000042f7fae */ /* 0x0009e8000f121848 */
[----:B-1----:R-:W3:Y:S04]  /*c920*/  LDL.64 R6, [R1+0x180] ;  /* 0x0001800001067983 */ /* 0x002ee80000100a00 */
[----:B----4-:R-:W4:Y:S01]  /*c930*/  LDL.64 R4, [R1+0x160] ;  /* 0x0001600001047983 */ /* 0x010f220000100a00 */
[----:B------:R-:W-:-:S02]  /*c940*/  ISETP.GE.U32.AND P5, PT, R198, 0x7fffff47, PT ;  /* 0x7fffff47c600780c */ /* 0x000fc40003fa6070 */
[----:B------:R-:W-:Y:S02]  /*c950*/  IADD3 R198, R252, -0x42, RZ ;  /* 0xffffffbefcc67810 */ /* 0x000fe40007ffe0ff */
[----:B------:R-:W-:Y:S02]  /*c960*/  ISETP.GE.U32.AND P2, PT, R0, 0x7fffff43, PT ;  /* 0x7fffff430000780c */ /* 0x000fe40003f46070 */
[----:B------:R-:W-:Y:S02]  /*c970*/  IADD3 R0, R252, -0x46, RZ ;  /* 0xffffffbafc007810 */ /* 0x000fe40007ffe0ff */
[----:B------:R-:W-:Y:S02]  /*c980*/  ISETP.GE.U32.AND P1, PT, R198, 0x7fffff3f, PT ;  /* 0x7fffff3fc600780c */ /* 0x000fe40003f26070 */
        /* <DEDUP_REMOVED lines=51> */
[----:B------:R-:W-:Y:S02]  /*ccc0*/  ISETP.GE.U32.AND P6, PT, R198, 0x7fffff76, PT ;  /* 0x7fffff76c600780c */ /* 0x000fe40003fc6070 */
[----:B------:R-:W-:Y:S01]  /*ccd0*/  LOP3.LUT R3, R200, 0x40, RZ, 0x3c, !PT ;  /* 0x00000040c8037812 */ /* 0x000fe200078e3cff */
[----:B------:R1:W-:Y:S04]  /*cce0*/  LDGSTS.E [R47+0xfa00], [R144.64], !P0 ;  /* 0x0fa00000902f7fae */ /* 0x0003e8000c121848 */
[----:B--2---:R2:W-:Y:S04]  /*ccf0*/  LDGSTS.E [R3+0x400], [R14.64], !P4 ;  /* 0x004000000e037fae */ /* 0x0045e8000e121848 */
[----:B--2---:R-:W2:Y:S04]  /*cd00*/  LDL.64 R14, [R1+0x40] ;  /* 0x00004000010e7983 */ /* 0x004ea80000100a00 */
[----:B---3--:R3:W-:Y:S04]  /*cd10*/  LDGSTS.E [R3+0xc00], [R6.64], !P3 ;  /* 0x00c0000006037fae */ /* 0x0087e8000d921848 */
[----:B----4-:R4:W-:Y:S04]  /*cd20*/  LDGSTS.E [R3+0x1400], [R4.64], !P6 ;  /* 0x0140000004037fae */ /* 0x0109e8000f121848 */
[----:B---3--:R-:W3:Y:S04]  /*cd30*/  LDL.64 R6, [R1+0x20] ;  /* 0x0000200001067983 */ /* 0x008ee80000100a00 */
[----:B----4-:R-:W4:Y:S01]  /*cd40*/  LDL.64 R4, [R1] ;  /* 0x0000000001047983 */ /* 0x010f220000100a00 */
[----:B------:R-:W-:-:S02]  /*cd50*/  IADD3 R0, R252, -0xf, RZ ;  /* 0xfffffff1fc007810 */ /* 0x000fc40007ffe0ff */
[----:B------:R-:W-:Y:S02]  /*cd60*/  IADD3 R198, R252, -0x13, RZ ;  /* 0xffffffedfcc67810 */ /* 0x000fe40007ffe0ff */
[----:B------:R-:W-:Y:S02]  /*cd70*/  ISETP.GE.U32.AND P5, PT, R0, 0x7fffff72, PT ;  /* 0x7fffff720000780c */ /* 0x000fe40003fa6070 */
[----:B------:R-:W-:Y:S02]  /*cd80*/  IADD3 R0, R252, -0x17, RZ ;  /* 0xffffffe9fc007810 */ /* 0x000fe40007ffe0ff */
[----:B------:R-:W-:Y:S02]  /*cd90*/  ISETP.GE.U32.AND P2, PT, R198, 0x7fffff6e, PT ;  /* 0x7fffff6ec600780c */ /* 0x000fe40003f46070 */
[----:B------:R-:W-:Y:S02]  /*cda0*/  ISETP.GE.U32.AND P1, PT, R0, 0x7fffff6a, PT ;  /* 0x7fffff6a0000780c */ /* 0x000fe40003f26070 */
[----:B------:R-:W-:-:S02]  /*cdb0*/  IADD3 R198, R252, -0x1b, RZ ;  /* 0xffffffe5fcc67810 */ /* 0x000fc40007ffe0ff */
[----:B------:R-:W-:Y:S02]  /*cdc0*/  IADD3 R0, R252, -0x1f, RZ ;  /* 0xffffffe1fc007810 */ /* 0x000fe40007ffe0ff */
[----:B------:R-:W-:Y:S01]  /*cdd0*/  ISETP.GE.U32.AND P0, PT, R198, 0x7fffff66, PT ;  /* 0x7fffff66c600780c */ /* 0x000fe20003f06070 */
[----:B------:R1:W-:Y:S01]  /*cde0*/  LDGSTS.E [R3+0x1c00], [R86.64], !P5 ;  /* 0x01c0000056037fae */ /* 0x0003e2000e921848 */
[----:B------:R-:W-:Y:S02]  /*cdf0*/  ISETP.GE.U32.AND P4, PT, R0, 0x7fffff62, PT ;  /* 0x7fffff620000780c */ /* 0x000fe40003f86070 */
[C---:B------:R-:W-:Y:S01]  /*ce00*/  IADD3 R198, R252.reuse, -0x23, RZ ;  /* 0xffffffddfcc67810 */ /* 0x040fe20007ffe0ff */
[----:B------:R1:W-:Y:S01]  /*ce10*/  LDGSTS.E [R3+0x2400], [R78.64], !P2 ;  /* 0x024000004e037fae */ /* 0x0003e2000d121848 */
[----:B------:R-:W-:Y:S02]  /*ce20*/  IADD3 R0, R252, -0x27, RZ ;  /* 0xffffffd9fc007810 */ /* 0x000fe40007ffe0ff */
[----:B------:R-:W-:Y:S01]  /*ce30*/  ISETP.GE.U32.AND P3, PT, R198, 0x7fffff5e, PT ;  /* 0x7fffff5ec600780c */ /* 0x000fe20003f66070 */
[----:B------:R1:W-:Y:S01]  /*ce40*/  LDGSTS.E [R3+0x2c00], [R70.64], !P1 ;  /* 0x02c0000046037fae */ /* 0x0003e2000c921848 */
[----:B------:R-:W-:-:S02]  /*ce50*/  ISETP.GE.U32.AND P6, PT, R0, 0x7fffff5a, PT ;  /* 0x7fffff5a0000780c */ /* 0x000fc40003fc6070 */
[C---:B------:R-:W-:Y:S01]  /*ce60*/  IADD3 R198, R252.reuse, -0x2b, RZ ;  /* 0xffffffd5fcc67810 */ /* 0x040fe20007ffe0ff */
[----:B------:R1:W-:Y:S01]  /*ce70*/  LDGSTS.E [R3+0x3400], [R62.64], !P0 ;  /* 0x034000003e037fae */ /* 0x0003e2000c121848 */
[----:B------:R-:W-:Y:S02]  /*ce80*/  IADD3 R0, R252, -0x2f, RZ ;  /* 0xffffffd1fc007810 */ /* 0x000fe40007ffe0ff */
[----:B------:R-:W-:Y:S01]  /*ce90*/  ISETP.GE.U32.AND P5, PT, R198, 0x7fffff56, PT ;  /* 0x7fffff56c600780c */ /* 0x000fe20003fa6070 */
[----:B------:R1:W-:Y:S01]  /*cea0*/  LDGSTS.E [R3+0x3c00], [R54.64], !P4 ;  /* 0x03c0000036037fae */ /* 0x0003e2000e121848 */
[----:B------:R-:W-:Y:S02]  /*ceb0*/  ISETP.GE.U32.AND P2, PT, R0, 0x7fffff52, PT ;  /* 0x7fffff520000780c */ /* 0x000fe40003f46070 */
[C---:B------:R-:W-:Y:S01]  /*cec0*/  IADD3 R198, R252.reuse, -0x33, RZ ;  /* 0xffffffcdfcc67810 */ /* 0x040fe20007ffe0ff */
[----:B------:R1:W-:Y:S01]  /*ced0*/  LDGSTS.E [R3+0x4400], [R38.64], !P3 ;  /* 0x0440000026037fae */ /* 0x0003e2000d921848 */
[----:B------:R-:W-:-:S02]  /*cee0*/  IADD3 R0, R252, -0x37, RZ ;  /* 0xffffffc9fc007810 */ /* 0x000fc40007ffe0ff */
[----:B------:R-:W-:Y:S01]  /*cef0*/  ISETP.GE.U32.AND P1, PT, R198, 0x7fffff4e, PT ;  /* 0x7fffff4ec600780c */ /* 0x000fe20003f26070 */
[----:B------:R1:W-:Y:S01]  /*cf00*/  LDGSTS.E [R3+0x4c00], [R30.64], !P6 ;  /* 0x04c000001e037fae */ /* 0x0003e2000f121848 */
[----:B------:R-:W-:-:S03]  /*cf10*/  ISETP.GE.U32.AND P0, PT, R0, 0x7fffff4a, PT ;  /* 0x7fffff4a0000780c */ /* 0x000fc60003f06070 */
[----:B------:R1:W-:Y:S01]  /*cf20*/  LDGSTS.E [R3+0x5400], [R22.64], !P5 ;  /* 0x0540000016037fae */ /* 0x0003e2000e921848 */
[----:B------:R-:W-:-:S03]  /*cf30*/  IADD3 R198, R252, -0x3b, RZ ;  /* 0xffffffc5fcc67810 */ /* 0x000fc60007ffe0ff */
[----:B-1----:R-:W4:Y:S04]  /*cf40*/  LDL.64 R86, [R1+0x118] ;  /* 0x0001180001567983 */ /* 0x002f280000100a00 */
[----:B------:R-:W4:Y:S04]  /*cf50*/  LDL.64 R78, [R1+0xf8] ;  /* 0x0000f800014e7983 */ /* 0x000f280000100a00 */
[----:B------:R-:W4:Y:S04]  /*cf60*/  LDL.64 R22, [R1+0x198] ;  /* 0x0001980001167983 */ /* 0x000f280000100a00 */
[----:B------:R-:W4:Y:S04]  /*cf70*/  LDL.64 R70, [R1+0xd8] ;  /* 0x0000d80001467983 */ /* 0x000f280000100a00 */
[----:B------:R-:W4:Y:S04]  /*cf80*/  LDL.64 R62, [R1+0xb8] ;  /* 0x0000b800013e7983 */ /* 0x000f280000100a00 */
[----:B------:R-:W4:Y:S04]  /*cf90*/  LDL.64 R54, [R1+0x98] ;  /* 0x0000980001367983 */ /* 0x000f280000100a00 */
[----:B------:R-:W4:Y:S04]  /*cfa0*/  LDL.64 R38, [R1+0x78] ;  /* 0x0000780001267983 */ /* 0x000f280000100a00 */
[----:B------:R-:W4:Y:S04]  /*cfb0*/  LDL.64 R30, [R1+0x58] ;  /* 0x00005800011e7983 */ /* 0x000f280000100a00 */
[----:B--2---:R1:W-:Y:S04]  /*cfc0*/  LDGSTS.E [R3+0x5c00], [R14.64], !P2 ;  /* 0x05c000000e037fae */ /* 0x0043e8000d121848 */
[----:B---3--:R2:W-:Y:S04]  /*cfd0*/  LDGSTS.E [R3+0x6400], [R6.64], !P1 ;  /* 0x0640000006037fae */ /* 0x0085e8000c921848 */
[----:B----4-:R3:W-:Y:S04]  /*cfe0*/  LDGSTS.E [R3+0x6c00], [R4.64], !P0 ;  /* 0x06c0000004037fae */ /* 0x0107e8000c121848 */
[----:B--2---:R-:W2:Y:S04]  /*cff0*/  LDL.64 R6, [R1+0x178] ;  /* 0x0001780001067983 */ /* 0x004ea80000100a00 */
[----:B---3--:R-:W3:Y:S01]  /*d000*/  LDL.64 R4, [R1+0x158] ;  /* 0x0001580001047983 */ /* 0x008ee20000100a00 */
[----:B------:R-:W-:-:S02]  /*d010*/  IADD3 R0, R252, -0x3f, RZ ;  /* 0xffffffc1fc007810 */ /* 0x000fc40007ffe0ff */
[----:B------:R-:W-:Y:S02]  /*d020*/  ISETP.GE.U32.AND P4, PT, R198, 0x7fffff46, PT ;  /* 0x7fffff46c600780c */ /* 0x000fe40003f86070 */
[----:B------:R-:W-:Y:S02]  /*d030*/  IADD3 R198, R252, -0x43, RZ ;  /* 0xffffffbdfcc67810 */ /* 0x000fe40007ffe0ff */
[----:B------:R-:W-:Y:S02]  /*d040*/  ISETP.GE.U32.AND P3, PT, R0, 0x7fffff42, PT ;  /* 0x7fffff420000780c */ /* 0x000fe40003f66070 */
[----:B------:R-:W-:Y:S02]  /*d050*/  IADD3 R0, R252, -0x47, RZ ;  /* 0xffffffb9fc007810 */ /* 0x000fe40007ffe0ff */
[----:B------:R-:W-:Y:S02]  /*d060*/  ISETP.GE.U32.AND P6, PT, R198, 0x7fffff3e, PT ;  /* 0x7fffff3ec600780c */ /* 0x000fe40003fc6070 */
        /* <DEDUP_REMOVED lines=51> */
[----:B------:R-:W-:Y:S02]  /*d3a0*/  ISETP.GE.U32.AND P0, PT, R198, 0x7fffff75, PT ;  /* 0x7fffff75c600780c */ /* 0x000fe40003f06070 */
[----:B-1----:R-:W-:Y:S01]  /*d3b0*/  LOP3.LUT R14, R200, 0x60, RZ, 0x3c, !PT ;  /* 0x00000060c80e7812 */ /* 0x002fe200078e3cff */
[----:B------:R4:W-:Y:S04]  /*d3c0*/  LDGSTS.E [R3+0xfc00], [R146.64], !P5 ;  /* 0x0fc0000092037fae */ /* 0x0009e8000e921848 */
[----:B------:R1:W-:Y:S04]  /*d3d0*/  LDGSTS.E [R14+0x600], [R22.64], !P2 ;  /* 0x00600000160e7fae */ /* 0x0003e8000d121848 */
[----:B-1----:R-:W4:Y:S04]  /*d3e0*/  LDL.64 R22, [R1+0x38] ;  /* 0x0000380001167983 */ /* 0x002f280000100a00 */
[----:B--2---:R1:W-:Y:S04]  /*d3f0*/  LDGSTS.E [R14+0xe00], [R6.64], !P1 ;  /* 0x00e00000060e7fae */ /* 0x0043e8000c921848 */
[----:B---3--:R2:W-:Y:S04]  /*d400*/  LDGSTS.E [R14+0x1600], [R4.64], !P0 ;  /* 0x01600000040e7fae */ /* 0x0085e8000c121848 */
[----:B-1----:R-:W3:Y:S04]  /*d410*/  LDL.64 R6, [R1+0x18] ;  /* 0x0000180001067983 */ /* 0x002ee80000100a00 */
[----:B--2---:R-:W2:Y:S01]  /*d420*/  LDL.LU.64 R4, [R1+0xd60] ;  /* 0x000d600001047983 */ /* 0x004ea20000300a00 */
[----:B------:R-:W-:-:S02]  /*d430*/  IADD3 R198, R252, -0x14, RZ ;  /* 0xffffffecfcc67810 */ /* 0x000fc40007ffe0ff */
        /* <DEDUP_REMOVED lines=8> */
[----:B------:R-:W-:Y:S01]  /*d4c0*/  IADD3 R0, R252, -0x20, RZ ;  /* 0xffffffe0fc007810 */ /* 0x000fe20007ffe0ff */
[----:B------:R1:W-:Y:S01]  /*d4d0*/  LDGSTS.E [R14+0x1e00], [R94.64], !P4 ;  /* 0x01e000005e0e7fae */ /* 0x0003e2000e121848 */
[----:B------:R-:W-:Y:S02]  /*d4e0*/  ISETP.GE.U32.AND P1, PT, R198, 0x7fffff5d, PT ;  /* 0x7fffff5dc600780c */ /* 0x000fe40003f26070 */
[----:B------:R-:W-:Y:S01]  /*d4f0*/  ISETP.GE.U32.AND P2, PT, R0, 0x7fffff61, PT ;  /* 0x7fffff610000780c */ /* 0x000fe20003f46070 */
[----:B------:R1:W-:Y:S01]  /*d500*/  LDGSTS.E [R14+0x2600], [R86.64], !P3 ;  /* 0x02600000560e7fae */ /* 0x0003e2000d921848 */
[----:B------:R-:W-:-:S02]  /*d510*/  IADD3 R198, R252, -0x2c, RZ ;  /* 0xffffffd4fcc67810 */ /* 0x000fc40007ffe0ff */
[----:B------:R-:W-:Y:S01]  /*d520*/  IADD3 R0, R252, -0x28, RZ ;  /* 0xffffffd8fc007810 */ /* 0x000fe20007ffe0ff */
[----:B------:R1:W-:Y:S01]  /*d530*/  LDGSTS.E [R14+0x2e00], [R78.64], !P6 ;  /* 0x02e000004e0e7fae */ /* 0x0003e2000f121848 */
[----:B------:R-:W-:Y:S02]  /*d540*/  ISETP.GE.U32.AND P4, PT, R198, 0x7fffff55, PT ;  /* 0x7fffff55c600780c */ /* 0x000fe40003f86070 */
[----:B------:R-:W-:Y:S01]  /*d550*/  ISETP.GE.U32.AND P0, PT, R0, 0x7fffff59, PT ;  /* 0x7fffff590000780c */ /* 0x000fe20003f06070 */
[----:B------:R1:W-:Y:S01]  /*d560*/  LDGSTS.E [R14+0x3600], [R70.64], !P5 ;  /* 0x03600000460e7fae */ /* 0x0003e2000e921848 */
[C---:B------:R-:W-:Y:S02]  /*d570*/  IADD3 R198, R252.reuse, -0x34, RZ ;  /* 0xffffffccfcc67810 */ /* 0x040fe40007ffe0ff */
[----:B------:R-:W-:Y:S01]  /*d580*/  IADD3 R0, R252, -0x30, RZ ;  /* 0xffffffd0fc007810 */ /* 0x000fe20007ffe0ff */
[----:B------:R1:W-:Y:S01]  /*d590*/  LDGSTS.E [R14+0x3e00], [R62.64], !P2 ;  /* 0x03e000003e0e7fae */ /* 0x0003e2000d121848 */
[----:B------:R-:W-:-:S02]  /*d5a0*/  ISETP.GE.U32.AND P6, PT, R198, 0x7fffff4d, PT ;  /* 0x7fffff4dc600780c */ /* 0x000fc40003fc6070 */
[----:B------:R-:W-:Y:S01]  /*d5b0*/  ISETP.GE.U32.AND P3, PT, R0, 0x7fffff51, PT ;  /* 0x7fffff510000780c */ /* 0x000fe20003f66070 */
[----:B------:R1:W-:Y:S01]  /*d5c0*/  LDGSTS.E [R14+0x4600], [R54.64], !P1 ;  /* 0x04600000360e7fae */ /* 0x0003e2000c921848 */
[C---:B------:R-:W-:Y:S02]  /*d5d0*/  IADD3 R198, R252.reuse, -0x3c, RZ ;  /* 0xffffffc4fcc67810 */ /* 0x040fe40007ffe0ff */
[----:B------:R-:W-:Y:S01]  /*d5e0*/  IADD3 R0, R252, -0x38, RZ ;  /* 0xffffffc8fc007810 */ /* 0x000fe20007ffe0ff */
[----:B------:R1:W-:Y:S01]  /*d5f0*/  LDGSTS.E [R14+0x4e00], [R38.64], !P0 ;  /* 0x04e00000260e7fae */ /* 0x0003e2000c121848 */
[----:B------:R-:W-:Y:S02]  /*d600*/  ISETP.GE.U32.AND P2, PT, R198, 0x7fffff45, PT ;  /* 0x7fffff45c600780c */ /* 0x000fe40003f46070 */
[----:B------:R-:W-:Y:S01]  /*d610*/  ISETP.GE.U32.AND P5, PT, R0, 0x7fffff49, PT ;  /* 0x7fffff490000780c */ /* 0x000fe20003fa6070 */
[----:B------:R1:W-:Y:S01]  /*d620*/  LDGSTS.E [R14+0x5600], [R30.64], !P4 ;  /* 0x056000001e0e7fae */ /* 0x0003e2000e121848 */
[----:B------:R-:W-:-:S02]  /*d630*/  IADD3 R198, R252, -0x44, RZ ;  /* 0xffffffbcfcc67810 */ /* 0x000fc40007ffe0ff */
[----:B------:R-:W-:Y:S02]  /*d640*/  IADD3 R0, R252, -0x40, RZ ;  /* 0xffffffc0fc007810 */ /* 0x000fe40007ffe0ff */
[----:B------:R-:W-:Y:S02]  /*d650*/  ISETP.GE.U32.AND P0, PT, R198, 0x7fffff3d, PT ;  /* 0x7fffff3dc600780c */ /* 0x000fe40003f06070 */
[----:B------:R-:W-:Y:S02]  /*d660*/  ISETP.GE.U32.AND P1, PT, R0, 0x7fffff41, PT ;  /* 0x7fffff410000780c */ /* 0x000fe40003f26070 */
[C---:B------:R-:W-:Y:S02]  /*d670*/  IADD3 R198, R252.reuse, -0x4c, RZ ;  /* 0xffffffb4fcc67810 */ /* 0x040fe40007ffe0ff */
[----:B------:R-:W-:-:S04]  /*d680*/  IADD3 R0, R252, -0x48, RZ ;  /* 0xffffffb8fc007810 */ /* 0x000fc80007ffe0ff */
[----:B------:R-:W-:Y:S02]  /*d690*/  ISETP.GE.U32.AND P4, PT, R0, 0x7fffff39, PT ;  /* 0x7fffff390000780c */ /* 0x000fe40003f86070 */
[----:B------:R-:W-:Y:S01]  /*d6a0*/  IADD3 R0, R252, -0x50, RZ ;  /* 0xffffffb0fc007810 */ /* 0x000fe20007ffe0ff */
[----:B------:R-:W1:Y:S04]  /*d6b0*/  S2R R15, SR_TID.X ;  /* 0x00000000000f7919 */ /* 0x000e680000002100 */
[----:B----4-:R1:W-:Y:S01]  /*d6c0*/  LDGSTS.E [R14+0x5e00], [R22.64], !P3 ;  /* 0x05e00000160e7fae */ /* 0x0103e2000d921848 */
[----:B------:R-:W-:Y:S02]  /*d6d0*/  ISETP.GE.U32.AND P3, PT, R198, 0x7fffff35, PT ;  /* 0x7fffff35c600780c */ /* 0x000fe40003f66070 */
[----:B------:R-:W-:Y:S01]  /*d6e0*/  IADD3 R198, R252, -0x54, RZ ;  /* 0xffffffacfcc67810 */ /* 0x000fe20007ffe0ff */
[----:B------:R-:W-:Y:S01]  /*d6f0*/  IMAD.MOV.U32 R2, RZ, RZ, 0x7f ;  /* 0x0000007fff027424 */ /* 0x000fe200078e00ff */
[----:B-1----:R-:W-:Y:S01]  /*d700*/  LOP3.LUT R23, R15, 0x7f, RZ, 0xc0, !PT ;  /* 0x0000007f0f177812 */ /* 0x002fe200078ec0ff */
[----:B---3--:R1:W-:Y:S01]  /*d710*/  LDGSTS.E [R14+0x6600], [R6.64], !P6 ;  /* 0x06600000060e7fae */ /* 0x0083e2000f121848 */
[----:B------:R-:W-:-:S02]  /*d720*/  ISETP.GE.U32.AND P6, PT, R0, 0x7fffff31, PT ;  /* 0x7fffff310000780c */ /* 0x000fc40003fc6070 */
[----:B------:R-:W-:Y:S01]  /*d730*/  IADD3 R0, R252, -0x58, RZ ;  /* 0xffffffa8fc007810 */ /* 0x000fe20007ffe0ff */
[----:B--2---:R2:W-:Y:S01]  /*d740*/  LDGSTS.E [R14+0x6e00], [R4.64], !P5 ;  /* 0x06e00000040e7fae */ /* 0x0045e2000e921848 */
[----:B------:R-:W-:Y:S02]  /*d750*/  ISETP.GE.U32.AND P5, PT, R198, 0x7fffff2d, PT ;  /* 0x7fffff2dc600780c */ /* 0x000fe40003fa6070 */
[----:B------:R-:W-:Y:S01]  /*d760*/  IADD3 R198, R252, -0x5c, RZ ;  /* 0xffffffa4fcc67810 */ /* 0x000fe20007ffe0ff */
[----:B------:R2:W-:Y:S01]  /*d770*/  LDGSTS.E [R14+0x7600], [R12.64], !P2 ;  /* 0x076000000c0e7fae */ /* 0x0005e2000d121848 */
[----:B------:R-:W-:-:S03]  /*d780*/  ISETP.GE.U32.AND P2, PT, R0, 0x7fffff29, PT ;  /* 0x7fffff290000780c */ /* 0x000fc60003f46070 */
[----:B------:R2:W-:Y:S01]  /*d790*/  LDGSTS.E [R14+0x7e00], [R20.64], !P1 ;  /* 0x07e00000140e7fae */ /* 0x0005e2000c921848 */
[----:B------:R-:W-:Y:S02]  /*d7a0*/  ISETP.GE.U32.AND P1, PT, R198, 0x7fffff25, PT ;  /* 0x7fffff25c600780c */ /* 0x000fe40003f26070 */
[C---:B------:R-:W-:Y:S01]  /*d7b0*/  IADD3 R198, R252.reuse, -0x64, RZ ;  /* 0xffffff9cfcc67810 */ /* 0x040fe20007ffe0ff */
[----:B------:R2:W-:Y:S01]  /*d7c0*/  LDGSTS.E [R14+0x8600], [R28.64], !P0 ;  /* 0x086000001c0e7fae */ /* 0x0005e2000c121848 */
[----:B------:R-:W-:-:S03]  /*d7d0*/  IADD3 R0, R252, -0x60, RZ ;  /* 0xffffffa0fc007810 */ /* 0x000fc60007ffe0ff */
[----:B------:R2:W-:Y:S01]  /*d7e0*/  LDGSTS.E [R14+0x8e00], [R36.64], !P4 ;  /* 0x08e00000240e7fae */ /* 0x0005e2000e121848 */
[----:B------:R-:W-:Y:S02]  /*d7f0*/  ISETP.GE.U32.AND P4, PT, R198, 0x7fffff1d, PT ;  /* 0x7fffff1dc600780c */ /* 0x000fe40003f86070 */
        /* <DEDUP_REMOVED lines=18> */
[----:B------:R-:W-:Y:S01]  /*d920*/  IADD3 R198, R252, -0x85, RZ ;  /* 0xffffff7bfcc67810 */ /* 0x000fe20007ffe0ff */
[----:B------:R2:W-:Y:S01]  /*d930*/  LDGSTS.E [R14+0xc600], [R92.64], !P4 ;  /* 0x0c6000005c0e7fae */ /* 0x0005e2000e121848 */
[----:B------:R-:W-:-:S03]  /*d940*/  ISETP.GE.U32.AND P1, PT, R0, 0x7fffff09, PT ;  /* 0x7fffff090000780c */ /* 0x000fc60003f26070 */
[----:B------:R2:W-:Y:S01]  /*d950*/  LDGSTS.E [R14+0xce00], [R100.64], !P3 ;  /* 0x0ce00000640e7fae */ /* 0x0005e2000d921848 */
[----:B------:R-:W-:Y:S02]  /*d960*/  ISETP.GE.U32.AND P3, PT, R198, 0x7ffffefc, PT ;  /* 0x7ffffefcc600780c */ /* 0x000fe40003f66070 */
[C---:B------:R-:W-:Y:S01]  /*d970*/  IADD3 R0, R252.reuse, -0x81, RZ ;  /* 0xffffff7ffc007810 */ /* 0x040fe20007ffe0ff */
[----:B------:R2:W-:Y:S01]  /*d980*/  LDGSTS.E [R14+0xd600], [R108.64], !P6 ;  /* 0x0d6000006c0e7fae */ /* 0x0005e2000f121848 */
[----:B------:R-:W-:Y:S02]  /*d990*/  IADD3 R198, R252, -0x80, RZ ;  /* 0xffffff80fcc67810 */ /* 0x000fe40007ffe0ff */
[----:B-1----:R-:W-:Y:S01]  /*d9a0*/  IADD3 R7, R2, c[0x0][0x180], RZ ;  /* 0x0000600002077a10 */ /* 0x002fe20007ffe0ff */
[----:B------:R2:W-:Y:S01]  /*d9b0*/  LDGSTS.E [R14+0xde00], [R116.64], !P5 ;  /* 0x0de00000740e7fae */ /* 0x0005e2000e921848 */
[----:B------:R-:W-:Y:S02]  /*d9c0*/  ISETP.GE.U32.AND P4, PT, R0, 0x7fffff00, PT ;  /* 0x7fffff000000780c */ /* 0x000fe40003f86070 */
[----:B------:R-:W-:Y:S01]  /*d9d0*/  ISETP.GE.U32.AND P5, PT, R198, 0x7fffff01, PT ;  /* 0x7fffff01c600780c */ /* 0x000fe20003fa6070 */
[----:B------:R2:W-:Y:S01]  /*d9e0*/  LDGSTS.E [R14+0xe600], [R124.64], !P2 ;  /* 0x0e6000007c0e7fae */ /* 0x0005e2000d121848 */
[----:B------:R-:W-:-:S02]  /*d9f0*/  IADD3 R0, R252, -0x89, RZ ;  /* 0xffffff77fc007810 */ /* 0x000fc40007ffe0ff */
[----:B------:R-:W-:Y:S01]  /*da00*/  ISETP.GT.AND P2, PT, R7, 0x7f, PT ;  /* 0x0000007f0700780c */ /* 0x000fe20003f44270 */
[----:B------:R2:W-:Y:S01]  /*da10*/  LDGSTS.E [R14+0xee00], [R132.64], !P1 ;  /* 0x0ee00000840e7fae */ /* 0x0005e2000c921848 */
[----:B------:R-:W-:Y:S02]  /*da20*/  ISETP.GE.U32.AND P6, PT, R0, 0x7ffffef8, PT ;  /* 0x7ffffef80000780c */ /* 0x000fe40003fc6070 */
[----:B------:R-:W-:Y:S01]  /*da30*/  ISETP.GE.AND P1, PT, R23, c[0x0][0x180], PT ;  /* 0x0000600017007a0c */ /* 0x000fe20003f26270 */
[----:B------:R2:W-:Y:S01]  /*da40*/  LDGSTS.E [R14+0xf600], [R140.64], !P0 ;  /* 0x0f6000008c0e7fae */ /* 0x0005e2000c121848 */
[----:B------:R-:W-:-:S03]  /*da50*/  SEL R0, RZ, 0x4, !P2 ;  /* 0x00000004ff007807 */ /* 0x000fc60005000000 */
[----:B------:R2:W-:Y:S01]  /*da60*/  LDGSTS.E [R14+0xfe00], [R148.64], !P5 ;  /* 0x0fe00000940e7fae */ /* 0x0005e2000e921848 */
[----:B------:R-:W-:-:S03]  /*da70*/  SEL R0, R0, RZ, !P1 ;  /* 0x000000ff00007207 */ /* 0x000fc60004800000 */
[----:B------:R-:W0:Y:S01]  /*da80*/  LDGDEPBAR ;  /* 0x00000000000079af */ /* 0x000e220000000000 */
[----:B------:R-:W-:Y:S02]  /*da90*/  ISETP.NE.U32.AND P5, PT, R0, RZ, PT ;  /* 0x000000ff0000720c */ /* 0x000fe40003fa5070 */
[----:B------:R-:W-:-:S04]  /*daa0*/  IADD3 R6, R252, -0x8d, RZ ;  /* 0xffffff73fc067810 */ /* 0x000fc80007ffe0ff */
[----:B------:R-:W-:Y:S02]  /*dab0*/  ISETP.GE.U32.AND P2, PT, R6, 0x7ffffef4, PT ;  /* 0x7ffffef40600780c */ /* 0x000fe40003f46070 */
[----:B------:R-:W3:Y:S05]  /*dac0*/  LDL.64 R6, [R1+0x1b0] ;  /* 0x0001b00001067983 */ /* 0x000eea0000100a00 */
[----:B------:R1:W-:Y:S04]  /*dad0*/  LDGSTS.E [R200+0x30000], [R150.64], P5 ;  /* 0x3000000096c87fae */ /* 0x0003e8000a921848 */
        /* <DEDUP_REMOVED lines=9> */
[----:B-1----:R-:W3:Y:S04]  /*db70*/  LDL.LU.64 R236, [R1+0xd58] ;  /* 0x000d580001ec7983 */ /* 0x002ee80000300a00 */
[----:B--2---:R-:W2:Y:S04]  /*db80*/  LDL.LU.64 R204, [R1+0xd50] ;  /* 0x000d500001cc7983 */ /* 0x004ea80000300a00 */
[----:B----4-:R-:W4:Y:S04]  /*db90*/  LDL.LU.64 R168, [R1+0xd48] ;  /* 0x000d480001a87983 */ /* 0x010f280000300a00 */
[----:B------:R-:W2:Y:S04]  /*dba0*/  LDL.64 R38, [R1+0x1b8] ;  /* 0x0001b80001267983 */ /* 0x000ea80000100a00 */
[----:B------:R1:W-:Y:S04]  /*dbb0*/  LDGSTS.E [R200+0x3a000], [R152.64], P5 ;  /* 0x3a00000098c87fae */ /* 0x0003e8000a921848 */
[----:B------:R1:W-:Y:S04]  /*dbc0*/  LDGSTS.E [R200+0x3b000], [R184.64], P5 ;  /* 0x3b000000b8c87fae */ /* 0x0003e8000a921848 */
[----:B------:R1:W-:Y:S04]  /*dbd0*/  LDGSTS.E [R200+0x3c000], [R220.64], P5 ;  /* 0x3c000000dcc87fae */ /* 0x0003e8000a921848 */
[----:B-1----:R-:W2:Y:S04]  /*dbe0*/  LDL.LU.64 R152, [R1+0xd40] ;  /* 0x000d400001987983 */ /* 0x002ea80000300a00 */
[----:B------:R-:W3:Y:S04]  /*dbf0*/  LDL.LU.64 R184, [R1+0xd38] ;  /* 0x000d380001b87983 */ /* 0x000ee80000300a00 */
[----:B------:R-:W3:Y:S04]  /*dc00*/  LDL.LU.64 R220, [R1+0xd30] ;  /* 0x000d300001dc7983 */ /* 0x000ee80000300a00 */
[----:B------:R1:W-:Y:S04]  /*dc10*/  LDGSTS.E [R200+0x3d000], [R238.64], P5 ;  /* 0x3d000000eec87fae */ /* 0x0003e8000a921848 */
[----:B------:R1:W-:Y:S04]  /*dc20*/  LDGSTS.E [R200+0x3e000], [R206.64], P5 ;  /* 0x3e000000cec87fae */ /* 0x0003e8000a921848 */
[----:B------:R1:W-:Y:S04]  /*dc30*/  LDGSTS.E [R200+0x3f000], [R170.64], P5 ;  /* 0x3f000000aac87fae */ /* 0x0003e8000a921848 */
[----:B-1----:R-:W3:Y:S04]  /*dc40*/  LDL.LU.64 R238, [R1+0xd28] ;  /* 0x000d280001ee7983 */ /* 0x002ee80000300a00 */
[----:B------:R-:W3:Y:S04]  /*dc50*/  LDL.LU.64 R206, [R1+0xd20] ;  /* 0x000d200001ce7983 */ /* 0x000ee80000300a00 */
[----:B------:R-:W3:Y:S01]  /*dc60*/  LDL.LU.64 R170, [R1+0xd18] ;  /* 0x000d180001aa7983 */ /* 0x000ee20000300a00 */
[----:B------:R-:W-:-:S05]  /*dc70*/  LOP3.LUT R46, R200, 0x10, RZ, 0x3c, !PT ;  /* 0x00000010c82e7812 */ /* 0x000fca00078e3cff */
[----:B--2---:R1:W-:Y:S04]  /*dc80*/  LDGSTS.E [R46+0x30200], [R152.64], P5 ;  /* 0x30200000982e7fae */ /* 0x0043e8000a921848 */
[----:B----4-:R1:W-:Y:S04]  /*dc90*/  LDGSTS.E [R46+0x31200], [R168.64], P5 ;  /* 0x31200000a82e7fae */ /* 0x0103e8000a921848 */
[----:B---3--:R1:W-:Y:S04]  /*dca0*/  LDGSTS.E [R46+0x32200], [R184.64], P5 ;  /* 0x32200000b82e7fae */ /* 0x0083e8000a921848 */
[----:B------:R1:W-:Y:S04]  /*dcb0*/  LDGSTS.E [R46+0x33200], [R204.64], P5 ;  /* 0x33200000cc2e7fae */ /* 0x0003e8000a921848 */
[----:B------:R1:W-:Y:S04]  /*dcc0*/  LDGSTS.E [R46+0x34200], [R220.64], P5 ;  /* 0x34200000dc2e7fae */ /* 0x0003e8000a921848 */
[----:B------:R1:W-:Y:S04]  /*dcd0*/  LDGSTS.E [R46+0x35200], [R236.64], P5 ;  /* 0x35200000ec2e7fae */ /* 0x0003e8000a921848 */
[----:B------:R2:W-:Y:S04]  /*dce0*/  LDGSTS.E [R46+0x36200], [R6.64], P5 ;  /* 0x36200000062e7fae */ /* 0x0005e8000a921848 */
[----:B------:R3:W-:Y:S04]  /*dcf0*/  LDGSTS.E [R46+0x37200], [R238.64], P5 ;  /* 0x37200000ee2e7fae */ /* 0x0007e8000a921848 */
[----:B------:R4:W-:Y:S04]  /*dd00*/  LDGSTS.E [R46+0x38200], [R206.64], P5 ;  /* 0x38200000ce2e7fae */ /* 0x0009e8000a921848 */
[----:B------:R1:W-:Y:S04]  /*dd10*/  LDGSTS.E [R46+0x39200], [R170.64], P5 ;  /* 0x39200000aa2e7fae */ /* 0x0003e8000a921848 */
[----:B---3--:R-:W3:Y:S04]  /*dd20*/  LDL.LU.64 R238, [R1+0xd10] ;  /* 0x000d100001ee7983 */ /* 0x008ee80000300a00 */
[----:B----4-:R-:W4:Y:S04]  /*dd30*/  LDL.LU.64 R206, [R1+0xd08] ;  /* 0x000d080001ce7983 */ /* 0x010f280000300a00 */
[----:B-1----:R-:W3:Y:S04]  /*dd40*/  LDL.LU.64 R170, [R1+0xd00] ;  /* 0x000d000001aa7983 */ /* 0x002ee80000300a00 */
[----:B------:R-:W3:Y:S04]  /*dd50*/  LDL.64 R30, [R1+0x1c0] ;  /* 0x0001c000011e7983 */ /* 0x000ee80000100a00 */
[----:B--2---:R-:W2:Y:S04]  /*dd60*/  LDL.64 R6, [R1+0x200] ;  /* 0x0002000001067983 */ /* 0x004ea80000100a00 */
[----:B------:R1:W-:Y:S04]  /*dd70*/  LDGSTS.E [R46+0x3a200], [R154.64], P5 ;  /* 0x3a2000009a2e7fae */ /* 0x0003e8000a921848 */
[----:B------:R1:W-:Y:S04]  /*dd80*/  LDGSTS.E [R46+0x3b200], [R186.64], P5 ;  /* 0x3b200000ba2e7fae */ /* 0x0003e8000a921848 */
[----:B------:R1:W-:Y:S04]  /*dd90*/  LDGSTS.E [R46+0x3c200], [R222.64], P5 ;  /* 0x3c200000de2e7fae */ /* 0x0003e8000a921848 */
[----:B-1----:R-:W2:Y:S04]  /*dda0*/  LDL.LU.64 R154, [R1+0xcf8] ;  /* 0x000cf800019a7983 */ /* 0x002ea80000300a00 */
[----:B------:R-:W3:Y:S04]  /*ddb0*/  LDL.LU.64 R186, [R1+0xcf0] ;  /* 0x000cf00001ba7983 */ /* 0x000ee80000300a00 */
[----:B------:R-:W4:Y:S04]  /*ddc0*/  LDL.LU.64 R222, [R1+0xce8] ;  /* 0x000ce80001de7983 */ /* 0x000f280000300a00 */
[----:B------:R1:W-:Y:S04]  /*ddd0*/  LDGSTS.E [R46+0x3d200], [R240.64], P5 ;  /* 0x3d200000f02e7fae */ /* 0x0003e8000a921848 */
[----:B------:R1:W-:Y:S04]  /*dde0*/  LDGSTS.E [R46+0x3e200], [R208.64], P5 ;  /* 0x3e200000d02e7fae */ /* 0x0003e8000a921848 */
[----:B------:R1:W-:Y:S04]  /*ddf0*/  LDGSTS.E [R46+0x3f200], [R188.64], P5 ;  /* 0x3f200000bc2e7fae */ /* 0x0003e8000a921848 */
[----:B-1----:R-:W4:Y:S04]  /*de00*/  LDL.LU.64 R240, [R1+0xce0] ;  /* 0x000ce00001f07983 */ /* 0x002f280000300a00 */
[----:B------:R-:W4:Y:S04]  /*de10*/  LDL.LU.64 R208, [R1+0xcd8] ;  /* 0x000cd80001d07983 */ /* 0x000f280000300a00 */
[----:B------:R-:W4:Y:S04]  /*de20*/  LDL.LU.64 R188, [R1+0xcd0] ;  /* 0x000cd00001bc7983 */ /* 0x000f280000300a00 */
[----:B--2---:R1:W-:Y:S04]  /*de30*/  LDGSTS.E [R47+0x30400], [R154.64], P5 ;  /* 0x304000009a2f7fae */ /* 0x0043e8000a921848 */
[----:B---3--:R1:W-:Y:S04]  /*de40*/  LDGSTS.E [R47+0x31400], [R170.64], P5 ;  /* 0x31400000aa2f7fae */ /* 0x0083e8000a921848 */
[----:B------:R1:W-:Y:S04]  /*de50*/  LDGSTS.E [R47+0x32400], [R186.64], P5 ;  /* 0x32400000ba2f7fae */ /* 0x0003e8000a921848 */
[----:B----4-:R1:W-:Y:S04]  /*de60*/  LDGSTS.E [R47+0x33400], [R206.64], P5 ;  /* 0x33400000ce2f7fae */ /* 0x0103e8000a921848 */
        /* <DEDUP_REMOVED lines=9> */
[----:B------:R1:W-:Y:S04]  /*df00*/  LDGSTS.E [R47+0x3a400], [R156.64], P5 ;  /* 0x3a4000009c2f7fae */ /* 0x0003e8000a921848 */
[----:B------:R2:W-:Y:S04]  /*df10*/  LDGSTS.E [R47+0x3b400], [R172.64], P5 ;  /* 0x3b400000ac2f7fae */ /* 0x0005e8000a921848 */
[----:B------:R2:W-:Y:S04]  /*df20*/  LDGSTS.E [R47+0x3c400], [R224.64], P5 ;  /* 0x3c400000e02f7fae */ /* 0x0005e8000a921848 */
[----:B-1----:R-:W3:Y:S04]  /*df30*/  LDL.LU.64 R156, [R1+0xcb0] ;  /* 0x000cb000019c7983 */ /* 0x002ee80000300a00 */
[----:B--2---:R-:W2:Y:S04]  /*df40*/  LDL.LU.64 R172, [R1+0xca8] ;  /* 0x000ca80001ac7983 */ /* 0x004ea80000300a00 */
[----:B------:R-:W4:Y:S04]  /*df50*/  LDL.64 R38, [R1+0x1c8] ;  /* 0x0001c80001267983 */ /* 0x000f280000100a00 */
[----:B------:R-:W4:Y:S04]  /*df60*/  LDL.LU.64 R224, [R1+0xca0] ;  /* 0x000ca00001e07983 */ /* 0x000f280000300a00 */
[----:B------:R1:W-:Y:S04]  /*df70*/  LDGSTS.E [R47+0x3d400], [R242.64], P5 ;  /* 0x3d400000f22f7fae */ /* 0x0003e8000a921848 */
[----:B------:R1:W-:Y:S01]  /*df80*/  LDGSTS.E [R47+0x3e400], [R244.64], P5 ;  /* 0x3e400000f42f7fae */ /* 0x0003e2000a921848 */
[----:B------:R-:W-:-:S03]  /*df90*/  LOP3.LUT R15, R200, 0x30, RZ, 0x3c, !PT ;  /* 0x00000030c80f7812 */ /* 0x000fc600078e3cff */
[----:B------:R1:W-:Y:S04]  /*dfa0*/  LDGSTS.E [R47+0x3f400], [R228.64], P5 ;  /* 0x3f400000e42f7fae */ /* 0x0003e8000a921848 */
[----:B-1----:R-:W4:Y:S04]  /*dfb0*/  LDL.LU.64 R242, [R1+0xc98] ;  /* 0x000c980001f27983 */ /* 0x002f280000300a00 */
[----:B------:R-:W4:Y:S04]  /*dfc0*/  LDL.LU.64 R244, [R1+0xc90] ;  /* 0x000c900001f47983 */ /* 0x000f280000300a00 */
[----:B------:R-:W4:Y:S04]  /*dfd0*/  LDL.LU.64 R228, [R1+0xc88] ;  /* 0x000c880001e47983 */ /* 0x000f280000300a00 */
[----:B---3--:R1:W-:Y:S04]  /*dfe0*/  LDGSTS.E [R15+0x30600], [R156.64], P5 ;  /* 0x306000009c0f7fae */ /* 0x0083e8000a921848 */
[----:B--2---:R1:W-:Y:S04]  /*dff0*/  LDGSTS.E [R15+0x31600], [R172.64], P5 ;  /* 0x31600000ac0f7fae */ /* 0x0043e8000a921848 */
        /* <DEDUP_REMOVED lines=8> */
[----:B------:R2:W-:Y:S04]  /*e080*/  LDGSTS.E [R15+0x3a600], [R210.64], P5 ;  /* 0x3a600000d20f7fae */ /* 0x0005e8000a921848 */
[----:B----4-:R-:W4:Y:S04]  /*e090*/  LDL.LU.64 R244, [R1+0xc80] ;  /* 0x000c800001f47983 */ /* 0x010f280000300a00 */
[----:B-1----:R-:W4:Y:S04]  /*e0a0*/  LDL.LU.64 R242, [R1+0xc78] ;  /* 0x000c780001f27983 */ /* 0x002f280000300a00 */
[----:B--2---:R-:W2:Y:S04]  /*e0b0*/  LDL.LU.64 R210, [R1+0xc70] ;  /* 0x000c700001d27983 */ /* 0x004ea80000300a00 */
[----:B------:R1:W-:Y:S04]  /*e0c0*/  LDGSTS.E [R15+0x3b600], [R174.64], P5 ;  /* 0x3b600000ae0f7fae */ /* 0x0003e8000a921848 */
[----:B------:R3:W-:Y:S04]  /*e0d0*/  LDGSTS.E [R15+0x3c600], [R158.64], P5 ;  /* 0x3c6000009e0f7fae */ /* 0x0007e8000a921848 */
[----:B------:R3:W-:Y:S04]  /*e0e0*/  LDGSTS.E [R15+0x3d600], [R190.64], P5 ;  /* 0x3d600000be0f7fae */ /* 0x0007e8000a921848 */
[----:B-1----:R-:W2:Y:S04]  /*e0f0*/  LDL.LU.64 R174, [R1+0xc68] ;  /* 0x000c680001ae7983 */ /* 0x002ea80000300a00 */
[----:B---3--:R-:W3:Y:S04]  /*e100*/  LDL.LU.64 R158, [R1+0xc60] ;  /* 0x000c6000019e7983 */ /* 0x008ee80000300a00 */
[----:B------:R-:W2:Y:S04]  /*e110*/  LDL.LU.64 R190, [R1+0xc58] ;  /* 0x000c580001be7983 */ /* 0x000ea80000300a00 */
[----:B------:R1:W-:Y:S04]  /*e120*/  LDGSTS.E [R15+0x3e600], [R226.64], P5 ;  /* 0x3e600000e20f7fae */ /* 0x0003e8000a921848 */
[----:B------:R1:W-:Y:S04]  /*e130*/  LDGSTS.E [R15+0x3f600], [R192.64], P5 ;  /* 0x3f600000c00f7fae */ /* 0x0003e8000a921848 */
[----:B-1----:R-:W4:Y:S04]  /*e140*/  LDL.LU.64 R226, [R1+0xc50] ;  /* 0x000c500001e27983 */ /* 0x002f280000300a00 */
[----:B------:R-:W4:Y:S04]  /*e150*/  LDL.64 R54, [R1+0x1d0] ;  /* 0x0001d00001367983 */ /* 0x000f280000100a00 */
[----:B------:R-:W4:Y:S04]  /*e160*/  LDL.64 R46, [R1+0x210] ;  /* 0x00021000012e7983 */ /* 0x000f280000100a00 */
[----:B------:R-:W4:Y:S04]  /*e170*/  LDL.64 R30, [R1+0x250] ;  /* 0x00025000011e7983 */ /* 0x000f280000100a00 */
[----:B------:R-:W4:Y:S04]  /*e180*/  LDL.64 R6, [R1+0x290] ;  /* 0x0002900001067983 */ /* 0x000f280000100a00 */
[----:B------:R-:W4:Y:S04]  /*e190*/  LDL.LU.64 R192, [R1+0xc48] ;  /* 0x000c480001c07983 */ /* 0x000f280000300a00 */
[----:B---3--:R1:W-:Y:S04]  /*e1a0*/  LDGSTS.E [R3+0x30800], [R158.64], P5 ;  /* 0x308000009e037fae */ /* 0x0083e8000a921848 */
[----:B--2---:R1:W-:Y:S04]  /*e1b0*/  LDGSTS.E [R3+0x31800], [R174.64], P5 ;  /* 0x31800000ae037fae */ /* 0x0043e8000a921848 */
[----:B------:R1:W-:Y:S04]  /*e1c0*/  LDGSTS.E [R3+0x32800], [R190.64], P5 ;  /* 0x32800000be037fae */ /* 0x0003e8000a921848 */
[----:B------:R1:W-:Y:S04]  /*e1d0*/  LDGSTS.E [R3+0x33800], [R210.64], P5 ;  /* 0x33800000d2037fae */ /* 0x0003e8000a921848 */
[----:B----4-:R1:W-:Y:S04]  /*e1e0*/  LDGSTS.E [R3+0x34800], [R226.64], P5 ;  /* 0x34800000e2037fae */ /* 0x0103e8000a921848 */
        /* <DEDUP_REMOVED lines=13> */
[----:B------:R-:W4:Y:S01]  /*e2c0*/  LDL.LU.64 R212, [R1+0xc18] ;  /* 0x000c180001d47983 */ /* 0x000f220000300a00 */
[----:B------:R-:W-:-:S03]  /*e2d0*/  IADD3 R2, R252, -0x91, RZ ;  /* 0xffffff6ffc027810 */ /* 0x000fc60007ffe0ff */
[----:B------:R1:W-:Y:S01]  /*e2e0*/  LDGSTS.E [R3+0x3d800], [R248.64], P5 ;  /* 0x3d800000f8037fae */ /* 0x0003e2000a921848 */
[----:B------:R-:W-:Y:S02]  /*e2f0*/  ISETP.GE.U32.AND P0, PT, R2, 0x7ffffef0, PT ;  /* 0x7ffffef00200780c */ /* 0x000fe40003f06070 */
[----:B------:R-:W-:Y:S01]  /*e300*/  IADD3 R2, R252, -0x95, RZ ;  /* 0xffffff6bfc027810 */ /* 0x000fe20007ffe0ff */
[----:B------:R1:W-:Y:S03]  /*e310*/  LDGSTS.E [R3+0x3e800], [R232.64], P5 ;  /* 0x3e800000e8037fae */ /* 0x0003e6000a921848 */
[----:B------:R-:W-:Y:S01]  /*e320*/  ISETP.GE.U32.AND P1, PT, R2, 0x7ffffeec, PT ;  /* 0x7ffffeec0200780c */ /* 0x000fe20003f26070 */
[----:B------:R1:W-:Y:S01]  /*e330*/  LDGSTS.E [R3+0x3f800], [R216.64], P5 ;  /* 0x3f800000d8037fae */ /* 0x0003e2000a921848 */
[----:B------:R-:W-:-:S03]  /*e340*/  LOP3.LUT R2, R200, 0x50, RZ, 0x3c, !PT ;  /* 0x00000050c8027812 */ /* 0x000fc600078e3cff */
[----:B-1----:R-:W4:Y:S04]  /*e350*/  LDL.64 R248, [R1+0x258] ;  /* 0x0002580001f87983 */ /* 0x002f280000100a00 */
[----:B------:R-:W4:Y:S04]  /*e360*/  LDL.64 R232, [R1+0x218] ;  /* 0x0002180001e87983 */ /* 0x000f280000100a00 */
[----:B------:R-:W4:Y:S04]  /*e370*/  LDL.64 R216, [R1+0x1d8] ;  /* 0x0001d80001d87983 */ /* 0x000f280000100a00 */
[----:B------:R-:W4:Y:S04]  /*e380*/  LDL.64 R38, [R1+0x298] ;  /* 0x0002980001267983 */ /* 0x000f280000100a00 */
        /* <DEDUP_REMOVED lines=22> */
[----:B------:R-:W3:Y:S04]  /*e4f0*/  LDL.64 R30, [R1+0x1e0] ;  /* 0x0001e000011e7983 */ /* 0x000ee80000100a00 */
[----:B------:R-:W4:Y:S04]  /*e500*/  LDL.64 R6, [R1+0x220] ;  /* 0x0002200001067983 */ /* 0x000f280000100a00 */
        /* <DEDUP_REMOVED lines=8> */
[----:B--2---:R1:W-:Y:S04]  /*e590*/  LDGSTS.E [R14+0x30c00], [R162.64], P5 ;  /* 0x30c00000a20e7fae */ /* 0x0043e8000a921848 */
[----:B---3--:R1:W-:Y:S04]  /*e5a0*/  LDGSTS.E [R14+0x31c00], [R178.64], P5 ;  /* 0x31c00000b20e7fae */ /* 0x0083e8000a921848 */
[----:B------:R1:W-:Y:S04]  /*e5b0*/  LDGSTS.E [R14+0x32c00], [R194.64], P5 ;  /* 0x32c00000c20e7fae */ /* 0x0003e8000a921848 */
[----:B------:R1:W-:Y:S04]  /*e5c0*/  LDGSTS.E [R14+0x33c00], [R214.64], P5 ;  /* 0x33c00000d60e7fae */ /* 0x0003e8000a921848 */
[----:B----4-:R1:W-:Y:S04]  /*e5d0*/  LDGSTS.E [R14+0x34c00], [R230.64], P5 ;  /* 0x34c00000e60e7fae */ /* 0x0103e8000a921848 */
[----:B------:R1:W-:Y:S04]  /*e5e0*/  LDGSTS.E [R14+0x35c00], [R246.64], P5 ;  /* 0x35c00000f60e7fae */ /* 0x0003e8000a921848 */
[----:B------:R2:W-:Y:S04]  /*e5f0*/  LDGSTS.E [R14+0x36c00], [R216.64], P5 ;  /* 0x36c00000d80e7fae */ /* 0x0005e8000a921848 */
[----:B------:R3:W-:Y:S04]  /*e600*/  LDGSTS.E [R14+0x37c00], [R232.64], P5 ;  /* 0x37c00000e80e7fae */ /* 0x0007e8000a921848 */
[----:B------:R4:W-:Y:S04]  /*e610*/  LDGSTS.E [R14+0x38c00], [R248.64], P5 ;  /* 0x38c00000f80e7fae */ /* 0x0009e8000a921848 */
[----:B--2---:R-:W2:Y:S04]  /*e620*/  LDL.LU.64 R216, [R1+0xbe0] ;  /* 0x000be00001d87983 */ /* 0x004ea80000300a00 */
[----:B---3--:R-:W3:Y:S04]  /*e630*/  LDL.LU.64 R232, [R1+0xbd8] ;  /* 0x000bd80001e87983 */ /* 0x008ee80000300a00 */
[----:B----4-:R-:W4:Y:S04]  /*e640*/  LDL.LU.64 R248, [R1+0xbd0] ;  /* 0x000bd00001f87983 */ /* 0x010f280000300a00 */
[----:B------:R1:W-:Y:S04]  /*e650*/  LDGSTS.E [R14+0x39c00], [R38.64], P5 ;  /* 0x39c00000260e7fae */ /* 0x0003e8000a921848 */
[----:B----4-:R4:W-:Y:S04]  /*e660*/  LDGSTS.E [R14+0x3ac00], [R248.64], P5 ;  /* 0x3ac00000f80e7fae */ /* 0x0109e8000a921848 */
[----:B---3--:R3:W-:Y:S04]  /*e670*/  LDGSTS.E [R14+0x3bc00], [R232.64], P5 ;  /* 0x3bc00000e80e7fae */ /* 0x0087e8000a921848 */
[----:B--2---:R2:W-:Y:S04]  /*e680*/  LDGSTS.E [R14+0x3cc00], [R216.64], P5 ;  /* 0x3cc00000d80e7fae */ /* 0x0045e8000a921848 */
[----:B----4-:R-:W4:Y:S04]  /*e690*/  LDL.LU.64 R248, [R1+0xbc8] ;  /* 0x000bc80001f87983 */ /* 0x010f280000300a00 */
[----:B---3--:R-:W3:Y:S04]  /*e6a0*/  LDL.LU.64 R232, [R1+0xbc0] ;  /* 0x000bc00001e87983 */ /* 0x008ee80000300a00 */
[----:B-1----:R-:W3:Y:S04]  /*e6b0*/  LDL.LU.64 R38, [R1+0x190] ;  /* 0x0001900001267983 */ /* 0x002ee80000300a00 */
[----:B--2---:R-:W2:Y:S04]  /*e6c0*/  LDL.LU.64 R216, [R1+0xbb8] ;  /* 0x000bb80001d87983 */ /* 0x004ea80000300a00 */
[----:B------:R1:W-:Y:S04]  /*e6d0*/  LDGSTS.E [R14+0x3dc00], [R196.64], P5 ;  /* 0x3dc00000c40e7fae */ /* 0x0003e8000a921848 */
[----:B------:R1:W-:Y:S04]  /*e6e0*/  LDGSTS.E [R14+0x3ec00], [R180.64], P5 ;  /* 0x3ec00000b40e7fae */ /* 0x0003e8000a921848 */
[----:B------:R1:W-:Y:S04]  /*e6f0*/  LDGSTS.E [R14+0x3fc00], [R164.64], P5 ;  /* 0x3fc00000a40e7fae */ /* 0x0003e8000a921848 */
[----:B-1----:R-:W2:Y:S04]  /*e700*/  LDL.LU.64 R196, [R1+0xbb0] ;  /* 0x000bb00001c47983 */ /* 0x002ea80000300a00 */
[----:B------:R-:W2:Y:S04]  /*e710*/  LDL.LU.64 R180, [R1+0xba8] ;  /* 0x000ba80001b47983 */ /* 0x000ea80000300a00 */
[----:B------:R-:W2:Y:S01]  /*e720*/  LDL.LU.64 R164, [R1+0xba0] ;  /* 0x000ba00001a47983 */ /* 0x000ea20000300a00 */
[----:B------:R-:W-:-:S03]  /*e730*/  LOP3.LUT R22, R200, 0x70, RZ, 0x3c, !PT ;  /* 0x00000070c8167812 */ /* 0x000fc600078e3cff */
[----:B------:R-:W3:Y:S04]  /*e740*/  LDL.LU.64 R14, [R1+0x170] ;  /* 0x00017000010e7983 */ /* 0x000ee80000300a00 */
[----:B--2---:R1:W-:Y:S04]  /*e750*/  LDGSTS.E [R22+0x30e00], [R164.64], P5 ;  /* 0x30e00000a4167fae */ /* 0x0043e8000a921848 */
[----:B------:R1:W-:Y:S04]  /*e760*/  LDGSTS.E [R22+0x31e00], [R180.64], P5 ;  /* 0x31e00000b4167fae */ /* 0x0003e8000a921848 */
[----:B------:R1:W-:Y:S04]  /*e770*/  LDGSTS.E [R22+0x32e00], [R196.64], P5 ;  /* 0x32e00000c4167fae */ /* 0x0003e8000a921848 */
[----:B------:R1:W-:Y:S04]  /*e780*/  LDGSTS.E [R22+0x33e00], [R216.64], P5 ;  /* 0x33e00000d8167fae */ /* 0x0003e8000a921848 */
[----:B---3--:R1:W-:Y:S04]  /*e790*/  LDGSTS.E [R22+0x34e00], [R232.64], P5 ;  /* 0x34e00000e8167fae */ /* 0x0083e8000a921848 */
[----:B----4-:R1:W-:Y:S04]  /*e7a0*/  LDGSTS.E [R22+0x35e00], [R248.64], P5 ;  /* 0x35e00000f8167fae */ /* 0x0103e8000a921848 */
[----:B------:R2:W-:Y:S04]  /*e7b0*/  LDGSTS.E [R22+0x36e00], [R30.64], P5 ;  /* 0x36e000001e167fae */ /* 0x0005e8000a921848 */
[----:B------:R3:W-:Y:S04]  /*e7c0*/  LDGSTS.E [R22+0x37e00], [R6.64], P5 ;  /* 0x37e0000006167fae */ /* 0x0007e8000a921848 */
[----:B------:R4:W-:Y:S04]  /*e7d0*/  LDGSTS.E [R22+0x38e00], [R94.64], P5 ;  /* 0x38e000005e167fae */ /* 0x0009e8000a921848 */
[----:B------:R1:W-:Y:S04]  /*e7e0*/  LDGSTS.E [R22+0x39e00], [R86.64], P5 ;  /* 0x39e0000056167fae */ /* 0x0003e8000a921848 */
[----:B---3--:R-:W3:Y:S04]  /*e7f0*/  LDL.LU.64 R6, [R1+0x150] ;  /* 0x0001500001067983 */ /* 0x008ee80000300a00 */
[----:B--2---:R-:W2:Y:S04]  /*e800*/  LDL.LU.64 R30, [R1+0x130] ;  /* 0x00013000011e7983 */ /* 0x004ea80000300a00 */
[----:B----4-:R-:W4:Y:S04]  /*e810*/  LDL.LU.64 R94, [R1+0xb98] ;  /* 0x000b9800015e7983 */ /* 0x010f280000300a00 */
[----:B-1----:R-:W2:Y:S04]  /*e820*/  LDL.LU.64 R86, [R1+0xb90] ;  /* 0x000b900001567983 */ /* 0x002ea80000300a00 */
[----:B------:R1:W-:Y:S04]  /*e830*/  LDGSTS.E [R22+0x3ae00], [R2.64], P5 ;  /* 0x3ae0000002167fae */ /* 0x0003e8000a921848 */
[----:B------:R1:W-:Y:S04]  /*e840*/  LDGSTS.E [R22+0x3be00], [R78.64], P5 ;  /* 0x3be000004e167fae */ /* 0x0003e8000a921848 */
[----:B------:R1:W-:Y:S04]  /*e850*/  LDGSTS.E [R22+0x3ce00], [R70.64], P5 ;  /* 0x3ce0000046167fae */ /* 0x0003e8000a921848 */
[----:B-1----:R-:W2:Y:S04]  /*e860*/  LDL.LU.64 R2, [R1+0xb88] ;  /* 0x000b880001027983 */ /* 0x002ea80000300a00 */
[----:B------:R1:W-:Y:S04]  /*e870*/  LDGSTS.E [R22+0x3de00], [R62.64], P5 ;  /* 0x3de000003e167fae */ /* 0x0003e8000a921848 */
[----:B------:R1:W-:Y:S04]  /*e880*/  LDGSTS.E [R22+0x3ee00], [R54.64], P5 ;  /* 0x3ee0000036167fae */ /* 0x0003e8000a921848 */
[----:B------:R1:W-:Y:S04]  /*e890*/  LDGSTS.E [R22+0x3fe00], [R46.64], P5 ;  /* 0x3fe000002e167fae */ /* 0x0003e8000a921848 */
[----:B------:R-:W0:Y:S01]  /*e8a0*/  LDGDEPBAR ;  /* 0x00000000000079af */ /* 0x000e220000000000 */
[----:B------:R-:W-:-:S03]  /*e8b0*/  IMAD.MOV.U32 R201, RZ, RZ, c[0x0][0x188] ;  /* 0x00006200ffc97624 */ /* 0x000fc600078e00ff */
[----:B------:R-:W4:Y:S01]  /*e8c0*/  LDL.LU.64 R78, [R1+0x110] ;  /* 0x00011000014e7983 */ /* 0x000f220000300a00 */
[----:B------:R-:W-:-:S03]  /*e8d0*/  IMAD.SHL.U32 R201, R201, 0x80, RZ ;  /* 0x00000080c9c97824 */ /* 0x000fc600078e00ff */
[----:B------:R-:W4:Y:S01]  /*e8e0*/  LDL.LU.64 R70, [R1+0xf0] ;  /* 0x0000f00001467983 */ /* 0x000f220000300a00 */
[----:B------:R-:W-:-:S03]  /*e8f0*/  IMAD.WIDE R38, R201, 0x4, R38 ;  /* 0x00000004c9267825 */ /* 0x000fc600078e0226 */
[----:B-1----:R-:W4:Y:S01]  /*e900*/  LDL.LU.64 R62, [R1+0xd0] ;  /* 0x0000d000013e7983 */ /* 0x002f220000300a00 */
[----:B------:R-:W-:-:S03]  /*e910*/  IMAD.WIDE R14, R201, 0x4, R14 ;  /* 0x00000004c90e7825 */ /* 0x000fc600078e020e */
[----:B------:R-:W-:Y:S01]  /*e920*/  BAR.SYNC.DEFER_BLOCKING 0x0 ;  /* 0x0000000000007b1d */ /* 0x000fe20000010000 */
[----:B---3--:R-:W-:-:S04]  /*e930*/  IMAD.WIDE R6, R201, 0x4, R6 ;  /* 0x00000004c9067825 */ /* 0x008fc800078e0206 */
[----:B--2---:R-:W-:-:S05]  /*e940*/  IMAD.WIDE R2, R201, 0x4, R2 ;  /* 0x00000004c9027825 */ /* 0x004fca00078e0202 */
[----:B------:R-:W-:Y:S04]  /*e950*/  STL.64 [R1+0x7b0], R2 ;  /* 0x0007b00201007387 */ /* 0x000fe80000100a00 */
[----:B------:R1:W-:Y:S04]  /*e960*/  STL.64 [R1+0x7a8], R38 ;  /* 0x0007a82601007387 */ /* 0x0003e80000100a00 */
[----:B------:R-:W2:Y:S04]  /*e970*/  LDL.LU.64 R54, [R1+0xb0] ;  /* 0x0000b00001367983 */ /* 0x000ea80000300a00 */
[----:B------:R-:W-:Y:S01]  /*e980*/  @!PT LDS RZ, [RZ] ;  /* 0x00000000fffff984 */ /* 0x000fe20000000800 */
[----:B------:R-:W-:Y:S01]  /*e990*/  @!PT LDS RZ, [RZ] ;  /* 0x00000000fffff984 */ /* 0x000fe20000000800 */
[----:B------:R-:W-:Y:S01]  /*e9a0*/  @!PT LDS RZ, [RZ] ;  /* 0x00000000fffff984 */ /* 0x000fe20000000800 */
[----:B------:R3:W-:Y:S04]  /*e9b0*/  LDGSTS.E [R200+0x10000], [R2.64], !P4 ;  /* 0x1000000002c87fae */ /* 0x0007e8000e121848 */
[----:B------:R1:W-:Y:S04]  /*e9c0*/  LDGSTS.E [R200+0x10800], [R38.64], !P3 ;  /* 0x1080000026c87fae */ /* 0x0003e8000d921848 */
[----:B------:R-:W2:Y:S04]  /*e9d0*/  LDL.LU.64 R46, [R1+0x90] ;  /* 0x00009000012e7983 */ /* 0x000ea80000300a00 */
[----:B------:R3:W-:Y:S04]  /*e9e0*/  LDGSTS.E [R200+0x11000], [R14.64], !P6 ;  /* 0x110000000ec87fae */ /* 0x0007e8000f121848 */
[----:B-1----:R-:W2:Y:S04]  /*e9f0*/  LDL.LU.64 R38, [R1+0x70] ;  /* 0x0000700001267983 */ /* 0x002ea80000300a00 */
[----:B------:R3:W-:Y:S04]  /*ea00*/  STL.64 [R1+0x7a0], R14 ;  /* 0x0007a00e01007387 */ /* 0x0007e80000100a00 */
[----:B------:R1:W-:Y:S04]  /*ea10*/  LDGSTS.E [R200+0x11800], [R6.64], !P2 ;  /* 0x1180000006c87fae */ /* 0x0003e8000d121848 */
[----:B---3--:R-:W3:Y:S04]  /*ea20*/  LDL.LU.64 R14, [R1+0x50] ;  /* 0x00005000010e7983 */ /* 0x008ee80000300a00 */
[----:B------:R1:W-:Y:S04]  /*ea30*/  STL.64 [R1+0x798], R6 ;  /* 0x0007980601007387 */ /* 0x0003e80000100a00 */
[----:B-1----:R-:W3:Y:S01]  /*ea40*/  LDL.LU.64 R6, [R1+0x30] ;  /* 0x0000300001067983 */ /* 0x002ee20000300a00 */
[----:B------:R-:W-:-:S04]  /*ea50*/  IADD3 R0, R252, -0x99, RZ ;  /* 0xffffff67fc007810 */ /* 0x000fc80007ffe0ff */
[----:B------:R-:W-:Y:S02]  /*ea60*/  ISETP.GE.U32.AND P5, PT, R0, 0x7ffffee8, PT ;  /* 0x7ffffee80000780c */ /* 0x000fe40003fa6070 */
[C---:B------:R-:W-:Y:S02]  /*ea70*/  IADD3 R0, R252.reuse, -0xa1, RZ ;  /* 0xffffff5ffc007810 */ /* 0x040fe40007ffe0ff */
[----:B------:R-:W-:Y:S02]  /*ea80*/  IADD3 R22, R252, -0x9d, RZ ;  /* 0xffffff63fc167810 */ /* 0x000fe40007ffe0ff */
[----:B------:R-:W-:Y:S02]  /*ea90*/  ISETP.GE.U32.AND P3, PT, R0, 0x7ffffee0, PT ;  /* 0x7ffffee00000780c */ /* 0x000fe40003f66070 */
[----:B------:R-:W-:Y:S01]  /*eaa0*/  IADD3 R0, R252, -0xa5, RZ ;  /* 0xffffff5bfc007810 */ /* 0x000fe20007ffe0ff */
[----:B------:R-:W-:Y:S01]  /*eab0*/  IMAD.WIDE R2, R201, 0x4, R30 ;  /* 0x00000004c9027825 */ /* 0x000fe200078e021e */
[----:B------:R-:W-:Y:S01]  /*eac0*/  ISETP.GE.U32.AND P4, PT, R22, 0x7ffffee4, PT ;  /* 0x7ffffee41600780c */ /* 0x000fe20003f86070 */
[----:B------:R-:W3:Y:S01]  /*ead0*/  LDL.LU.64 R30, [R1+0x10] ;  /* 0x00001000011e7983 */ /* 0x000ee20000300a00 */
[----:B------:R-:W-:-:S02]  /*eae0*/  ISETP.GE.U32.AND P6, PT, R0, 0x7ffffedc, PT ;  /* 0x7ffffedc0000780c */ /* 0x000fc40003fc6070 */
[C---:B------:R-:W-:Y:S01]  /*eaf0*/  IADD3 R0, R252.reuse, -0xad, RZ ;  /* 0xffffff53fc007810 */ /* 0x040fe20007ffe0ff */
[----:B------:R1:W-:Y:S01]  /*eb00*/  LDGSTS.E [R200+0x12000], [R2.64], !P0 ;  /* 0x1200000002c87fae */ /* 0x0003e2000c121848 */
[----:B------:R-:W-:Y:S01]  /*eb10*/  IADD3 R22, R252, -0xa9, RZ ;  /* 0xffffff57fc167810 */ /* 0x000fe20007ffe0ff */
[C---:B----4-:R-:W-:Y:S01]  /*eb20*/  IMAD.WIDE R78, R201.reuse, 0x4, R78 ;  /* 0x00000004c94e7825 */ /* 0x050fe200078e024e */
[----:B------:R-:W-:Y:S02]  /*eb30*/  ISETP.GE.U32.AND P0, PT, R0, 0x7ffffed4, PT ;  /* 0x7ffffed40000780c */ /* 0x000fe40003f06070 */
[----:B------:R-:W-:Y:S01]  /*eb40*/  ISETP.GE.U32.AND P2, PT, R22, 0x7ffffed8, PT ;  /* 0x7ffffed81600780c */ /* 0x000fe20003f46070 */
[C---:B------:R-:W-:Y:S01]  /*eb50*/  IMAD.WIDE R70, R201.reuse, 0x4, R70 ;  /* 0x00000004c9467825 */ /* 0x040fe200078e0246 */
[----:B------:R-:W-:Y:S01]  /*eb60*/  IADD3 R0, R252, -0xb1, RZ ;  /* 0xffffff4ffc007810 */ /* 0x000fe20007ffe0ff */
[----:B------:R4:W-:Y:S02]  /*eb70*/  STL.64 [R1+0x790], R78 ;  /* 0x0007904e01007387 */ /* 0x0009e40000100a00 */
[----:B------:R-:W-:-:S02]  /*eb80*/  IMAD.WIDE R62, R201, 0x4, R62 ;  /* 0x00000004c93e7825 */ /* 0x000fc400078e023e */
[----:B------:R4:W-:Y:S01]  /*eb90*/  LDGSTS.E [R200+0x12800], [R78.64], !P1 ;  /* 0x128000004ec87fae */ /* 0x0009e2000c921848 */
[----:B------:R-:W-:-:S03]  /*eba0*/  ISETP.GE.U32.AND P1, PT, R0, 0x7ffffed0, PT ;  /* 0x7ffffed00000780c */ /* 0x000fc60003f26070 */
[----:B------:R1:W-:Y:S04]  /*ebb0*/  LDGSTS.E [R200+0x13000], [R70.64], !P5 ;  /* 0x1300000046c87fae */ /* 0x0003e8000e921848 */
[----:B------:R1:W-:Y:S04]  /*ebc0*/  LDGSTS.E [R200+0x13800], [R62.64], !P4 ;  /* 0x138000003ec87fae */ /* 0x0003e8000e121848 */
[----:B----4-:R-:W4:Y:S04]  /*ebd0*/  LDL.LU.64 R78, [R1+0xb80] ;  /* 0x000b8000014e7983 */ /* 0x010f280000300a00 */
[----:B------:R1:W-:Y:S04]  /*ebe0*/  STL.64 [R1+0x788], R70 ;  /* 0x0007884601007387 */ /* 0x0003e80000100a00 */
[----:B------:R1:W-:Y:S04]  /*ebf0*/  STL.64 [R1+0x780], R62 ;  /* 0x0007803e01007387 */ /* 0x0003e80000100a00 */
[----:B-1----:R-:W4:Y:S04]  /*ec00*/  LDL.LU.64 R70, [R1+0xb78] ;  /* 0x000b780001467983 */ /* 0x002f280000300a00 */
[----:B------:R-:W4:Y:S01]  /*ec10*/  LDL.LU.64 R62, [R1+0xb70] ;  /* 0x000b7000013e7983 */ /* 0x000f220000300a00 */
[----:B--2---:R-:W-:-:S05]  /*ec20*/  IMAD.WIDE R54, R201, 0x4, R54 ;  /* 0x00000004c9367825 */ /* 0x004fca00078e0236 */
[----:B------:R1:W-:Y:S04]  /*ec30*/  STL.64 [R1+0x778], R54 ;  /* 0x0007783601007387 */ /* 0x0003e80000100a00 */
[----:B------:R1:W-:Y:S01]  /*ec40*/  LDGSTS.E [R200+0x14000], [R54.64], !P3 ;  /* 0x1400000036c87fae */ /* 0x0003e2000d921848 */
[----:B------:R-:W-:-:S05]  /*ec50*/  IMAD.WIDE R46, R201, 0x4, R46 ;  /* 0x00000004c92e7825 */ /* 0x000fca00078e022e */
[----:B------:R2:W-:Y:S01]  /*ec60*/  LDGSTS.E [R200+0x14800], [R46.64], !P6 ;  /* 0x148000002ec87fae */ /* 0x0005e2000f121848 */
[----:B------:R-:W-:-:S03]  /*ec70*/  IMAD.WIDE R38, R201, 0x4, R38 ;  /* 0x00000004c9267825 */ /* 0x000fc600078e0226 */
[----:B-1----:R-:W4:Y:S04]  /*ec80*/  LDL.LU.64 R54, [R1+0xb68] ;  /* 0x000b680001367983 */ /* 0x002f280000300a00 */
[----:B------:R2:W-:Y:S04]  /*ec90*/  STL.64 [R1+0x770], R46 ;  /* 0x0007702e01007387 */ /* 0x0005e80000100a00 */
[----:B------:R1:W-:Y:S04]  /*eca0*/  STL.64 [R1+0x768], R38 ;  /* 0x0007682601007387 */ /* 0x0003e80000100a00 */
[----:B------:R1:W-:Y:S01]  /*ecb0*/  LDGSTS.E [R200+0x15000], [R38.64], !P2 ;  /* 0x1500000026c87fae */ /* 0x0003e2000d121848 */
[----:B---3--:R-:W-:-:S03]  /*ecc0*/  IMAD.WIDE R14, R201, 0x4, R14 ;  /* 0x00000004c90e7825 */ /* 0x008fc600078e020e */
[----:B--2---:R-:W2:Y:S04]  /*ecd0*/  LDL.LU.64 R46, [R1+0xb60] ;  /* 0x000b6000012e7983 */ /* 0x004ea80000300a00 */
[----:B------:R3:W-:Y:S04]  /*ece0*/  LDGSTS.E [R200+0x15800], [R14.64], !P0 ;  /* 0x158000000ec87fae */ /* 0x0007e8000c121848 */
[----:B-1----:R-:W2:Y:S04]  /*ecf0*/  LDL.LU.64 R38, [R1+0xb58] ;  /* 0x000b580001267983 */ /* 0x002ea80000300a00 */
[----:B------:R3:W-:Y:S01]  /*ed00*/  STL.64 [R1+0x760], R14 ;  /* 0x0007600e01007387 */ /* 0x0007e20000100a00 */
[----:B------:R-:W-:-:S05]  /*ed10*/  IMAD.WIDE R6, R201, 0x4, R6 ;  /* 0x00000004c9067825 */ /* 0x000fca00078e0206 */
[----:B------:R1:W-:Y:S04]  /*ed20*/  LDGSTS.E [R200+0x16000], [R6.64], !P1 ;  /* 0x1600000006c87fae */ /* 0x0003e8000c921848 */
[----:B---3--:R-:W3:Y:S04]  /*ed30*/  LDL.LU.64 R14, [R1+0xb50] ;  /* 0x000b5000010e7983 */ /* 0x008ee80000300a00 */
[----:B------:R1:W-:Y:S04]  /*ed40*/  STL.64 [R1+0x758], R6 ;  /* 0x0007580601007387 */ /* 0x0003e80000100a00 */
[----:B-1----:R-:W2:Y:S01]  /*ed50*/  LDL.LU.64 R6, [R1+0xb48] ;  /* 0x000b480001067983 */ /* 0x002ea20000300a00 */
[----:B------:R-:W-:-:S02]  /*ed60*/  IADD3 R22, R252, -0xb5, RZ ;  /* 0xffffff4bfc167810 */ /* 0x000fc40007ffe0ff */
[----:B------:R-:W-:Y:S02]  /*ed70*/  IADD3 R0, R252, -0xb9, RZ ;  /* 0xffffff47fc007810 */ /* 0x000fe40007ffe0ff */
[----:B------:R-:W-:Y:S02]  /*ed80*/  ISETP.GE.U32.AND P5, PT, R22, 0x7ffffecc, PT ;  /* 0x7ffffecc1600780c */ /* 0x000fe40003fa6070 */
[----:B------:R-:W-:Y:S01]  /*ed90*/  ISETP.GE.U32.AND P4, PT, R0, 0x7ffffec8, PT ;  /* 0x7ffffec80000780c */ /* 0x000fe20003f86070 */
[----:B------:R-:W-:Y:S01]  /*eda0*/  IMAD.WIDE R30, R201, 0x4, R30 ;  /* 0x00000004c91e7825 */ /* 0x000fe200078e021e */
[C---:B------:R-:W-:Y:S02]  /*edb0*/  IADD3 R0, R252.reuse, -0xbd, RZ ;  /* 0xffffff43fc007810 */ /* 0x040fe40007ffe0ff */
[----:B------:R-:W-:Y:S02]  /*edc0*/  IADD3 R22, R252, -0x82, RZ ;  /* 0xffffff7efc167810 */ /* 0x000fe40007ffe0ff */
[----:B------:R-:W-:-:S02]  /*edd0*/  ISETP.GE.U32.AND P3, PT, R0, 0x7ffffec4, PT ;  /* 0x7ffffec40000780c */ /* 0x000fc40003f66070 */
[----:B------:R-:W-:Y:S01]  /*ede0*/  ISETP.GE.U32.AND P6, PT, R22, 0x7ffffeff, PT ;  /* 0x7ffffeff1600780c */ /* 0x000fe20003fc6070 */
[----:B------:R2:W-:Y:S01]  /*edf0*/  STL.64 [R1+0x750], R30 ;  /* 0x0007501e01007387 */ /* 0x0005e20000100a00 */
[----:B------:R-:W-:-:S03]  /*ee00*/  IADD3 R22, R252, -0x84, RZ ;  /* 0xffffff7cfc167810 */ /* 0x000fc60007ffe0ff */
[----:B------:R2:W-:Y:S01]  /*ee10*/  LDGSTS.E [R200+0x16800], [R30.64], !P5 ;  /* 0x168000001ec87fae */ /* 0x0005e2000e921848 */
[----:B------:R-:W-:Y:S02]  /*ee20*/  ISETP.GE.U32.AND P0, PT, R22, 0x7ffffefd, PT ;  /* 0x7ffffefd1600780c */ /* 0x000fe40003f06070 */
[----:B------:R-:W-:Y:S01]  /*ee30*/  ISETP.GE.AND P5, PT, R23, R198, PT ;  /* 0x000000c61700720c */ /* 0x000fe20003fa6270 */
[----:B---3--:R-:W-:-:S04]  /*ee40*/  IMAD.WIDE R22, R201, 0x4, R14 ;  /* 0x00000004c9167825 */ /* 0x008fc800078e020e */
[----:B--2---:R-:W-:-:S04]  /*ee50*/  IMAD.WIDE R30, R201, 0x4, R6 ;  /* 0x00000004c91e7825 */ /* 0x004fc800078e0206 */
[----:B------:R-:W-:Y:S02]  /*ee60*/  IMAD.MOV.U32 R14, RZ, RZ, R30 ;  /* 0x000000ffff0e7224 */ /* 0x000fe400078e001e */
[----:B------:R-:W-:Y:S01]  /*ee70*/  IMAD.MOV.U32 R15, RZ, RZ, R31 ;  /* 0x000000ffff0f7224 */ /* 0x000fe200078e001f */
[----:B------:R1:W-:Y:S04]  /*ee80*/  STL.64 [R1+0x130], R30 ;  /* 0x0001301e01007387 */ /* 0x0003e80000100a00 */
[----:B------:R2:W-:Y:S04]  /*ee90*/  LDGSTS.E [R200+0x17000], [R14.64], !P4 ;  /* 0x170000000ec87fae */ /* 0x0005e8000e121848 */
[----:B------:R3:W-:Y:S04]  /*eea0*/  LDGSTS.E [R200+0x17800], [R22.64], !P3 ;  /* 0x1780000016c87fae */ /* 0x0007e8000d921848 */
[----:B-1----:R-:W4:Y:S04]  /*eeb0*/  LDL.LU.64 R30, [R1+0xb40] ;  /* 0x000b4000011e7983 */ /* 0x002f280000300a00 */
[----:B------:R3:W-:Y:S04]  /*eec0*/  STL.64 [R1+0x748], R22 ;  /* 0x0007481601007387 */ /* 0x0007e80000100a00 */
[----:B---3--:R-:W3:Y:S01]  /*eed0*/  LDL.LU.64 R22, [R1+0xb38] ;  /* 0x000b380001167983 */ /* 0x008ee20000300a00 */
[----:B------:R-:W-:-:S03]  /*eee0*/  IADD3 R0, R252, -0x83, RZ ;  /* 0xffffff7dfc007810 */ /* 0x000fc60007ffe0ff */
[----:B--2---:R-:W1:Y:S01]  /*eef0*/  S2R R15, SR_TID.X ;  /* 0x00000000000f7919 */ /* 0x004e620000002100 */
[----:B------:R-:W-:Y:S02]  /*ef00*/  ISETP.GE.U32.AND P2, PT, R0, 0x7ffffefe, PT ;  /* 0x7ffffefe0000780c */ /* 0x000fe40003f46070 */
[----:B------:R-:W-:-:S04]  /*ef10*/  IADD3 R0, R252, -0xc1, RZ ;  /* 0xffffff3ffc007810 */ /* 0x000fc80007ffe0ff */
[----:B------:R-:W-:Y:S01]  /*ef20*/  ISETP.GE.U32.AND P1, PT, R0, 0x7ffffec0, PT ;  /* 0x7ffffec00000780c */ /* 0x000fe20003f26070 */
[----:B------:R-:W-:Y:S01]  /*ef30*/  IMAD.MOV.U32 R0, RZ, RZ, 0x7f ;  /* 0x0000007fff007424 */ /* 0x000fe200078e00ff */
[----:B------:R-:W-:-:S04]  /*ef40*/  IADD3 R198, R252, -0xc5, RZ ;  /* 0xffffff3bfcc67810 */ /* 0x000fc80007ffe0ff */
[----:B------:R-:W-:Y:S02]  /*ef50*/  IADD3 R0, R0, c[0x0][0x180], RZ ;  /* 0x0000600000007a10 */ /* 0x000fe40007ffe0ff */
[----:B------:R-:W-:Y:S02]  /*ef60*/  IADD3 R7, R252, -0xc9, RZ ;  /* 0xffffff37fc077810 */ /* 0x000fe40007ffe0ff */
[----:B------:R-:W-:Y:S02]  /*ef70*/  ISETP.GT.AND P4, PT, R0, 0xff, PT ;  /* 0x000000ff0000780c */ /* 0x000fe40003f84270 */
[----:B------:R-:W-:Y:S02]  /*ef80*/  SEL R0, RZ, 0x4, P5 ;  /* 0x00000004ff007807 */ /* 0x000fe40002800000 */
[----:B------:R-:W-:Y:S02]  /*ef90*/  IADD3 R6, R252, -0x100, RZ ;  /* 0xffffff00fc067810 */ /* 0x000fe40007ffe0ff */
[----:B-1----:R-:W-:-:S02]  /*efa0*/  LOP3.LUT R15, R15, 0x7f, RZ, 0xc0, !PT ;  /* 0x0000007f0f0f7812 */ /* 0x002fc400078ec0ff */
[----:B------:R-:W-:Y:S02]  /*efb0*/  ISETP.GE.U32.AND P3, PT, R198, 0x7ffffebc, PT ;  /* 0x7ffffebcc600780c */ /* 0x000fe40003f66070 */
[----:B------:R-:W-:Y:S02]  /*efc0*/  ISETP.GE.U32.AND P5, PT, R7, 0x7ffffeb8, PT ;  /* 0x7ffffeb80700780c */ /* 0x000fe40003fa6070 */
[----:B------:R-:W-:Y:S02]  /*efd0*/  SEL R0, R0, RZ, P4 ;  /* 0x000000ff00007207 */ /* 0x000fe40002000000 */
[----:B------:R-:W-:Y:S02]  /*efe0*/  ISETP.GE.AND P4, PT, R15, R6, PT ;  /* 0x000000060f00720c */ /* 0x000fe40003f86270 */
[C---:B------:R-:W-:Y:S02]  /*eff0*/  IADD3 R15, R252.reuse, -0xcd, RZ ;  /* 0xffffff33fc0f7810 */ /* 0x040fe40007ffe0ff */
[----:B------:R-:W-:-:S02]  /*f000*/  IADD3 R7, R252, -0xd1, RZ ;  /* 0xffffff2ffc077810 */ /* 0x000fc40007ffe0ff */
[----:B------:R-:W-:Y:S02]  /*f010*/  SEL R14, RZ, 0x4, P4 ;  /* 0x00000004ff0e7807 */ /* 0x000fe40002000000 */
[----:B------:R-:W-:Y:S02]  /*f020*/  ISETP.GE.U32.AND P4, PT, R15, 0x7ffffeb4, PT ;  /* 0x7ffffeb40f00780c */ /* 0x000fe40003f86070 */
[----:B------:R-:W-:Y:S01]  /*f030*/  IADD3 R15, R252, -0xd5, RZ ;  /* 0xffffff2bfc0f7810 */ /* 0x000fe20007ffe0ff */
[----:B----4-:R-:W-:-:S04]  /*f040*/  IMAD.WIDE R30, R201, 0x4, R30 ;  /* 0x00000004c91e7825 */ /* 0x010fc800078e021e */
[----:B---3--:R-:W-:-:S05]  /*f050*/  IMAD.WIDE R22, R201, 0x4, R22 ;  /* 0x00000004c9167825 */ /* 0x008fca00078e0216 */
[----:B------:R1:W-:Y:S04]  /*f060*/  STL.64 [R1+0x740], R22 ;  /* 0x0007401601007387 */ /* 0x0003e80000100a00 */
[----:B------:R1:W-:Y:S01]  /*f070*/  LDGSTS.E [R200+0x18000], [R22.64], !P1 ;  /* 0x1800000016c87fae */ /* 0x0003e2000c921848 */
[----:B------:R-:W-:Y:S02]  /*f080*/  ISETP.GE.U32.AND P1, PT, R7, 0x7ffffeb0, PT ;  /* 0x7ffffeb00700780c */ /* 0x000fe40003f26070 */
[----:B------:R-:W-:Y:S01]  /*f090*/  IADD3 R7, R252, -0xd9, RZ ;  /* 0xffffff27fc077810 */ /* 0x000fe20007ffe0ff */
[----:B------:R2:W-:Y:S01]  /*f0a0*/  LDGSTS.E [R200+0x18800], [R30.64], !P3 ;  /* 0x188000001ec87fae */ /* 0x0005e2000d921848 */
[----:B------:R-:W-:Y:S01]  /*f0b0*/  ISETP.GE.U32.AND P3, PT, R15, 0x7ffffeac, PT ;  /* 0x7ffffeac0f00780c */ /* 0x000fe20003f66070 */
[----:B-1----:R-:W-:-:S02]  /*f0c0*/  IMAD.WIDE R22, R201, 0x4, R38 ;  /* 0x00000004c9167825 */ /* 0x002fc400078e0226 */
[----:B------:R2:W-:Y:S01]  /*f0d0*/  STL.64 [R1+0x728], R30 ;  /* 0x0007281e01007387 */ /* 0x0005e20000100a00 */
[----:B------:R-:W-:-:S03]  /*f0e0*/  IADD3 R15, R252, -0xdd, RZ ;  /* 0xffffff23fc0f7810 */ /* 0x000fc60007ffe0ff */
[----:B------:R1:W-:Y:S01]  /*f0f0*/  LDGSTS.E [R200+0x19000], [R22.64], !P5 ;  /* 0x1900000016c87fae */ /* 0x0003e2000e921848 */
[----:B------:R-:W-:-:S03]  /*f100*/  ISETP.GE.U32.AND P5, PT, R7, 0x7ffffea8, PT ;  /* 0x7ffffea80700780c */ /* 0x000fc60003fa6070 */
[----:B------:R1:W-:Y:S01]  /*f110*/  STL.64 [R1+0x720], R22 ;  /* 0x0007201601007387 */ /* 0x0003e20000100a00 */
[----:B--2---:R-:W-:Y:S01]  /*f120*/  IMAD.WIDE R30, R201, 0x4, R46 ;  /* 0x00000004c91e7825 */ /* 0x004fe200078e022e */
[----:B------:R-:W-:-:S04]  /*f130*/  IADD3 R7, R252, -0xe1, RZ ;  /* 0xffffff1ffc077810 */ /* 0x000fc80007ffe0ff */
[----:B------:R2:W-:Y:S01]  /*f140*/  LDGSTS.E [R200+0x19800], [R30.64], !P4 ;  /* 0x198000001ec87fae */ /* 0x0005e2000e121848 */
[----:B-1----:R-:W-:-:S03]  /*f150*/  IMAD.WIDE R22, R201, 0x4, R54 ;  /* 0x00000004c9167825 */ /* 0x002fc600078e0236 */
[----:B------:R2:W-:Y:S01]  /*f160*/  STL.64 [R1+0x718], R30 ;  /* 0x0007181e01007387 */ /* 0x0005e20000100a00 */
[----:B------:R-:W-:-:S03]  /*f170*/  ISETP.GE.U32.AND P4, PT, R15, 0x7ffffea4, PT ;  /* 0x7ffffea40f00780c */ /* 0x000fc60003f86070 */
[----:B------:R1:W-:Y:S01]  /*f180*/  STL.64 [R1+0x710], R22 ;  /* 0x0007101601007387 */ /* 0x0003e20000100a00 */
[----:B------:R-:W-:-:S03]  /*f190*/  IADD3 R15, R252, -0xe5, RZ ;  /* 0xffffff1bfc0f7810 */ /* 0x000fc60007ffe0ff */
[----:B------:R1:W-:Y:S01]  /*f1a0*/  LDGSTS.E [R200+0x1a000], [R22.64], !P1 ;  /* 0x1a00000016c87fae */ /* 0x0003e2000c921848 */
[----:B------:R-:W-:Y:S01]  /*f1b0*/  ISETP.GE.U32.AND P1, PT, R7, 0x7ffffea0, PT ;  /* 0x7ffffea00700780c */ /* 0x000fe20003f26070 */
[----:B--2---:R-:W-:Y:S01]  /*f1c0*/  IMAD.WIDE R30, R201, 0x4, R62 ;  /* 0x00000004c91e7825 */ /* 0x004fe200078e023e */
[----:B------:R-:W-:-:S03]  /*f1d0*/  IADD3 R7, R252, -0xe9, RZ ;  /* 0xffffff17fc077810 */ /* 0x000fc60007ffe0ff */
[----:B-1----:R-:W-:Y:S01]  /*f1e0*/  IMAD.WIDE R22, R201, 0x4, R70 ;  /* 0x00000004c9167825 */ /* 0x002fe200078e0246 */
[----:B------:R1:W-:Y:S04]  /*f1f0*/  STL.64 [R1+0x708], R30 ;  /* 0x0007081e01007387 */ /* 0x0003e80000100a00 */
[----:B------:R1:W-:Y:S01]  /*f200*/  LDGSTS.E [R200+0x1a800], [R30.64], !P3 ;  /* 0x1a8000001ec87fae */ /* 0x0003e2000d921848 */
[----:B------:R-:W-:-:S03]  /*f210*/  ISETP.GE.U32.AND P3, PT, R15, 0x7ffffe9c, PT ;  /* 0x7ffffe9c0f00780c */ /* 0x000fc60003f66070 */
[----:B------:R2:W-:Y:S04]  /*f220*/  STL.64 [R1+0x700], R22 ;  /* 0x0007001601007387 */ /* 0x0005e80000100a00 */
[----:B------:R2:W-:Y:S01]  /*f230*/  LDGSTS.E [R200+0x1b000], [R22.64], !P5 ;  /* 0x1b00000016c87fae */ /* 0x0005e2000e921848 */
[----:B------:R-:W-:Y:S01]  /*f240*/  ISETP.GE.U32.AND P5, PT, R7, 0x7ffffe98, PT ;  /* 0x7ffffe980700780c */ /* 0x000fe20003fa6070 */
[----:B-1----:R-:W-:Y:S01]  /*f250*/  IMAD.WIDE R30, R201, 0x4, R78 ;  /* 0x00000004c91e7825 */ /* 0x002fe200078e024e */
[----:B------:R-:W-:-:S03]  /*f260*/  IADD3 R15, R252, -0xed, RZ ;  /* 0xffffff13fc0f7810 */ /* 0x000fc60007ffe0ff */
[----:B--2---:R-:W-:Y:S01]  /*f270*/  IMAD.WIDE R22, R201, 0x4, R86 ;  /* 0x00000004c9167825 */ /* 0x004fe200078e0256 */
[----:B------:R1:W-:Y:S01]  /*f280*/  STL.64 [R1+0x6f8], R30 ;  /* 0x0006f81e01007387 */ /* 0x0003e20000100a00 */
[----:B------:R-:W-:-:S03]  /*f290*/  IADD3 R7, R252, -0xf1, RZ ;  /* 0xffffff0ffc077810 */ /* 0x000fc60007ffe0ff */
[----:B------:R1:W-:Y:S01]  /*f2a0*/  LDGSTS.E [R200+0x1b800], [R30.64], !P4 ;  /* 0x1b8000001ec87fae */ /* 0x0003e2000e121848 */
[----:B------:R-:W-:-:S03]  /*f2b0*/  ISETP.GE.U32.AND P4, PT, R15, 0x7ffffe94, PT ;  /* 0x7ffffe940f00780c */ /* 0x000fc60003f86070 */
[----:B------:R2:W-:Y:S04]  /*f2c0*/  STL.64 [R1+0x6f0], R22 ;  /* 0x0006f01601007387 */ /* 0x0005e80000100a00 */
[----:B------:R-:W3:Y:S01]  /*f2d0*/  LDL.LU.64 R62, [R1+0x1a8] ;  /* 0x0001a800013e7983 */ /* 0x000ee20000300a00 */
[----:B-1----:R-:W-:-:S03]  /*f2e0*/  IMAD.WIDE R30, R201, 0x4, R94 ;  /* 0x00000004c91e7825 */ /* 0x002fc600078e025e */
[----:B------:R2:W-:Y:S01]  /*f2f0*/  LDGSTS.E [R200+0x1c000], [R22.64], !P1 ;  /* 0x1c00000016c87fae */ /* 0x0005e2000c921848 */
[----:B------:R-:W-:Y:S02]  /*f300*/  ISETP.GE.U32.AND P1, PT, R7, 0x7ffffe90, PT ;  /* 0x7ffffe900700780c */ /* 0x000fe40003f26070 */
[C---:B------:R-:W-:Y:S01]  /*f310*/  IADD3 R15, R252.reuse, -0xf5, RZ ;  /* 0xffffff0bfc0f7810 */ /* 0x040fe20007ffe0ff */
[----:B------:R1:W-:Y:S01]  /*f320*/  STL.64 [R1+0x6e8], R30 ;  /* 0x0006e81e01007387 */ /* 0x0003e20000100a00 */
[----:B------:R-:W-:-:S03]  /*f330*/  IADD3 R7, R252, -0xf9, RZ ;  /* 0xffffff07fc077810 */ /* 0x000fc60007ffe0ff */
[----:B------:R-:W4:Y:S01]  /*f340*/  LDL.LU.64 R54, [R1+0x188] ;  /* 0x0001880001367983 */ /* 0x000f220000300a00 */
[----:B--2---:R-:W-:-:S03]  /*f350*/  IMAD.WIDE R22, R201, 0x4, R102 ;  /* 0x00000004c9167825 */ /* 0x004fc600078e0266 */
[----:B------:R1:W-:Y:S01]  /*f360*/  LDGSTS.E [R200+0x1c800], [R30.64], !P3 ;  /* 0x1c8000001ec87fae */ /* 0x0003e2000d921848 */
[----:B------:R-:W-:-:S03]  /*f370*/  ISETP.GE.U32.AND P3, PT, R15, 0x7ffffe8c, PT ;  /* 0x7ffffe8c0f00780c */ /* 0x000fc60003f66070 */
[----:B------:R2:W-:Y:S04]  /*f380*/  STL.64 [R1+0x6e0], R22 ;  /* 0x0006e01601007387 */ /* 0x0005e80000100a00 */
[----:B------:R2:W-:Y:S01]  /*f390*/  LDGSTS.E [R200+0x1d000], [R22.64], !P5 ;  /* 0x1d00000016c87fae */ /* 0x0005e2000e921848 */
[----:B-1----:R-:W-:-:S03]  /*f3a0*/  IMAD.WIDE R30, R201, 0x4, R110 ;  /* 0x00000004c91e7825 */ /* 0x002fc600078e026e */
[----:B------:R-:W4:Y:S01]  /*f3b0*/  LDL.LU.64 R38, [R1+0x168] ;  /* 0x0001680001267983 */ /* 0x000f220000300a00 */
[----:B------:R-:W-:Y:S01]  /*f3c0*/  ISETP.GE.U32.AND P5, PT, R7, 0x7ffffe88, PT ;  /* 0x7ffffe880700780c */ /* 0x000fe20003fa6070 */
[C---:B--2---:R-:W-:Y:S02]  /*f3d0*/  IMAD.WIDE R22, R201.reuse, 0x4, R118 ;  /* 0x00000004c9167825 */ /* 0x044fe400078e0276 */
[----:B------:R1:W-:Y:S04]  /*f3e0*/  STL.64 [R1+0x6d8], R30 ;  /* 0x0006d81e01007387 */ /* 0x0003e80000100a00 */
[----:B------:R1:W-:Y:S04]  /*f3f0*/  LDGSTS.E [R200+0x1d800], [R30.64], !P4 ;  /* 0x1d8000001ec87fae */ /* 0x0003e8000e121848 */
[----:B------:R2:W-:Y:S01]  /*f400*/  STL.64 [R1+0x6d0], R22 ;  /* 0x0006d01601007387 */ /* 0x0005e20000100a00 */
[----:B------:R-:W-:-:S03]  /*f410*/  IMAD.WIDE R46, R201, 0x4, R126 ;  /* 0x00000004c92e7825 */ /* 0x000fc600078e027e */
[----:B------:R2:W-:Y:S04]  /*f420*/  LDGSTS.E [R200+0x1e000], [R22.64], !P1 ;  /* 0x1e00000016c87fae */ /* 0x0005e8000c921848 */
[----:B-1----:R-:W4:Y:S04]  /*f430*/  LDL.LU.64 R30, [R1+0x148] ;  /* 0x00014800011e7983 */ /* 0x002f280000300a00 */
[----:B------:R1:W-:Y:S01]  /*f440*/  STL.64 [R1+0x6c8], R46 ;  /* 0x0006c82e01007387 */ /* 0x0003e20000100a00 */
[----:B--2---:R-:W-:-:S03]  /*f450*/  IMAD.WIDE R22, R201, 0x4, R134 ;  /* 0x00000004c9167825 */ /* 0x004fc600078e0286 */
[----:B------:R1:W-:Y:S04]  /*f460*/  LDGSTS.E [R200+0x1e800], [R46.64], !P3 ;  /* 0x1e8000002ec87fae */ /* 0x0003e8000d921848 */
[----:B------:R2:W-:Y:S04]  /*f470*/  LDGSTS.E [R200+0x1f000], [R22.64], !P5 ;  /* 0x1f00000016c87fae */ /* 0x0005e8000e921848 */
[----:B-1----:R-:W4:Y:S04]  /*f480*/  LDL.LU.64 R46, [R1+0x128] ;  /* 0x00012800012e7983 */ /* 0x002f280000300a00 */
[----:B------:R2:W-:Y:S04]  /*f490*/  STL.64 [R1+0x6c0], R22 ;  /* 0x0006c01601007387 */ /* 0x0005e80000100a00 */
[----:B--2---:R-:W2:Y:S01]  /*f4a0*/  LDL.LU.64 R22, [R1+0x108] ;  /* 0x0001080001167983 */ /* 0x004ea20000300a00 */
[C---:B------:R-:W-:Y:S01]  /*f4b0*/  IADD3 R7, R252.reuse, -0xfd, RZ ;  /* 0xffffff03fc077810 */ /* 0x040fe20007ffe0ff */
[----:B------:R-:W-:Y:S01]  /*f4c0*/  IMAD.WIDE R70, R201, 0x4, R142 ;  /* 0x00000004c9467825 */ /* 0x000fe200078e028e */
[----:B------:R-:W-:-:S02]  /*f4d0*/  IADD3 R15, R252, -0x86, RZ ;  /* 0xffffff7afc0f7810 */ /* 0x000fc40007ffe0ff */
[----:B------:R-:W-:Y:S02]  /*f4e0*/  ISETP.GE.U32.AND P4, PT, R7, 0x7ffffe84, PT ;  /* 0x7ffffe840700780c */ /* 0x000fe40003f86070 */
[----:B------:R-:W-:Y:S01]  /*f4f0*/  ISETP.GE.U32.AND P1, PT, R15, 0x7ffffefb, PT ;  /* 0x7ffffefb0f00780c */ /* 0x000fe20003f26070 */
[----:B------:R1:W-:Y:S01]  /*f500*/  STL.64 [R1+0x6b8], R70 ;  /* 0x0006b84601007387 */ /* 0x0003e20000100a00 */
[C---:B------:R-:W-:Y:S02]  /*f510*/  IADD3 R15, R252.reuse, -0x87, RZ ;  /* 0xffffff79fc0f7810 */ /* 0x040fe40007ffe0ff */
[C---:B------:R-:W-:Y:S01]  /*f520*/  IADD3 R7, R252.reuse, -0x8a, RZ ;  /* 0xffffff76fc077810 */ /* 0x040fe20007ffe0ff */
[----:B------:R-:W2:Y:S01]  /*f530*/  LDL.LU.64 R86, [R1+0xe8] ;  /* 0x0000e80001567983 */ /* 0x000ea20000300a00 */
[----:B------:R-:W-:Y:S02]  /*f540*/  ISETP.GE.U32.AND P3, PT, R15, 0x7ffffefa, PT ;  /* 0x7ffffefa0f00780c */ /* 0x000fe40003f66070 */
[----:B------:R-:W-:-:S02]  /*f550*/  IADD3 R15, R252, -0x8e, RZ ;  /* 0xffffff72fc0f7810 */ /* 0x000fc40007ffe0ff */
[----:B------:R-:W-:Y:S01]  /*f560*/  ISETP.GE.U32.AND P5, PT, R7, 0x7ffffef7, PT ;  /* 0x7ffffef70700780c */ /* 0x000fe20003fa6070 */
[----:B------:R1:W-:Y:S01]  /*f570*/  LDGSTS.E [R200+0x1f800], [R70.64], !P4 ;  /* 0x1f80000046c87fae */ /* 0x0003e2000e121848 */
[----:B------:R-:W-:Y:S02]  /*f580*/  LOP3.LUT R198, R200, 0x20, RZ, 0x3c, !PT ;  /* 0x00000020c8c67812 */ /* 0x000fe400078e3cff */
[----:B------:R-:W-:Y:S01]  /*f590*/  ISETP.GE.U32.AND P4, PT, R15, 0x7ffffef3, PT ;  /* 0x7ffffef30f00780c */ /* 0x000fe20003f86070 */
[----:B---3--:R-:W-:-:S05]  /*f5a0*/  IMAD.WIDE R62, R201, 0x4, R62 ;  /* 0x00000004c93e7825 */ /* 0x008fca00078e023e */
[----:B------:R-:W-:Y:S04]  /*f5b0*/  STL.64 [R1+0x50], R62 ;  /* 0x0000503e01007387 */ /* 0x000fe80000100a00 */
[----:B------:R-:W3:Y:S01]  /*f5c0*/  LDL.LU.64 R78, [R1+0xc8] ;  /* 0x0000c800014e7983 */ /* 0x000ee20000300a00 */
[----:B----4-:R-:W-:-:S03]  /*f5d0*/  IMAD.WIDE R54, R201, 0x4, R54 ;  /* 0x00000004c9367825 */ /* 0x010fc600078e0236 */
[----:B-1----:R-:W4:Y:S04]  /*f5e0*/  LDL.LU.64 R70, [R1+0xa8] ;  /* 0x0000a80001467983 */ /* 0x002f280000300a00 */
[----:B------:R1:W-:Y:S04]  /*f5f0*/  LDGSTS.E [R198+0x10200], [R62.64], !P6 ;  /* 0x102000003ec67fae */ /* 0x0003e8000f121848 */
[----:B------:R1:W-:Y:S04]  /*f600*/  STL.64 [R1+0x30], R54 ;  /* 0x0000303601007387 */ /* 0x0003e80000100a00 */
[----:B------:R1:W-:Y:S01]  /*f610*/  LDGSTS.E [R198+0x10a00], [R54.64], !P1 ;  /* 0x10a0000036c67fae */ /* 0x0003e2000c921848 */
[----:B------:R-:W-:-:S05]  /*f620*/  IMAD.WIDE R38, R201, 0x4, R38 ;  /* 0x00000004c9267825 */ /* 0x000fca00078e0226 */
[----:B------:R1:W-:Y:S04]  /*f630*/  LDGSTS.E [R198+0x11200], [R38.64], !P5 ;  /* 0x1120000026c67fae */ /* 0x0003e8000e921848 */
[----:B-1----:R-:W4:Y:S04]  /*f640*/  LDL.LU.64 R54, [R1+0x88] ;  /* 0x0000880001367983 */ /* 0x002f280000300a00 */
[----:B------:R1:W-:Y:S04]  /*f650*/  STL.64 [R1+0x10], R38 ;  /* 0x0000102601007387 */ /* 0x0003e80000100a00 */
[----:B------:R-:W4:Y:S01]  /*f660*/  LDL.LU.64 R62, [R1+0x68] ;  /* 0x00006800013e7983 */ /* 0x000f220000300a00 */
[----:B------:R-:W-:-:S03]  /*f670*/  IMAD.WIDE R30, R201, 0x4, R30 ;  /* 0x00000004c91e7825 */ /* 0x000fc600078e021e */
[----:B-1----:R-:W4:Y:S04]  /*f680*/  LDL.LU.64 R38, [R1+0x48] ;  /* 0x0000480001267983 */ /* 0x002f280000300a00 */
[----:B------:R1:W-:Y:S04]  /*f690*/  STL.64 [R1+0x6b0], R30 ;  /* 0x0006b01e01007387 */ /* 0x0003e80000100a00 */
[----:B------:R1:W-:Y:S04]  /*f6a0*/  LDGSTS.E [R198+0x11a00], [R30.64], !P4 ;  /* 0x11a000001ec67fae */ /* 0x0003e8000e121848 */
[----:B-1----:R-:W4:Y:S01]  /*f6b0*/  LDL.LU.64 R30, [R1+0x28] ;  /* 0x00002800011e7983 */ /* 0x002f220000300a00 */
[----:B--2---:R-:W-:-:S03]  /*f6c0*/  IMAD.WIDE R94, R201, 0x4, R22 ;  /* 0x00000004c95e7825 */ /* 0x004fc600078e0216 */
[----:B------:R-:W2:Y:S01]  /*f6d0*/  LDL.LU.64 R22, [R1+0x8] ;  /* 0x0000080001167983 */ /* 0x000ea20000300a00 */
[C---:B------:R-:W-:Y:S02]  /*f6e0*/  IADD3 R7, R252.reuse, -0x92, RZ ;  /* 0xffffff6efc077810 */ /* 0x040fe40007ffe0ff */
[C---:B------:R-:W-:Y:S02]  /*f6f0*/  IADD3 R15, R252.reuse, -0x96, RZ ;  /* 0xffffff6afc0f7810 */ /* 0x040fe40007ffe0ff */
[----:B------:R-:W-:Y:S02]  /*f700*/  ISETP.GE.U32.AND P6, PT, R7, 0x7ffffeef, PT ;  /* 0x7ffffeef0700780c */ /* 0x000fe40003fc6070 */
[----:B------:R-:W-:Y:S02]  /*f710*/  IADD3 R7, R252, -0x9a, RZ ;  /* 0xffffff66fc077810 */ /* 0x000fe40007ffe0ff */
[----:B------:R-:W-:Y:S01]  /*f720*/  ISETP.GE.U32.AND P1, PT, R15, 0x7ffffeeb, PT ;  /* 0x7ffffeeb0f00780c */ /* 0x000fe20003f26070 */
[----:B------:R-:W-:Y:S01]  /*f730*/  IMAD.WIDE R46, R201, 0x4, R46 ;  /* 0x00000004c92e7825 */ /* 0x000fe200078e022e */
[----:B------:R-:W-:-:S02]  /*f740*/  ISETP.GE.U32.AND P5, PT, R7, 0x7ffffee7, PT ;  /* 0x7ffffee70700780c */ /* 0x000fc40003fa6070 */
[C---:B------:R-:W-:Y:S02]  /*f750*/  IADD3 R15, R252.reuse, -0x9e, RZ ;  /* 0xffffff62fc0f7810 */ /* 0x040fe40007ffe0ff */
[C---:B------:R-:W-:Y:S02]  /*f760*/  IADD3 R7, R252.reuse, -0xa2, RZ ;  /* 0xffffff5efc077810 */ /* 0x040fe40007ffe0ff */
[----:B------:R-:W-:Y:S01]  /*f770*/  ISETP.GE.U32.AND P4, PT, R15, 0x7ffffee3, PT ;  /* 0x7ffffee30f00780c */ /* 0x000fe20003f86070 */
[----:B------:R1:W-:Y:S01]  /*f780*/  LDGSTS.E [R198+0x12200], [R46.64], !P6 ;  /* 0x122000002ec67fae */ /* 0x0003e2000f121848 */
[----:B------:R-:W-:Y:S01]  /*f790*/  ISETP.GE.U32.AND P6, PT, R7, 0x7ffffedf, PT ;  /* 0x7ffffedf0700780c */ /* 0x000fe20003fc6070 */
[----:B------:R-:W-:Y:S01]  /*f7a0*/  IMAD.WIDE R86, R201, 0x4, R86 ;  /* 0x00000004c9567825 */ /* 0x000fe200078e0256 */
[C---:B------:R-:W-:Y:S01]  /*f7b0*/  IADD3 R15, R252.reuse, -0xa6, RZ ;  /* 0xffffff5afc0f7810 */ /* 0x040fe20007ffe0ff */
[----:B------:R1:W-:Y:S01]  /*f7c0*/  LDGSTS.E [R198+0x12a00], [R94.64], !P1 ;  /* 0x12a000005ec67fae */ /* 0x0003e2000c921848 */
[----:B------:R-:W-:-:S02]  /*f7d0*/  IADD3 R7, R252, -0xaa, RZ ;  /* 0xffffff56fc077810 */ /* 0x000fc40007ffe0ff */
[----:B------:R-:W-:Y:S01]  /*f7e0*/  ISETP.GE.U32.AND P1, PT, R15, 0x7ffffedb, PT ;  /* 0x7ffffedb0f00780c */ /* 0x000fe20003f26070 */
[----:B------:R1:W-:Y:S01]  /*f7f0*/  LDGSTS.E [R198+0x13200], [R86.64], !P5 ;  /* 0x1320000056c67fae */ /* 0x0003e2000e921848 */
[----:B------:R-:W-:Y:S02]  /*f800*/  ISETP.GE.U32.AND P5, PT, R7, 0x7ffffed7, PT ;  /* 0x7ffffed70700780c */ /* 0x000fe40003fa6070 */
[C---:B------:R-:W-:Y:S02]  /*f810*/  IADD3 R15, R252.reuse, -0xae, RZ ;  /* 0xffffff52fc0f7810 */ /* 0x040fe40007ffe0ff */
[----:B------:R-:W-:Y:S01]  /*f820*/  IADD3 R7, R252, -0xb2, RZ ;  /* 0xffffff4efc077810 */ /* 0x000fe20007ffe0ff */
[----:B------:R-:W-:Y:S01]  /*f830*/  STL.64 [R1+0x6a8], R94 ;  /* 0x0006a85e01007387 */ /* 0x000fe20000100a00 */
[----:B------:R-:W-:-:S03]  /*f840*/  IMAD.WIDE R8, R201, 0x4, R8 ;  /* 0x00000004c9087825 */ /* 0x000fc600078e0208 */
[----:B------:R-:W-:Y:S01]  /*f850*/  STL.64 [R1+0x6a0], R86 ;  /* 0x0006a05601007387 */ /* 0x000fe20000100a00 */
[----:B---3--:R-:W-:-:S04]  /*f860*/  IMAD.WIDE R78, R201, 0x4, R78 ;  /* 0x00000004c94e7825 */ /* 0x008fc800078e024e */
[----:B----4-:R-:W-:Y:S01]  /*f870*/  IMAD.WIDE R70, R201, 0x4, R70 ;  /* 0x00000004c9467825 */ /* 0x010fe200078e0246 */
[----:B------:R3:W-:Y:S01]  /*f880*/  LDGSTS.E [R198+0x13a00], [R78.64], !P4 ;  /* 0x13a000004ec67fae */ /* 0x0007e2000e121848 */
[----:B------:R-:W-:-:S03]  /*f890*/  ISETP.GE.U32.AND P4, PT, R15, 0x7ffffed3, PT ;  /* 0x7ffffed30f00780c */ /* 0x000fc60003f86070 */
[----:B------:R4:W-:Y:S01]  /*f8a0*/  LDGSTS.E [R198+0x14200], [R70.64], !P6 ;  /* 0x1420000046c67fae */ /* 0x0009e2000f121848 */
[----:B------:R-:W-:Y:S02]  /*f8b0*/  ISETP.GE.U32.AND P6, PT, R7, 0x7ffffecf, PT ;  /* 0x7ffffecf0700780c */ /* 0x000fe40003fc6070 */
[C---:B------:R-:W-:Y:S02]  /*f8c0*/  IADD3 R15, R252.reuse, -0xb6, RZ ;  /* 0xffffff4afc0f7810 */ /* 0x040fe40007ffe0ff */
[----:B------:R-:W-:Y:S01]  /*f8d0*/  IADD3 R7, R252, -0xba, RZ ;  /* 0xffffff46fc077810 */ /* 0x000fe20007ffe0ff */
[----:B------:R-:W-:Y:S01]  /*f8e0*/  STL.64 [R1+0x698], R78 ;  /* 0x0006984e01007387 */ /* 0x000fe20000100a00 */
[----:B------:R-:W-:-:S05]  /*f8f0*/  IMAD.WIDE R54, R201, 0x4, R54 ;  /* 0x00000004c9367825 */ /* 0x000fca00078e0236 */
[----:B------:R1:W-:Y:S01]  /*f900*/  LDGSTS.E [R198+0x14a00], [R54.64], !P1 ;  /* 0x14a0000036c67fae */ /* 0x0003e2000c921848 */
[----:B------:R-:W-:Y:S01]  /*f910*/  IMAD.WIDE R62, R201, 0x4, R62 ;  /* 0x00000004c93e7825 */ /* 0x000fe200078e023e */
[----:B------:R-:W-:-:S04]  /*f920*/  ISETP.GE.U32.AND P1, PT, R15, 0x7ffffecb, PT ;  /* 0x7ffffecb0f00780c */ /* 0x000fc80003f26070 */
[----:B------:R1:W-:Y:S01]  /*f930*/  LDGSTS.E [R198+0x15200], [R62.64], !P5 ;  /* 0x152000003ec67fae */ /* 0x0003e2000e921848 */
[----:B------:R-:W-:Y:S01]  /*f940*/  ISETP.GE.U32.AND P5, PT, R7, 0x7ffffec7, PT ;  /* 0x7ffffec70700780c */ /* 0x000fe20003fa6070 */
[----:B------:R-:W-:Y:S01]  /*f950*/  IMAD.WIDE R38, R201, 0x4, R38 ;  /* 0x00000004c9267825 */ /* 0x000fe200078e0226 */
[C---:B------:R-:W-:Y:S02]  /*f960*/  IADD3 R15, R252.reuse, -0xbe, RZ ;  /* 0xffffff42fc0f7810 */ /* 0x040fe40007ffe0ff */
[C---:B------:R-:W-:Y:S02]  /*f970*/  IADD3 R7, R252.reuse, -0xc2, RZ ;  /* 0xffffff3efc077810 */ /* 0x040fe40007ffe0ff */
[----:B------:R1:W-:Y:S01]  /*f980*/  LDGSTS.E [R198+0x15a00], [R38.64], !P4 ;  /* 0x15a0000026c67fae */ /* 0x0003e2000e121848 */
[----:B------:R-:W-:Y:S02]  /*f990*/  ISETP.GE.U32.AND P4, PT, R15, 0x7ffffec3, PT ;  /* 0x7ffffec30f00780c */ /* 0x000fe40003f86070 */
[----:B------:R-:W-:Y:S01]  /*f9a0*/  IADD3 R15, R252, -0xc6, RZ ;  /* 0xffffff3afc0f7810 */ /* 0x000fe20007ffe0ff */
[----:B------:R-:W-:Y:S01]  /*f9b0*/  STL.64 [R1+0x690], R70 ;  /* 0x0006904601007387 */ /* 0x000fe20000100a00 */
[----:B------:R-:W-:-:S03]  /*f9c0*/  IMAD.WIDE R30, R201, 0x4, R30 ;  /* 0x00000004c91e7825 */ /* 0x000fc600078e021e */
[----:B------:R-:W-:Y:S04]  /*f9d0*/  STL.64 [R1+0x688], R54 ;  /* 0x0006883601007387 */ /* 0x000fe80000100a00 */
[----:B------:R1:W-:Y:S01]  /*f9e0*/  LDGSTS.E [R198+0x16200], [R30.64], !P6 ;  /* 0x162000001ec67fae */ /* 0x0003e2000f121848 */
[----:B------:R-:W-:Y:S02]  /*f9f0*/  ISETP.GE.U32.AND P6, PT, R7, 0x7ffffebf, PT ;  /* 0x7ffffebf0700780c */ /* 0x000fe40003fc6070 */
[----:B------:R-:W-:Y:S01]  /*fa00*/  IADD3 R7, R252, -0xca, RZ ;  /* 0xffffff36fc077810 */ /* 0x000fe20007ffe0ff */
[----:B------:R-:W-:Y:S04]  /*fa10*/  STL.64 [R1+0x680], R38 ;  /* 0x0006802601007387 */ /* 0x000fe80000100a00 */
[----:B------:R-:W-:Y:S01]  /*fa20*/  STL.64 [R1+0xe8], R30 ;  /* 0x0000e81e01007387 */ /* 0x000fe20000100a00 */
[----:B--2---:R-:W-:-:S05]  /*fa30*/  IMAD.WIDE R22, R201, 0x4, R22 ;  /* 0x00000004c9167825 */ /* 0x004fca00078e0216 */
[----:B------:R2:W-:Y:S01]  /*fa40*/  LDGSTS.E [R198+0x16a00], [R22.64], !P1 ;  /* 0x16a0000016c67fae */ /* 0x0005e2000c921848 */
[----:B------:R-:W-:-:S03]  /*fa50*/  ISETP.GE.U32.AND P1, PT, R15, 0x7ffffebb, PT ;  /* 0x7ffffebb0f00780c */ /* 0x000fc60003f26070 */
[----:B------:R2:W-:Y:S04]  /*fa60*/  STL.64 [R1+0x110], R22 ;  /* 0x0001101601007387 */ /* 0x0005e80000100a00 */
[----:B------:R1:W-:Y:S01]  /*fa70*/  LDGSTS.E [R198+0x17200], [R8.64], !P5 ;  /* 0x1720000008c67fae */ /* 0x0003e2000e921848 */
[----:B------:R-:W-:-:S03]  /*fa80*/  ISETP.GE.U32.AND P5, PT, R7, 0x7ffffeb7, PT ;  /* 0x7ffffeb70700780c */ /* 0x000fc60003fa6070 */
[----:B------:R1:W-:Y:S01]  /*fa90*/  STL.64 [R1+0x678], R8 ;  /* 0x0006780801007387 */ /* 0x0003e20000100a00 */
[----:B------:R-:W-:Y:S01]  /*faa0*/  IADD3 R7, R252, -0xd2, RZ ;  /* 0xffffff2efc077810 */ /* 0x000fe20007ffe0ff */
[----:B--2---:R-:W-:-:S04]  /*fab0*/  IMAD.WIDE R22, R201, 0x4, R16 ;  /* 0x00000004c9167825 */ /* 0x004fc800078e0210 */
[----:B------:R-:W-:Y:S01]  /*fac0*/  IMAD.WIDE R16, R201, 0x4, R24 ;  /* 0x00000004c9107825 */ /* 0x000fe200078e0218 */
[----:B------:R2:W-:Y:S01]  /*fad0*/  LDGSTS.E [R198+0x17a00], [R22.64], !P4 ;  /* 0x17a0000016c67fae */ /* 0x0005e2000e121848 */
[----:B-1----:R-:W-:-:S03]  /*fae0*/  IADD3 R8, R252, -0xce, RZ ;  /* 0xffffff32fc087810 */ /* 0x002fc60007ffe0ff */
[----:B------:R2:W-:Y:S01]  /*faf0*/  STL.64 [R1+0x670], R22 ;  /* 0x0006701601007387 */ /* 0x0005e20000100a00 */
[----:B------:R-:W-:-:S03]  /*fb00*/  ISETP.GE.U32.AND P4, PT, R8, 0x7ffffeb3, PT ;  /* 0x7ffffeb30800780c */ /* 0x000fc60003f86070 */
[----:B------:R1:W-:Y:S01]  /*fb10*/  LDGSTS.E [R198+0x18200], [R16.64], !P6 ;  /* 0x1820000010c67fae */ /* 0x0003e2000f121848 */
[----:B------:R-:W-:-:S03]  /*fb20*/  ISETP.GE.U32.AND P6, PT, R7, 0x7ffffeaf, PT ;  /* 0x7ffffeaf0700780c */ /* 0x000fc60003fc6070 */
[----:B------:R1:W-:Y:S01]  /*fb30*/  STL.64 [R1+0x190], R16 ;  /* 0x0001901001007387 */ /* 0x0003e20000100a00 */
[C---:B------:R-:W-:Y:S01]  /*fb40*/  IADD3 R8, R252.reuse, -0xd6, RZ ;  /* 0xffffff2afc087810 */ /* 0x040fe20007ffe0ff */
[----:B--2---:R-:W-:Y:S01]  /*fb50*/  IMAD.WIDE R22, R201, 0x4, R32 ;  /* 0x00000004c9167825 */ /* 0x004fe200078e0220 */
[----:B------:R-:W-:-:S04]  /*fb60*/  IADD3 R7, R252, -0xda, RZ ;  /* 0xffffff26fc077810 */ /* 0x000fc80007ffe0ff */
[----:B------:R2:W-:Y:S01]  /*fb70*/  LDGSTS.E [R198+0x18a00], [R22.64], !P1 ;  /* 0x18a0000016c67fae */ /* 0x0005e2000c921848 */
[----:B-1----:R-:W-:-:S03]  /*fb80*/  IMAD.WIDE R16, R201, 0x4, R40 ;  /* 0x00000004c9107825 */ /* 0x002fc600078e0228 */
        /* <DEDUP_REMOVED lines=15> */
[----:B--2---:R-:W-:Y:S01]  /*fc80*/  IMAD.WIDE R22, R201, 0x4, R64 ;  /* 0x00000004c9167825 */ /* 0x004fe200078e0240 */
[----:B------:R-:W-:-:S03]  /*fc90*/  IADD3 R8, R252, -0xe6, RZ ;  /* 0xffffff1afc087810 */ /* 0x000fc60007ffe0ff */
[----:B-1----:R-:W-:Y:S01]  /*fca0*/  IMAD.WIDE R16, R201, 0x4, R72 ;  /* 0x00000004c9107825 */ /* 0x002fe200078e0248 */
[----:B------:R1:W-:Y:S01]  /*fcb0*/  STL.64 [R1+0x648], R22 ;  /* 0x0006481601007387 */ /* 0x0003e20000100a00 */
[----:B------:R-:W-:-:S03]  /*fcc0*/  IADD3 R7, R252, -0xea, RZ ;  /* 0xffffff16fc077810 */ /* 0x000fc60007ffe0ff */
[----:B------:R1:W-:Y:S04]  /*fcd0*/  LDGSTS.E [R198+0x1aa00], [R22.64], !P1 ;  /* 0x1aa0000016c67fae */ /* 0x0003e8000c921848 */
[----:B------:R2:W-:Y:S04]  /*fce0*/  STL.64 [R1+0x640], R16 ;  /* 0x0006401001007387 */ /* 0x0005e80000100a00 */
[----:B------:R2:W-:Y:S01]  /*fcf0*/  LDGSTS.E [R198+0x1b200], [R16.64], !P5 ;  /* 0x1b20000010c67fae */ /* 0x0005e2000e921848 */
[----:B-1----:R-:W-:Y:S01]  /*fd00*/  IMAD.WIDE R22, R201, 0x4, R80 ;  /* 0x00000004c9167825 */ /* 0x002fe200078e0250 */
[----:B------:R-:W-:-:S02]  /*fd10*/  ISETP.GE.U32.AND P1, PT, R8, 0x7ffffe9b, PT ;  /* 0x7ffffe9b0800780c */ /* 0x000fc40003f26070 */
[----:B------:R-:W-:Y:S01]  /*fd20*/  ISETP.GE.U32.AND P5, PT, R7, 0x7ffffe97, PT ;  /* 0x7ffffe970700780c */ /* 0x000fe20003fa6070 */
[----:B--2---:R-:W-:Y:S01]  /*fd30*/  IMAD.WIDE R16, R201, 0x4, R88 ;  /* 0x00000004c9107825 */ /* 0x004fe200078e0258 */
[----:B------:R1:W-:Y:S01]  /*fd40*/  STL.64 [R1+0x638], R22 ;  /* 0x0006381601007387 */ /* 0x0003e20000100a00 */
[----:B------:R-:W-:-:S03]  /*fd50*/  IADD3 R8, R252, -0xee, RZ ;  /* 0xffffff12fc087810 */ /* 0x000fc60007ffe0ff */
[----:B------:R1:W-:Y:S04]  /*fd60*/  LDGSTS.E [R198+0x1ba00], [R22.64], !P4 ;  /* 0x1ba0000016c67fae */ /* 0x0003e8000e121848 */
[----:B------:R2:W-:Y:S01]  /*fd70*/  STL.64 [R1+0x630], R16 ;  /* 0x0006301001007387 */ /* 0x0005e20000100a00 */
[----:B------:R-:W-:-:S03]  /*fd80*/  IADD3 R7, R252, -0xf2, RZ ;  /* 0xffffff0efc077810 */ /* 0x000fc60007ffe0ff */
[----:B------:R2:W-:Y:S01]  /*fd90*/  LDGSTS.E [R198+0x1c200], [R16.64], !P6 ;  /* 0x1c20000010c67fae */ /* 0x0005e2000f121848 */
[----:B-1----:R-:W-:-:S03]  /*fda0*/  IMAD.WIDE R22, R201, 0x4, R96 ;  /* 0x00000004c9167825 */ /* 0x002fc600078e0260 */
[----:B---3--:R-:W3:Y:S01]  /*fdb0*/  LDL.LU.64 R78, [R1+0x1a0] ;  /* 0x0001a000014e7983 */ /* 0x008ee20000300a00 */
[----:B------:R-:W-:Y:S01]  /*fdc0*/  ISETP.GE.U32.AND P4, PT, R8, 0x7ffffe93, PT ;  /* 0x7ffffe930800780c */ /* 0x000fe20003f86070 */
[----:B--2---:R-:W-:Y:S02]  /*fdd0*/  IMAD.WIDE R16, R201, 0x4, R104 ;  /* 0x00000004c9107825 */ /* 0x004fe400078e0268 */
[----:B------:R1:W-:Y:S01]  /*fde0*/  STL.64 [R1+0x628], R22 ;  /* 0x0006281601007387 */ /* 0x0003e20000100a00 */
[----:B------:R-:W-:-:S03]  /*fdf0*/  ISETP.GE.U32.AND P6, PT, R7, 0x7ffffe8f, PT ;  /* 0x7ffffe8f0700780c */ /* 0x000fc60003fc6070 */
[----:B------:R2:W-:Y:S01]  /*fe00*/  STL.64 [R1+0x620], R16 ;  /* 0x0006201001007387 */ /* 0x0005e20000100a00 */
[----:B------:R-:W-:-:S03]  /*fe10*/  IADD3 R8, R252, -0xf6, RZ ;  /* 0xffffff0afc087810 */ /* 0x000fc60007ffe0ff */
[----:B----4-:R-:W4:Y:S04]  /*fe20*/  LDL.LU.64 R70, [R1+0x180] ;  /* 0x0001800001467983 */ /* 0x010f280000300a00 */
[----:B------:R-:W4:Y:S04]  /*fe30*/  LDL.LU.64 R54, [R1+0x160] ;  /* 0x0001600001367983 */ /* 0x000f280000300a00 */
[----:B------:R1:W-:Y:S01]  /*fe40*/  LDGSTS.E [R198+0x1ca00], [R22.64], !P1 ;  /* 0x1ca0000016c67fae */ /* 0x0003e2000c921848 */
[----:B------:R-:W-:-:S03]  /*fe50*/  ISETP.GE.U32.AND P1, PT, R8, 0x7ffffe8b, PT ;  /* 0x7ffffe8b0800780c */ /* 0x000fc60003f26070 */
[----:B------:R2:W-:Y:S01]  /*fe60*/  LDGSTS.E [R198+0x1d200], [R16.64], !P5 ;  /* 0x1d20000010c67fae */ /* 0x0005e2000e921848 */
[----:B-1----:R-:W-:-:S04]  /*fe70*/  IMAD.WIDE R22, R201, 0x4, R112 ;  /* 0x00000004c9167825 */ /* 0x002fc800078e0270 */
[C---:B--2---:R-:W-:Y:S01]  /*fe80*/  IMAD.WIDE R16, R201.reuse, 0x4, R120 ;  /* 0x00000004c9107825 */ /* 0x044fe200078e0278 */
[----:B------:R1:W-:Y:S04]  /*fe90*/  STL.64 [R1+0x618], R22 ;  /* 0x0006181601007387 */ /* 0x0003e80000100a00 */
[----:B------:R2:W-:Y:S04]  /*fea0*/  STL.64 [R1+0x610], R16 ;  /* 0x0006101001007387 */ /* 0x0005e80000100a00 */
[----:B------:R1:W-:Y:S04]  /*feb0*/  LDGSTS.E [R198+0x1da00], [R22.64], !P4 ;  /* 0x1da0000016c67fae */ /* 0x0003e8000e121848 */
[----:B------:R-:W4:Y:S04]  /*fec0*/  LDL.LU.64 R38, [R1+0x140] ;  /* 0x0001400001267983 */ /* 0x000f280000300a00 */
[----:B------:R2:W-:Y:S01]  /*fed0*/  LDGSTS.E [R198+0x1e200], [R16.64], !P6 ;  /* 0x1e20000010c67fae */ /* 0x0005e2000f121848 */
[----:B-1----:R-:W-:-:S03]  /*fee0*/  IMAD.WIDE R22, R201, 0x4, R128 ;  /* 0x00000004c9167825 */ /* 0x002fc600078e0280 */
[----:B------:R-:W4:Y:S01]  /*fef0*/  LDL.LU.64 R30, [R1+0x120] ;  /* 0x00012000011e7983 */ /* 0x000f220000300a00 */
[----:B--2---:R-:W-:-:S03]  /*ff00*/  IMAD.WIDE R16, R201, 0x4, R136 ;  /* 0x00000004c9107825 */ /* 0x004fc600078e0288 */
[----:B------:R1:W-:Y:S04]  /*ff10*/  STL.64 [R1+0x608], R22 ;  /* 0x0006081601007387 */ /* 0x0003e80000100a00 */
[----:B------:R1:W-:Y:S04]  /*ff20*/  LDGSTS.E [R198+0x1ea00], [R22.64], !P1 ;  /* 0x1ea0000016c67fae */ /* 0x0003e8000c921848 */
[----:B------:R3:W-:Y:S04]  /*ff30*/  STL.64 [R1+0x600], R16 ;  /* 0x0006001001007387 */ /* 0x0007e80000100a00 */
[----:B-1----:R-:W2:Y:S01]  /*ff40*/  LDL.LU.64 R22, [R1+0x100] ;  /* 0x0001000001167983 */ /* 0x002ea20000300a00 */
[----:B------:R-:W-:-:S04]  /*ff50*/  IADD3 R7, R252, -0xfa, RZ ;  /* 0xffffff06fc077810 */ /* 0x000fc80007ffe0ff */
[----:B------:R-:W-:Y:S02]  /*ff60*/  ISETP.GE.U32.AND P5, PT, R7, 0x7ffffe87, PT ;  /* 0x7ffffe870700780c */ /* 0x000fe40003fa6070 */
[----:B------:R-:W-:Y:S01]  /*ff70*/  IADD3 R7, R252, -0xfe, RZ ;  /* 0xffffff02fc077810 */ /* 0x000fe20007ffe0ff */
[----:B------:R-:W-:-:S03]  /*ff80*/  IMAD.WIDE R24, R201, 0x4, R144 ;  /* 0x00000004c9187825 */ /* 0x000fc600078e0290 */
[----:B------:R-:W-:Y:S02]  /*ff90*/  ISETP.GE.U32.AND P4, PT, R7, 0x7ffffe83, PT ;  /* 0x7ffffe830700780c */ /* 0x000fe40003f86070 */
[----:B------:R4:W-:Y:S01]  /*ffa0*/  STL.64 [R1+0x5f8], R24 ;  /* 0x0005f81801007387 */ /* 0x0009e20000100a00 */
[----:B------:R-:W-:-:S03]  /*ffb0*/  IADD3 R8, R252, -0x88, RZ ;  /* 0xffffff78fc087810 */ /* 0x000fc60007ffe0ff */
[----:B------:R-:W2:Y:S04]  /*ffc0*/  LDL.LU.64 R110, [R1+0xe0] ;  /* 0x0000e000016e7983 */ /* 0x000ea80000300a00 */
[----:B------:R3:W-:Y:S01]  /*ffd0*/  LDGSTS.E [R198+0x1f200], [R16.64], !P5 ;  /* 0x1f20000010c67fae */ /* 0x0007e2000e921848 */
[----:B------:R-:W-:-:S03]  /*ffe0*/  ISETP.GE.U32.AND P6, PT, R8, 0x7ffffef9, PT ;  /* 0x7ffffef90800780c */ /* 0x000fc60003fc6070 */
[----:B------:R4:W-:Y:S01]  /*fff0*/  LDGSTS.E [R198+0x1fa00], [R24.64], !P4 ;  /* 0x1fa0000018c67fae */ /* 0x0009e2000e121848 */
[----:B------:R-:W-:-:S04]  /*10000*/  IADD3 R8, R252, -0x8b, RZ ;  /* 0xffffff75fc087810 */ /* 0x000fc80007ffe0ff */
[----:B------:R-:W-:Y:S01]  /*10010*/  ISETP.GE.U32.AND P1, PT, R8, 0x7ffffef6, PT ;  /* 0x7ffffef60800780c */ /* 0x000fe20003f26070 */
[----:B---3--:R-:W-:Y:S01]  /*10020*/  IMAD.WIDE R16, R201, 0x4, R78 ;  /* 0x00000004c9107825 */ /* 0x008fe200078e024e */
[----:B------:R-:W-:-:S04]  /*10030*/  LOP3.LUT R79, R200, 0x40, RZ, 0x3c, !PT ;  /* 0x00000040c84f7812 */ /* 0x000fc800078e3cff */
[----:B------:R1:W-:Y:S04]  /*10040*/  STL.64 [R1+0x48], R16 ;  /* 0x0000481001007387 */ /* 0x0003e80000100a00 */
[----:B------:R-:W3:Y:S04]  /*10050*/  LDL.LU.64 R102, [R1+0xc0] ;  /* 0x0000c00001667983 */ /* 0x000ee80000300a00 */
[----:B------:R-:W3:Y:S01]  /*10060*/  LDL.LU.64 R94, [R1+0xa0] ;  /* 0x0000a000015e7983 */ /* 0x000ee20000300a00 */
[----:B----4-:R-:W-:-:S03]  /*10070*/  IMAD.WIDE R24, R201, 0x4, R70 ;  /* 0x00000004c9187825 */ /* 0x010fc600078e0246 */
[----:B------:R1:W-:Y:S04]  /*10080*/  LDGSTS.E [R79+0x10400], [R16.64], !P2 ;  /* 0x10400000104f7fae */ /* 0x0003e8000d121848 */
[----:B------:R-:W-:Y:S04]  /*10090*/  STL.64 [R1+0x28], R24 ;  /* 0x0000281801007387 */ /* 0x000fe80000100a00 */
[----:B------:R-:W4:Y:S01]  /*100a0*/  LDL.LU.64 R86, [R1+0x80] ;  /* 0x0000800001567983 */ /* 0x000f220000300a00 */
[----:B-1----:R-:W-:-:S03]  /*100b0*/  IMAD.WIDE R16, R201, 0x4, R54 ;  /* 0x00000004c9107825 */ /* 0x002fc600078e0236 */
[----:B------:R4:W-:Y:S04]  /*100c0*/  LDGSTS.E [R79+0x10c00], [R24.64], !P3 ;  /* 0x10c00000184f7fae */ /* 0x0009e8000d921848 */
[----:B------:R2:W-:Y:S04]  /*100d0*/  STL.64 [R1+0x8], R16 ;  /* 0x0000081001007387 */ /* 0x0005e80000100a00 */
[----:B------:R-:W4:Y:S04]  /*100e0*/  LDL.LU.64 R54, [R1+0x60] ;  /* 0x0000600001367983 */ /* 0x000f280000300a00 */
[----:B------:R2:W-:Y:S01]  /*100f0*/  LDGSTS.E [R79+0x11400], [R16.64], !P1 ;  /* 0x11400000104f7fae */ /* 0x0005e2000c921848 */
[----:B------:R-:W-:-:S03]  /*10100*/  IMAD.WIDE R70, R201, 0x4, R38 ;  /* 0x00000004c9467825 */ /* 0x000fc600078e0226 */
[----:B------:R-:W4:Y:S01]  /*10110*/  LDL.LU.64 R38, [R1+0x40] ;  /* 0x0000400001267983 */ /* 0x000f220000300a00 */
[----:B------:R-:W-:-:S03]  /*10120*/  IMAD.WIDE R96, R201, 0x4, R30 ;  /* 0x00000004c9607825 */ /* 0x000fc600078e021e */
[----:B------:R-:W4:Y:S01]  /*10130*/  LDL.LU.64 R30, [R1+0x20] ;  /* 0x00002000011e7983 */ /* 0x000f220000300a00 */
[----:B--2---:R-:W-:-:S03]  /*10140*/  IMAD.WIDE R16, R201, 0x4, R22 ;  /* 0x00000004c9107825 */ /* 0x004fc600078e0216 */
[----:B------:R-:W2:Y:S01]  /*10150*/  LDL.LU.64 R22, [R1] ;  /* 0x0000000001167983 */ /* 0x000ea20000300a00 */
[C---:B------:R-:W-:Y:S02]  /*10160*/  IADD3 R7, R252.reuse, -0x8c, RZ ;  /* 0xffffff74fc077810 */ /* 0x040fe40007ffe0ff */
[C---:B------:R-:W-:Y:S02]  /*10170*/  IADD3 R8, R252.reuse, -0x8f, RZ ;  /* 0xffffff71fc087810 */ /* 0x040fe40007ffe0ff */
[----:B------:R-:W-:Y:S02]  /*10180*/  ISETP.GE.U32.AND P5, PT, R7, 0x7ffffef5, PT ;  /* 0x7ffffef50700780c */ /* 0x000fe40003fa6070 */
[----:B------:R-:W-:Y:S02]  /*10190*/  IADD3 R7, R252, -0x93, RZ ;  /* 0xffffff6dfc077810 */ /* 0x000fe40007ffe0ff */
[----:B------:R-:W-:Y:S02]  /*101a0*/  ISETP.GE.U32.AND P4, PT, R8, 0x7ffffef2, PT ;  /* 0x7ffffef20800780c */ /* 0x000fe40003f86070 */
[----:B------:R-:W-:-:S02]  /*101b0*/  ISETP.GE.U32.AND P2, PT, R7, 0x7ffffeee, PT ;  /* 0x7ffffeee0700780c */ /* 0x000fc40003f46070 */
[C---:B------:R-:W-:Y:S02]  /*101c0*/  IADD3 R8, R252.reuse, -0x97, RZ ;  /* 0xffffff69fc087810 */ /* 0x040fe40007ffe0ff */
[----:B------:R-:W-:Y:S02]  /*101d0*/  IADD3 R7, R252, -0x9b, RZ ;  /* 0xffffff65fc077810 */ /* 0x000fe40007ffe0ff */
[----:B------:R-:W-:Y:S02]  /*101e0*/  ISETP.GE.U32.AND P3, PT, R8, 0x7ffffeea, PT ;  /* 0x7ffffeea0800780c */ /* 0x000fe40003f66070 */
[----:B------:R-:W-:Y:S02]  /*101f0*/  ISETP.GE.U32.AND P1, PT, R7, 0x7ffffee6, PT ;  /* 0x7ffffee60700780c */ /* 0x000fe40003f26070 */
[C---:B------:R-:W-:Y:S01]  /*10200*/  IADD3 R8, R252.reuse, -0x9f, RZ ;  /* 0xffffff61fc087810 */ /* 0x040fe20007ffe0ff */
[----:B------:R1:W-:Y:S01]  /*10210*/  LDGSTS.E [R79+0x11c00], [R70.64], !P4 ;  /* 0x11c00000464f7fae */ /* 0x0003e2000e121848 */
[----:B------:R-:W-:-:S02]  /*10220*/  IADD3 R7, R252, -0xa3, RZ ;  /* 0xffffff5dfc077810 */ /* 0x000fc40007ffe0ff */
[----:B------:R-:W-:Y:S01]  /*10230*/  ISETP.GE.U32.AND P4, PT, R8, 0x7ffffee2, PT ;  /* 0x7ffffee20800780c */ /* 0x000fe20003f86070 */
[----:B------:R1:W-:Y:S01]  /*10240*/  LDGSTS.E [R79+0x12400], [R96.64], !P2 ;  /* 0x12400000604f7fae */ /* 0x0003e2000d121848 */
[----:B------:R-:W-:Y:S01]  /*10250*/  ISETP.GE.U32.AND P2, PT, R7, 0x7ffffede, PT ;  /* 0x7ffffede0700780c */ /* 0x000fe20003f46070 */
[----:B------:R-:W-:Y:S01]  /*10260*/  IMAD.WIDE R112, R201, 0x4, R110 ;  /* 0x00000004c9707825 */ /* 0x000fe200078e026e */
[C---:B------:R-:W-:Y:S01]  /*10270*/  IADD3 R8, R252.reuse, -0xa7, RZ ;  /* 0xffffff59fc087810 */ /* 0x040fe20007ffe0ff */
[----:B------:R3:W-:Y:S01]  /*10280*/  STL.64 [R1+0x5f0], R16 ;  /* 0x0005f01001007387 */ /* 0x0007e20000100a00 */
[----:B------:R-:W-:-:S03]  /*10290*/  IADD3 R7, R252, -0xab, RZ ;  /* 0xffffff55fc077810 */ /* 0x000fc60007ffe0ff */
[----:B------:R3:W-:Y:S01]  /*102a0*/  LDGSTS.E [R79+0x12c00], [R16.64], !P3 ;  /* 0x12c00000104f7fae */ /* 0x0007e2000d921848 */
[----:B------:R-:W-:-:S03]  /*102b0*/  ISETP.GE.U32.AND P3, PT, R8, 0x7ffffeda, PT ;  /* 0x7ffffeda0800780c */ /* 0x000fc60003f66070 */
[----:B------:R1:W-:Y:S01]  /*102c0*/  LDGSTS.E [R79+0x13400], [R112.64], !P1 ;  /* 0x13400000704f7fae */ /* 0x0003e2000c921848 */
[----:B------:R-:W-:Y:S02]  /*102d0*/  ISETP.GE.U32.AND P1, PT, R7, 0x7ffffed6, PT ;  /* 0x7ffffed60700780c */ /* 0x000fe40003f26070 */
[C---:B------:R-:W-:Y:S02]  /*102e0*/  IADD3 R8, R252.reuse, -0xaf, RZ ;  /* 0xffffff51fc087810 */ /* 0x040fe40007ffe0ff */
[----:B------:R-:W-:Y:S01]  /*102f0*/  IADD3 R7, R252, -0xb3, RZ ;  /* 0xffffff4dfc077810 */ /* 0x000fe20007ffe0ff */
[----:B---3--:R-:W-:-:S04]  /*10300*/  IMAD.WIDE R16, R201, 0x4, R102 ;  /* 0x00000004c9107825 */ /* 0x008fc800078e0266 */
[----:B------:R-:W-:Y:S01]  /*10310*/  IMAD.WIDE R120, R201, 0x4, R94 ;  /* 0x00000004c9787825 */ /* 0x000fe200078e025e */
[----:B------:R3:W-:Y:S01]  /*10320*/  LDGSTS.E [R79+0x13c00], [R16.64], !P4 ;  /* 0x13c00000104f7fae */ /* 0x0007e2000e121848 */
[----:B------:R-:W-:-:S03]  /*10330*/  ISETP.GE.U32.AND P4, PT, R8, 0x7ffffed2, PT ;  /* 0x7ffffed20800780c */ /* 0x000fc60003f86070 */
[----:B------:R1:W-:Y:S01]  /*10340*/  LDGSTS.E [R79+0x14400], [R120.64], !P2 ;  /* 0x14400000784f7fae */ /* 0x0003e2000d121848 */
[----:B------:R-:W-:-:S03]  /*10350*/  ISETP.GE.U32.AND P2, PT, R7, 0x7ffffece, PT ;  /* 0x7ffffece0700780c */ /* 0x000fc60003f46070 */
[----:B------:R3:W-:Y:S01]  /*10360*/  STL.64 [R1+0x5e8], R16 ;  /* 0x0005e81001007387 */ /* 0x0007e20000100a00 */
[C---:B------:R-:W-:Y:S01]  /*10370*/  IADD3 R8, R252.reuse, -0xb7, RZ ;  /* 0xffffff49fc087810 */ /* 0x040fe20007ffe0ff */
[----:B----4-:R-:W-:Y:S01]  /*10380*/  IMAD.WIDE R24, R201, 0x4, R86 ;  /* 0x00000004c9187825 */ /* 0x010fe200078e0256 */
[----:B------:R-:W-:-:S04]  /*10390*/  IADD3 R7, R252, -0xbb, RZ ;  /* 0xffffff45fc077810 */ /* 0x000fc80007ffe0ff */
[----:B------:R4:W-:Y:S04]  /*103a0*/  STL.64 [R1+0x5e0], R24 ;  /* 0x0005e01801007387 */ /* 0x0009e80000100a00 */
[----:B------:R4:W-:Y:S01]  /*103b0*/  LDGSTS.E [R79+0x14c00], [R24.64], !P3 ;  /* 0x14c00000184f7fae */ /* 0x0009e2000d921848 */
[----:B---3--:R-:W-:Y:S01]  /*103c0*/  IMAD.WIDE R16, R201, 0x4, R54 ;  /* 0x00000004c9107825 */ /* 0x008fe200078e0236 */
[----:B------:R-:W-:Y:S02]  /*103d0*/  ISETP.GE.U32.AND P3, PT, R8, 0x7ffffeca, PT ;  /* 0x7ffffeca0800780c */ /* 0x000fe40003f66070 */
[----:B------:R-:W-:Y:S02]  /*103e0*/  IADD3 R8, R252, -0xbf, RZ ;  /* 0xffffff41fc087810 */ /* 0x000fe40007ffe0ff */
[----:B------:R3:W-:Y:S04]  /*103f0*/  STL.64 [R1+0x5d8], R16 ;  /* 0x0005d81001007387 */ /* 0x0007e80000100a00 */
[----:B------:R3:W-:Y:S01]  /*10400*/  LDGSTS.E [R79+0x15400], [R16.64], !P1 ;  /* 0x15400000104f7fae */ /* 0x0007e2000c921848 */
[----:B------:R-:W-:-:S02]  /*10410*/  ISETP.GE.U32.AND P1, PT, R7, 0x7ffffec6, PT ;  /* 0x7ffffec60700780c */ /* 0x000fc40003f26070 */
[----:B------:R-:W-:Y:S01]  /*10420*/  IADD3 R7, R252, -0xc3, RZ ;  /* 0xffffff3dfc077810 */ /* 0x000fe20007ffe0ff */
[----:B----4-:R-:W-:-:S05]  /*10430*/  IMAD.WIDE R24, R201, 0x4, R38 ;  /* 0x00000004c9187825 */ /* 0x010fca00078e0226 */
[----:B------:R1:W-:Y:S01]  /*10440*/  LDGSTS.E [R79+0x15c00], [R24.64], !P4 ;  /* 0x15c00000184f7fae */ /* 0x0003e2000e121848 */
[----:B---3--:R-:W-:Y:S01]  /*10450*/  IMAD.WIDE R16, R201, 0x4, R30 ;  /* 0x00000004c9107825 */ /* 0x008fe200078e021e */
[----:B------:R-:W-:Y:S02]  /*10460*/  ISETP.GE.U32.AND P4, PT, R8, 0x7ffffec2, PT ;  /* 0x7ffffec20800780c */ /* 0x000fe40003f86070 */
[----:B------:R-:W-:Y:S04]  /*10470*/  STL.64 [R1+0x5d0], R24 ;  /* 0x0005d01801007387 */ /* 0x000fe80000100a00 */
[----:B------:R3:W-:Y:S01]  /*10480*/  LDGSTS.E [R79+0x16400], [R16.64], !P2 ;  /* 0x16400000104f7fae */ /* 0x0007e2000d121848 */
[----:B------:R-:W-:-:S03]  /*10490*/  ISETP.GE.U32.AND P2, PT, R7, 0x7ffffebe, PT ;  /* 0x7ffffebe0700780c */ /* 0x000fc60003f46070 */
[----:B------:R3:W-:Y:S01]  /*104a0*/  STL.64 [R1+0xf0], R16 ;  /* 0x0000f01001007387 */ /* 0x0007e20000100a00 */
[C---:B------:R-:W-:Y:S02]  /*104b0*/  IADD3 R8, R252.reuse, -0xc7, RZ ;  /* 0xffffff39fc087810 */ /* 0x040fe40007ffe0ff */
[----:B------:R-:W-:Y:S01]  /*104c0*/  IADD3 R7, R252, -0xcb, RZ ;  /* 0xffffff35fc077810 */ /* 0x000fe20007ffe0ff */
[----:B---3--:R-:W-:-:S04]  /*104d0*/  IMAD.WIDE R16, R201, 0x4, R10 ;  /* 0x00000004c9107825 */ /* 0x008fc800078e020a */
[----:B--2---:R-:W-:-:S04]  /*104e0*/  IMAD.WIDE R22, R201, 0x4, R22 ;  /* 0x00000004c9167825 */ /* 0x004fc800078e0216 */
[----:B------:R-:W-:Y:S01]  /*104f0*/  IMAD.WIDE R10, R201, 0x4, R18 ;  /* 0x00000004c90a7825 */ /* 0x000fe200078e0212 */
[----:B------:R-:W-:Y:S04]  /*10500*/  STL.64 [R1+0x5c8], R22 ;  /* 0x0005c81601007387 */ /* 0x000fe80000100a00 */
[----:B------:R2:W-:Y:S01]  /*10510*/  LDGSTS.E [R79+0x16c00], [R22.64], !P3 ;  /* 0x16c00000164f7fae */ /* 0x0005e2000d921848 */
[----:B------:R-:W-:-:S03]  /*10520*/  ISETP.GE.U32.AND P3, PT, R8, 0x7ffffeba, PT ;  /* 0x7ffffeba0800780c */ /* 0x000fc60003f66070 */
[----:B------:R3:W-:Y:S01]  /*10530*/  STL.64 [R1+0x140], R16 ;  /* 0x0001401001007387 */ /* 0x0007e20000100a00 */
[----:B------:R-:W-:-:S03]  /*10540*/  IADD3 R8, R252, -0xcf, RZ ;  /* 0xffffff31fc087810 */ /* 0x000fc60007ffe0ff */
[----:B------:R3:W-:Y:S01]  /*10550*/  LDGSTS.E [R79+0x17400], [R16.64], !P1 ;  /* 0x17400000104f7fae */ /* 0x0007e2000c921848 */
[----:B------:R-:W-:Y:S02]  /*10560*/  ISETP.GE.U32.AND P1, PT, R7, 0x7ffffeb6, PT ;  /* 0x7ffffeb60700780c */ /* 0x000fe40003f26070 */
[----:B------:R-:W-:Y:S01]  /*10570*/  IADD3 R7, R252, -0xd3, RZ ;  /* 0xffffff2dfc077810 */ /* 0x000fe20007ffe0ff */
[----:B------:R4:W-:Y:S01]  /*10580*/  LDGSTS.E [R79+0x17c00], [R10.64], !P4 ;  /* 0x17c000000a4f7fae */ /* 0x0009e2000e121848 */
[----:B------:R-:W-:Y:S01]  /*10590*/  ISETP.GE.U32.AND P4, PT, R8, 0x7ffffeb2, PT ;  /* 0x7ffffeb20800780c */ /* 0x000fe20003f86070 */
[----:B---3--:R-:W-:Y:S02]  /*105a0*/  IMAD.WIDE R16, R201, 0x4, R26 ;  /* 0x00000004c9107825 */ /* 0x008fe400078e021a */
[----:B------:R4:W-:Y:S04]  /*105b0*/  STL.64 [R1+0x168], R10 ;  /* 0x0001680a01007387 */ /* 0x0009e80000100a00 */
[----:B------:R3:W-:Y:S01]  /*105c0*/  LDGSTS.E [R79+0x18400], [R16.64], !P2 ;  /* 0x18400000104f7fae */ /* 0x0007e2000d121848 */
[----:B------:R-:W-:-:S03]  /*105d0*/  ISETP.GE.U32.AND P2, PT, R7, 0x7ffffeae, PT ;  /* 0x7ffffeae0700780c */ /* 0x000fc60003f46070 */
[----:B------:R3:W-:Y:S01]  /*105e0*/  STL.64 [R1+0x5c0], R16 ;  /* 0x0005c01001007387 */ /* 0x0007e20000100a00 */
[C---:B------:R-:W-:Y:S01]  /*105f0*/  IADD3 R8, R252.reuse, -0xd7, RZ ;  /* 0xffffff29fc087810 */ /* 0x040fe20007ffe0ff */
[----:B----4-:R-:W-:Y:S01]  /*10600*/  IMAD.WIDE R10, R201, 0x4, R34 ;  /* 0x00000004c90a7825 */ /* 0x010fe200078e0222 */
[----:B------:R-:W-:-:S03]  /*10610*/  IADD3 R7, R252, -0xdb, RZ ;  /* 0xffffff25fc077810 */ /* 0x000fc60007ffe0ff */
[----:B---3--:R-:W-:Y:S01]  /*10620*/  IMAD.WIDE R16, R201, 0x4, R42 ;  /* 0x00000004c9107825 */ /* 0x008fe200078e022a */
[----:B------:R3:W-:Y:S04]  /*10630*/  STL.64 [R1+0x5b8], R10 ;  /* 0x0005b80a01007387 */ /* 0x0007e80000100a00 */
[----:B------:R3:W-:Y:S01]  /*10640*/  LDGSTS.E [R79+0x18c00], [R10.64], !P3 ;  /* 0x18c000000a4f7fae */ /* 0x0007e2000d921848 */
[----:B------:R-:W-:-:S03]  /*10650*/  ISETP.GE.U32.AND P3, PT, R8, 0x7ffffeaa, PT ;  /* 0x7ffffeaa0800780c */ /* 0x000fc60003f66070 */
[----:B------:R4:W-:Y:S01]  /*10660*/  STL.64 [R1+0x5b0], R16 ;  /* 0x0005b01001007387 */ /* 0x0009e20000100a00 */
[----:B------:R-:W-:-:S03]  /*10670*/  IADD3 R8, R252, -0xdf, RZ ;  /* 0xffffff21fc087810 */ /* 0x000fc60007ffe0ff */
[----:B------:R4:W-:Y:S01]  /*10680*/  LDGSTS.E [R79+0x19400], [R16.64], !P1 ;  /* 0x19400000104f7fae */ /* 0x0009e2000c921848 */
[----:B------:R-:W-:Y:S01]  /*10690*/  ISETP.GE.U32.AND P1, PT, R7, 0x7ffffea6, PT ;  /* 0x7ffffea60700780c */ /* 0x000fe20003f26070 */
[----:B---3--:R-:W-:Y:S01]  /*106a0*/  IMAD.WIDE R10, R201, 0x4, R50 ;  /* 0x00000004c90a7825 */ /* 0x008fe200078e0232 */
[----:B------:R-:W-:-:S04]  /*106b0*/  IADD3 R7, R252, -0xe3, RZ ;  /* 0xffffff1dfc077810 */ /* 0x000fc80007ffe0ff */
[----:B------:R3:W-:Y:S01]  /*106c0*/  LDGSTS.E [R79+0x19c00], [R10.64], !P4 ;  /* 0x19c000000a4f7fae */ /* 0x0007e2000e121848 */
[----:B----4-:R-:W-:Y:S01]  /*106d0*/  IMAD.WIDE R16, R201, 0x4, R58 ;  /* 0x00000004c9107825 */ /* 0x010fe200078e023a */
[----:B------:R-:W-:Y:S02]  /*106e0*/  ISETP.GE.U32.AND P4, PT, R8, 0x7ffffea2, PT ;  /* 0x7ffffea20800780c */ /* 0x000fe40003f86070 */
[----:B------:R3:W-:Y:S04]  /*106f0*/  STL.64 [R1+0x5a8], R10 ;  /* 0x0005a80a01007387 */ /* 0x0007e80000100a00 */
[----:B------:R4:W-:Y:S01]  /*10700*/  LDGSTS.E [R79+0x1a400], [R16.64], !P2 ;  /* 0x1a400000104f7fae */ /* 0x0009e2000d121848 */
[----:B------:R-:W-:-:S03]  /*10710*/  ISETP.GE.U32.AND P2, PT, R7, 0x7ffffe9e, PT ;  /* 0x7ffffe9e0700780c */ /* 0x000fc60003f46070 */
[----:B------:R4:W-:Y:S01]  /*10720*/  STL.64 [R1+0x5a0], R16 ;  /* 0x0005a01001007387 */ /* 0x0009e20000100a00 */
[C---:B---3--:R-:W-:Y:S01]  /*10730*/  IMAD.WIDE R10, R201.reuse, 0x4, R66 ;  /* 0x00000004c90a7825 */ /* 0x048fe200078e0242 */
[C---:B------:R-:W-:Y:S02]  /*10740*/  IADD3 R8, R252.reuse, -0xe7, RZ ;  /* 0xffffff19fc087810 */ /* 0x040fe40007ffe0ff */
[----:B------:R-:W-:Y:S01]  /*10750*/  IADD3 R7, R252, -0xeb, RZ ;  /* 0xffffff15fc077810 */ /* 0x000fe20007ffe0ff */
[----:B----4-:R-:W-:Y:S01]  /*10760*/  IMAD.WIDE R16, R201, 0x4, R74 ;  /* 0x00000004c9107825 */ /* 0x010fe200078e024a */
[----:B------:R3:W-:Y:S04]  /*10770*/  STL.64 [R1+0x598], R10 ;  /* 0x0005980a01007387 */ /* 0x0007e80000100a00 */
[----:B------:R3:W-:Y:S01]  /*10780*/  LDGSTS.E [R79+0x1ac00], [R10.64], !P3 ;  /* 0x1ac000000a4f7fae */ /* 0x0007e2000d921848 */
[----:B------:R-:W-:-:S03]  /*10790*/  ISETP.GE.U32.AND P3, PT, R8, 0x7ffffe9a, PT ;  /* 0x7ffffe9a0800780c */ /* 0x000fc60003f66070 */
[----:B------:R4:W-:Y:S04]  /*107a0*/  STL.64 [R1+0x590], R16 ;  /* 0x0005901001007387 */ /* 0x0009e80000100a00 */
[----:B------:R4:W-:Y:S01]  /*107b0*/  LDGSTS.E [R79+0x1b400], [R16.64], !P1 ;  /* 0x1b400000104f7fae */ /* 0x0009e2000c921848 */
[----:B---3--:R-:W-:Y:S01]  /*107c0*/  IMAD.WIDE R10, R201, 0x4, R82 ;  /* 0x00000004c90a7825 */ /* 0x008fe200078e0252 */
[----:B------:R-:W-:Y:S02]  /*107d0*/  ISETP.GE.U32.AND P1, PT, R7, 0x7ffffe96, PT ;  /* 0x7ffffe960700780c */ /* 0x000fe40003f26070 */
[----:B------:R-:W-:Y:S01]  /*107e0*/  IADD3 R8, R252, -0xef, RZ ;  /* 0xffffff11fc087810 */ /* 0x000fe20007ffe0ff */
[----:B----4-:R-:W-:Y:S01]  /*107f0*/  IMAD.WIDE R16, R201, 0x4, R90 ;  /* 0x00000004c9107825 */ /* 0x010fe200078e025a */
[----:B------:R3:W-:Y:S04]  /*10800*/  STL.64 [R1+0x588], R10 ;  /* 0x0005880a01007387 */ /* 0x0007e80000100a00 */
[----:B------:R3:W-:Y:S01]  /*10810*/  LDGSTS.E [R79+0x1bc00], [R10.64], !P4 ;  /* 0x1bc000000a4f7fae */ /* 0x0007e2000e121848 */
[----:B------:R-:W-:-:S03]  /*10820*/  ISETP.GE.U32.AND P4, PT, R8, 0x7ffffe92, PT ;  /* 0x7ffffe920800780c */ /* 0x000fc60003f86070 */
[----:B------:R4:W-:Y:S04]  /*10830*/  STL.64 [R1+0x580], R16 ;  /* 0x0005801001007387 */ /* 0x0009e80000100a00 */
[----:B------:R4:W-:Y:S01]  /*10840*/  LDGSTS.E [R79+0x1c400], [R16.64], !P2 ;  /* 0x1c400000104f7fae */ /* 0x0009e2000d121848 */
[----:B---3--:R-:W-:-:S03]  /*10850*/  IMAD.WIDE R10, R201, 0x4, R98 ;  /* 0x00000004c90a7825 */ /* 0x008fc600078e0262 */
[----:B------:R-:W3:Y:S01]  /*10860*/  LDL.LU.64 R86, [R1+0x198] ;  /* 0x0001980001567983 */ /* 0x000ee20000300a00 */
[----:B----4-:R-:W-:-:S03]  /*10870*/  IMAD.WIDE R16, R201, 0x4, R106 ;  /* 0x00000004c9107825 */ /* 0x010fc600078e026a */
[----:B------:R4:W-:Y:S04]  /*10880*/  STL.64 [R1+0x578], R10 ;  /* 0x0005780a01007387 */ /* 0x0009e80000100a00 */
[----:B------:R1:W-:Y:S04]  /*10890*/  STL.64 [R1+0x570], R16 ;  /* 0x0005701001007387 */ /* 0x0003e80000100a00 */
[----:B------:R-:W3:Y:S04]  /*108a0*/  LDL.LU.64 R54, [R1+0x178] ;  /* 0x0001780001367983 */ /* 0x000ee80000300a00 */
[----:B------:R4:W-:Y:S04]  /*108b0*/  LDGSTS.E [R79+0x1cc00], [R10.64], !P3 ;  /* 0x1cc000000a4f7fae */ /* 0x0009e8000d921848 */
[----:B------:R1:W-:Y:S04]  /*108c0*/  LDGSTS.E [R79+0x1d400], [R16.64], !P1 ;  /* 0x1d400000104f7fae */ /* 0x0003e8000c921848 */
[----:B------:R-:W3:Y:S01]  /*108d0*/  LDL.LU.64 R38, [R1+0x158] ;  /* 0x0001580001267983 */ /* 0x000ee20000300a00 */
[----:B----4-:R-:W-:-:S04]  /*108e0*/  IMAD.WIDE R10, R201, 0x4, R114 ;  /* 0x00000004c90a7825 */ /* 0x010fc800078e0272 */
[C---:B-1----:R-:W-:Y:S01]  /*108f0*/  IMAD.WIDE R16, R201.reuse, 0x4, R122 ;  /* 0x00000004c9107825 */ /* 0x042fe200078e027a */
[----:B------:R1:W-:Y:S04]  /*10900*/  STL.64 [R1+0x568], R10 ;  /* 0x0005680a01007387 */ /* 0x0003e80000100a00 */
[----:B------:R1:W-:Y:S04]  /*10910*/  LDGSTS.E [R79+0x1dc00], [R10.64], !P4 ;  /* 0x1dc000000a4f7fae */ /* 0x0003e8000e121848 */
[----:B------:R4:W-:Y:S04]  /*10920*/  STL.64 [R1+0x560], R16 ;  /* 0x0005601001007387 */ /* 0x0009e80000100a00 */
[----:B------:R-:W3:Y:S01]  /*10930*/  LDL.LU.64 R30, [R1+0x138] ;  /* 0x00013800011e7983 */ /* 0x000ee20000300a00 */
[----:B-1----:R-:W-:-:S05]  /*10940*/  IMAD.WIDE R10, R201, 0x4, R130 ;  /* 0x00000004c90a7825 */ /* 0x002fca00078e0282 */
[----:B------:R1:W-:Y:S04]  /*10950*/  STL.64 [R1+0x558], R10 ;  /* 0x0005580a01007387 */ /* 0x0003e80000100a00 */
[----:B--2---:R-:W2:Y:S01]  /*10960*/  LDL.LU.64 R22, [R1+0x118] ;  /* 0x0001180001167983 */ /* 0x004ea20000300a00 */
[C---:B------:R-:W-:Y:S02]  /*10970*/  IADD3 R7, R252.reuse, -0xf3, RZ ;  /* 0xffffff0dfc077810 */ /* 0x040fe40007ffe0ff */
[C---:B------:R-:W-:Y:S02]  /*10980*/  IADD3 R8, R252.reuse, -0xf7, RZ ;  /* 0xffffff09fc087810 */ /* 0x040fe40007ffe0ff */
[----:B------:R-:W-:Y:S02]  /*10990*/  ISETP.GE.U32.AND P2, PT, R7, 0x7ffffe8e, PT ;  /* 0x7ffffe8e0700780c */ /* 0x000fe40003f46070 */
[----:B------:R-:W-:-:S02]  /*109a0*/  IADD3 R7, R252, -0xfb, RZ ;  /* 0xffffff05fc077810 */ /* 0x000fc40007ffe0ff */
[----:B------:R-:W-:Y:S02]  /*109b0*/  ISETP.GE.U32.AND P3, PT, R8, 0x7ffffe8a, PT ;  /* 0x7ffffe8a0800780c */ /* 0x000fe40003f66070 */
[----:B------:R-:W-:Y:S02]  /*109c0*/  ISETP.GE.U32.AND P1, PT, R7, 0x7ffffe86, PT ;  /* 0x7ffffe860700780c */ /* 0x000fe40003f26070 */
[----:B------:R-:W-:-:S04]  /*109d0*/  IADD3 R7, R252, -0xff, RZ ;  /* 0xffffff01fc077810 */ /* 0x000fc80007ffe0ff */
[----:B------:R-:W-:Y:S01]  /*109e0*/  ISETP.GE.U32.AND P4, PT, R7, 0x7ffffe82, PT ;  /* 0x7ffffe820700780c */ /* 0x000fe20003f86070 */
[----:B------:R4:W-:Y:S04]  /*109f0*/  LDGSTS.E [R79+0x1e400], [R16.64], !P2 ;  /* 0x1e400000104f7fae */ /* 0x0009e8000d121848 */
[----:B------:R1:W-:Y:S01]  /*10a00*/  LDGSTS.E [R79+0x1ec00], [R10.64], !P3 ;  /* 0x1ec000000a4f7fae */ /* 0x0003e2000d921848 */
[----:B----4-:R-:W-:-:S04]  /*10a10*/  IMAD.WIDE R16, R201, 0x4, R138 ;  /* 0x00000004c9107825 */ /* 0x010fc800078e028a */
[----:B-1----:R-:W-:Y:S01]  /*10a20*/  IMAD.WIDE R10, R201, 0x4, R146 ;  /* 0x00000004c90a7825 */ /* 0x002fe200078e0292 */
[----:B------:R3:W-:Y:S04]  /*10a30*/  STL.64 [R1+0x550], R16 ;  /* 0x0005501001007387 */ /* 0x0007e80000100a00 */
[----:B------:R3:W-:Y:S04]  /*10a40*/  LDGSTS.E [R79+0x1f400], [R16.64], !P1 ;  /* 0x1f400000104f7fae */ /* 0x0007e8000c921848 */
[----:B------:R-:W2:Y:S01]  /*10a50*/  LDL.LU.64 R102, [R1+0xf8] ;  /* 0x0000f80001667983 */ /* 0x000ea20000300a00 */
[----:B------:R-:W-:-:S03]  /*10a60*/  LOP3.LUT R198, R200, 0x60, RZ, 0x3c, !PT ;  /* 0x00000060c8c67812 */ /* 0x000fc600078e3cff */
[----:B------:R1:W-:Y:S04]  /*10a70*/  STL.64 [R1+0x548], R10 ;  /* 0x0005480a01007387 */ /* 0x0003e80000100a00 */
[----:B------:R-:W2:Y:S04]  /*10a80*/  LDL.LU.64 R94, [R1+0xd8] ;  /* 0x0000d800015e7983 */ /* 0x000ea80000300a00 */
[----:B------:R1:W-:Y:S01]  /*10a90*/  LDGSTS.E [R79+0x1fc00], [R10.64], !P4 ;  /* 0x1fc000000a4f7fae */ /* 0x0003e2000e121848 */
[----:B---3--:R-:W-:-:S05]  /*10aa0*/  IMAD.WIDE R16, R201, 0x4, R86 ;  /* 0x00000004c9107825 */ /* 0x008fca00078e0256 */
[----:B------:R3:W-:Y:S04]  /*10ab0*/  STL.64 [R1+0x40], R16 ;  /* 0x0000401001007387 */ /* 0x0007e80000100a00 */
[----:B------:R-:W4:Y:S04]  /*10ac0*/  LDL.LU.64 R86, [R1+0xb8] ;  /* 0x0000b80001567983 */ /* 0x000f280000300a00 */
[----:B------:R3:W-:Y:S01]  /*10ad0*/  LDGSTS.E [R198+0x10600], [R16.64], !P0 ;  /* 0x1060000010c67fae */ /* 0x0007e2000c121848 */
[----:B-1----:R-:W-:-:S03]  /*10ae0*/  IMAD.WIDE R10, R201, 0x4, R54 ;  /* 0x00000004c90a7825 */ /* 0x002fc600078e0236 */
[----:B------:R-:W4:Y:S04]  /*10af0*/  LDL.LU.64 R78, [R1+0x98] ;  /* 0x00009800014e7983 */ /* 0x000f280000300a00 */
[----:B------:R1:W-:Y:S04]  /*10b00*/  STL.64 [R1+0x20], R10 ;  /* 0x0000200a01007387 */ /* 0x0003e80000100a00 */
[----:B------:R-:W4:Y:S01]  /*10b10*/  LDL.LU.64 R54, [R1+0x78] ;  /* 0x0000780001367983 */ /* 0x000f220000300a00 */
[----:B---3--:R-:W-:-:S03]  /*10b20*/  IMAD.WIDE R16, R201, 0x4, R38 ;  /* 0x00000004c9107825 */ /* 0x008fc600078e0226 */
[----:B------:R1:W-:Y:S04]  /*10b30*/  LDGSTS.E [R198+0x10e00], [R10.64], !P6 ;  /* 0x10e000000ac67fae */ /* 0x0003e8000f121848 */
[----:B------:R2:W-:Y:S04]  /*10b40*/  STL.64 [R1], R16 ;  /* 0x0000001001007387 */ /* 0x0005e80000100a00 */
[----:B------:R-:W3:Y:S04]  /*10b50*/  LDL.LU.64 R38, [R1+0x58] ;  /* 0x0000580001267983 */ /* 0x000ee80000300a00 */
[----:B------:R2:W-:Y:S01]  /*10b60*/  LDGSTS.E [R198+0x11600], [R16.64], !P5 ;  /* 0x1160000010c67fae */ /* 0x0005e2000e921848 */
[----:B-1----:R-:W-:-:S03]  /*10b70*/  IMAD.WIDE R10, R201, 0x4, R30 ;  /* 0x00000004c90a7825 */ /* 0x002fc600078e021e */
[----:B------:R-:W3:Y:S04]  /*10b80*/  LDL.LU.64 R30, [R1+0x38] ;  /* 0x00003800011e7983 */ /* 0x000ee80000300a00 */
[----:B------:R1:W-:Y:S01]  /*10b90*/  STL.64 [R1+0x540], R10 ;  /* 0x0005400a01007387 */ /* 0x0003e20000100a00 */
[----:B--2---:R-:W-:-:S03]  /*10ba0*/  IMAD.WIDE R16, R201, 0x4, R22 ;  /* 0x00000004c9107825 */ /* 0x004fc600078e0216 */
[----:B------:R-:W2:Y:S01]  /*10bb0*/  LDL.LU.64 R22, [R1+0x18] ;  /* 0x0000180001167983 */ /* 0x000ea20000300a00 */
[----:B------:R-:W-:-:S04]  /*10bc0*/  IADD3 R8, R252, -0x90, RZ ;  /* 0xffffff70fc087810 */ /* 0x000fc80007ffe0ff */
[----:B------:R-:W-:Y:S02]  /*10bd0*/  ISETP.GE.U32.AND P2, PT, R8, 0x7ffffef1, PT ;  /* 0x7ffffef10800780c */ /* 0x000fe40003f46070 */
[C---:B------:R-:W-:Y:S02]  /*10be0*/  IADD3 R8, R252.reuse, -0x94, RZ ;  /* 0xffffff6cfc087810 */ /* 0x040fe40007ffe0ff */
[----:B------:R-:W-:Y:S02]  /*10bf0*/  IADD3 R7, R252, -0x98, RZ ;  /* 0xffffff68fc077810 */ /* 0x000fe40007ffe0ff */
[----:B------:R-:W-:Y:S02]  /*10c00*/  ISETP.GE.U32.AND P3, PT, R8, 0x7ffffeed, PT ;  /* 0x7ffffeed0800780c */ /* 0x000fe40003f66070 */
[----:B------:R-:W-:Y:S02]  /*10c10*/  IADD3 R8, R252, -0x9c, RZ ;  /* 0xffffff64fc087810 */ /* 0x000fe40007ffe0ff */
[----:B------:R-:W-:-:S02]  /*10c20*/  ISETP.GE.U32.AND P1, PT, R7, 0x7ffffee9, PT ;  /* 0x7ffffee90700780c */ /* 0x000fc40003f26070 */
[----:B------:R-:W-:Y:S01]  /*10c30*/  IADD3 R7, R252, -0xa0, RZ ;  /* 0xffffff60fc077810 */ /* 0x000fe20007ffe0ff */
[----:B------:R1:W-:Y:S01]  /*10c40*/  LDGSTS.E [R198+0x11e00], [R10.64], !P2 ;  /* 0x11e000000ac67fae */ /* 0x0003e2000d121848 */
[----:B------:R-:W-:Y:S02]  /*10c50*/  ISETP.GE.U32.AND P4, PT, R8, 0x7ffffee5, PT ;  /* 0x7ffffee50800780c */ /* 0x000fe40003f86070 */
[----:B------:R-:W-:Y:S02]  /*10c60*/  IADD3 R8, R252, -0xa4, RZ ;  /* 0xffffff5cfc087810 */ /* 0x000fe40007ffe0ff */
[----:B------:R-:W-:Y:S01]  /*10c70*/  ISETP.GE.U32.AND P0, PT, R7, 0x7ffffee1, PT ;  /* 0x7ffffee10700780c */ /* 0x000fe20003f06070 */
[----:B------:R1:W-:Y:S01]  /*10c80*/  STL.64 [R1+0x538], R16 ;  /* 0x0005381001007387 */ /* 0x0003e20000100a00 */
[----:B------:R-:W-:Y:S02]  /*10c90*/  ISETP.GE.U32.AND P6, PT, R8, 0x7ffffedd, PT ;  /* 0x7ffffedd0800780c */ /* 0x000fe40003fc6070 */
[C---:B------:R-:W-:Y:S01]  /*10ca0*/  IADD3 R7, R252.reuse, -0xa8, RZ ;  /* 0xffffff58fc077810 */ /* 0x040fe20007ffe0ff */
[----:B------:R1:W-:Y:S01]  /*10cb0*/  LDGSTS.E [R198+0x12600], [R16.64], !P3 ;  /* 0x1260000010c67fae */ /* 0x0003e2000d921848 */
[----:B------:R-:W-:-:S02]  /*10cc0*/  IADD3 R8, R252, -0xac, RZ ;  /* 0xffffff54fc087810 */ /* 0x000fc40007ffe0ff */
[----:B------:R-:W-:Y:S02]  /*10cd0*/  ISETP.GE.U32.AND P5, PT, R7, 0x7ffffed9, PT ;  /* 0x7ffffed90700780c */ /* 0x000fe40003fa6070 */
[----:B------:R-:W-:Y:S02]  /*10ce0*/  ISETP.GE.U32.AND P2, PT, R8, 0x7ffffed5, PT ;  /* 0x7ffffed50800780c */ /* 0x000fe40003f46070 */
[C---:B------:R-:W-:Y:S01]  /*10cf0*/  IADD3 R8, R252.reuse, -0xb4, RZ ;  /* 0xffffff4cfc087810 */ /* 0x040fe20007ffe0ff */
[----:B-1----:R-:W-:Y:S01]  /*10d00*/  IMAD.WIDE R10, R201, 0x4, R102 ;  /* 0x00000004c90a7825 */ /* 0x002fe200078e0266 */
[----:B------:R-:W-:-:S04]  /*10d10*/  IADD3 R7, R252, -0xb0, RZ ;  /* 0xffffff50fc077810 */ /* 0x000fc80007ffe0ff */
[----:B------:R4:W-:Y:S01]  /*10d20*/  STL.64 [R1+0x530], R10 ;  /* 0x0005300a01007387 */ /* 0x0009e20000100a00 */
[----:B------:R-:W-:-:S03]  /*10d30*/  IMAD.WIDE R16, R201, 0x4, R94 ;  /* 0x00000004c9107825 */ /* 0x000fc600078e025e */
[----:B------:R4:W-:Y:S01]  /*10d40*/  LDGSTS.E [R198+0x12e00], [R10.64], !P1 ;  /* 0x12e000000ac67fae */ /* 0x0009e2000c921848 */
[----:B------:R-:W-:Y:S02]  /*10d50*/  ISETP.GE.U32.AND P1, PT, R8, 0x7ffffecd, PT ;  /* 0x7ffffecd0800780c */ /* 0x000fe40003f26070 */
[----:B------:R-:W-:Y:S01]  /*10d60*/  ISETP.GE.U32.AND P3, PT, R7, 0x7ffffed1, PT ;  /* 0x7ffffed10700780c */ /* 0x000fe20003f66070 */
[----:B------:R1:W-:Y:S01]  /*10d70*/  STL.64 [R1+0x528], R16 ;  /* 0x0005281001007387 */ /* 0x0003e20000100a00 */
[----:B------:R-:W-:-:S03]  /*10d80*/  IADD3 R8, R252, -0xbc, RZ ;  /* 0xffffff44fc087810 */ /* 0x000fc60007ffe0ff */
[----:B------:R1:W-:Y:S01]  /*10d90*/  LDGSTS.E [R198+0x13600], [R16.64], !P4 ;  /* 0x1360000010c67fae */ /* 0x0003e2000e121848 */
[----:B------:R-:W-:-:S04]  /*10da0*/  IADD3 R7, R252, -0xb8, RZ ;  /* 0xffffff48fc077810 */ /* 0x000fc80007ffe0ff */
[----:B------:R-:W-:Y:S02]  /*10db0*/  ISETP.GE.U32.AND P4, PT, R7, 0x7ffffec9, PT ;  /* 0x7ffffec90700780c */ /* 0x000fe40003f86070 */
[----:B------:R-:W-:Y:S01]  /*10dc0*/  IADD3 R7, R252, -0xc0, RZ ;  /* 0xffffff40fc077810 */ /* 0x000fe20007ffe0ff */
[----:B------:R-:W-:Y:S02]  /*10dd0*/  ULDC UR4, c[0x0][0x18c] ;  /* 0x0000630000047ab9 */ /* 0x000fe40000000800 */
[----:B------:R-:W-:Y:S01]  /*10de0*/  USHF.L.U32 UR4, UR4, 0x7, URZ ;  /* 0x0000000704047899 */ /* 0x000fe2000800063f */
[----:B----4-:R-:W-:-:S05]  /*10df0*/  IMAD.WIDE R10, R201, 0x4, R86 ;  /* 0x00000004c90a7825 */ /* 0x010fca00078e0256 */
[----:B------:R4:W-:Y:S01]  /*10e00*/  STL.64 [R1+0x520], R10 ;  /* 0x0005200a01007387 */ /* 0x0009e20000100a00 */
[----:B-1----:R-:W-:-:S03]  /*10e10*/  IMAD.WIDE R16, R201, 0x4, R78 ;  /* 0x00000004c9107825 */ /* 0x002fc600078e024e */
[----:B------:R4:W-:Y:S01]  /*10e20*/  LDGSTS.E [R198+0x13e00], [R10.64], !P0 ;  /* 0x13e000000ac67fae */ /* 0x0009e2000c121848 */
[----:B------:R-:W-:Y:S02]  /*10e30*/  ISETP.GE.U32.AND P0, PT, R8, 0x7ffffec5, PT ;  /* 0x7ffffec50800780c */ /* 0x000fe40003f06070 */
[----:B------:R-:W-:Y:S01]  /*10e40*/  IADD3 R8, R252, -0xc4, RZ ;  /* 0xffffff3cfc087810 */ /* 0x000fe20007ffe0ff */
[----:B------:R3:W-:Y:S04]  /*10e50*/  STL.64 [R1+0x518], R16 ;  /* 0x0005181001007387 */ /* 0x0007e80000100a00 */
[----:B------:R3:W-:Y:S01]  /*10e60*/  LDGSTS.E [R198+0x14600], [R16.64], !P6 ;  /* 0x1460000010c67fae */ /* 0x0007e2000f121848 */
[----:B----4-:R-:W-:-:S05]  /*10e70*/  IMAD.WIDE R10, R201, 0x4, R54 ;  /* 0x00000004c90a7825 */ /* 0x010fca00078e0236 */
[----:B------:R1:W-:Y:S01]  /*10e80*/  STL.64 [R1+0x510], R10 ;  /* 0x0005100a01007387 */ /* 0x0003e20000100a00 */
[----:B---3--:R-:W-:-:S03]  /*10e90*/  IMAD.WIDE R16, R201, 0x4, R38 ;  /* 0x00000004c9107825 */ /* 0x008fc600078e0226 */
[----:B------:R1:W-:Y:S01]  /*10ea0*/  LDGSTS.E [R198+0x14e00], [R10.64], !P5 ;  /* 0x14e000000ac67fae */ /* 0x0003e2000e921848 */
[----:B------:R-:W-:Y:S02]  /*10eb0*/  ISETP.GE.U32.AND P5, PT, R8, 0x7ffffebd, PT ;  /* 0x7ffffebd0800780c */ /* 0x000fe40003fa6070 */
[----:B------:R-:W-:Y:S01]  /*10ec0*/  IADD3 R8, R252, -0xcc, RZ ;  /* 0xffffff34fc087810 */ /* 0x000fe20007ffe0ff */
[----:B------:R2:W-:Y:S01]  /*10ed0*/  STL.64 [R1+0x508], R16 ;  /* 0x0005081001007387 */ /* 0x0005e20000100a00 */
[----:B------:R-:W-:-:S03]  /*10ee0*/  ISETP.GE.U32.AND P6, PT, R7, 0x7ffffec1, PT ;  /* 0x7ffffec10700780c */ /* 0x000fc60003fc6070 */
[----:B------:R2:W-:Y:S01]  /*10ef0*/  LDGSTS.E [R198+0x15600], [R16.64], !P2 ;  /* 0x1560000010c67fae */ /* 0x0005e2000d121848 */
[----:B-1----:R-:W-:Y:S01]  /*10f00*/  IMAD.WIDE R10, R201, 0x4, R30 ;  /* 0x00000004c90a7825 */ /* 0x002fe200078e021e */
[----:B------:R-:W-:-:S04]  /*10f10*/  IADD3 R7, R252, -0xc8, RZ ;  /* 0xffffff38fc077810 */ /* 0x000fc80007ffe0ff */
[----:B------:R1:W-:Y:S04]  /*10f20*/  STL.64 [R1+0x500], R10 ;  /* 0x0005000a01007387 */ /* 0x0003e80000100a00 */
[----:B------:R1:W-:Y:S01]  /*10f30*/  LDGSTS.E [R198+0x15e00], [R10.64], !P3 ;  /* 0x15e000000ac67fae */ /* 0x0003e2000d921848 */
[----:B------:R-:W-:Y:S01]  /*10f40*/  ISETP.GE.U32.AND P3, PT, R8, 0x7ffffeb5, PT ;  /* 0x7ffffeb50800780c */ /* 0x000fe20003f66070 */
[----:B------:R-:W-:-:S04]  /*10f50*/  IMAD.WIDE R8, R201, 0x4, R12 ;  /* 0x00000004c9087825 */ /* 0x000fc800078e020c */
[----:B--2---:R-:W-:Y:S01]  /*10f60*/  IMAD.WIDE R16, R201, 0x4, R22 ;  /* 0x00000004c9107825 */ /* 0x004fe200078e0216 */
[----:B------:R-:W-:-:S03]  /*10f70*/  ISETP.GE.U32.AND P2, PT, R7, 0x7ffffeb9, PT ;  /* 0x7ffffeb90700780c */ /* 0x000fc60003f46070 */
[----:B-1----:R-:W-:Y:S01]  /*10f80*/  IMAD.WIDE R10, R201, 0x4, R4 ;  /* 0x00000004c90a7825 */ /* 0x002fe200078e0204 */
[----:B------:R-:W-:Y:S01]  /*10f90*/  STL.64 [R1+0x100], R16 ;  /* 0x0001001001007387 */ /* 0x000fe20000100a00 */
[----:B------:R-:W-:-:S03]  /*10fa0*/  IADD3 R7, R252, -0xd0, RZ ;  /* 0xffffff30fc077810 */ /* 0x000fc60007ffe0ff */
[----:B------:R1:W-:Y:S01]  /*10fb0*/  LDGSTS.E [R198+0x16600], [R16.64], !P1 ;  /* 0x1660000010c67fae */ /* 0x0003e2000c921848 */
[----:B------:R-:W-:-:S03]  /*10fc0*/  IADD3 R5, R252, -0xd4, RZ ;  /* 0xffffff2cfc057810 */ /* 0x000fc60007ffe0ff */
[----:B------:R2:W-:Y:S01]  /*10fd0*/  STL.64 [R1+0x128], R10 ;  /* 0x0001280a01007387 */ /* 0x0005e20000100a00 */
[----:B------:R-:W-:-:S03]  /*10fe0*/  IADD3 R4, R252, -0xd8, RZ ;  /* 0xffffff28fc047810 */ /* 0x000fc60007ffe0ff */
[----:B------:R2:W-:Y:S04]  /*10ff0*/  LDGSTS.E [R198+0x16e00], [R10.64], !P4 ;  /* 0x16e000000ac67fae */ /* 0x0005e8000e121848 */
[----:B------:R3:W-:Y:S04]  /*11000*/  STL.64 [R1+0x150], R8 ;  /* 0x0001500801007387 */ /* 0x0007e80000100a00 */
[----:B------:R3:W-:Y:S01]  /*11010*/  LDGSTS.E [R198+0x17600], [R8.64], !P0 ;  /* 0x1760000008c67fae */ /* 0x0007e2000c121848 */
[----:B--2---:R-:W-:Y:S01]  /*11020*/  IMAD.WIDE R10, R201, 0x4, R20 ;  /* 0x00000004c90a7825 */ /* 0x004fe200078e0214 */
[----:B------:R-:W-:-:S02]  /*11030*/  ISETP.GE.U32.AND P1, PT, R7, 0x7ffffeb1, PT ;  /* 0x7ffffeb10700780c */ /* 0x000fc40003f26070 */
[----:B------:R-:W-:Y:S01]  /*11040*/  ISETP.GE.U32.AND P4, PT, R5, 0x7ffffead, PT ;  /* 0x7ffffead0500780c */ /* 0x000fe20003f86070 */
[----:B---3--:R-:W-:Y:S01]  /*11050*/  IMAD.WIDE R8, R201, 0x4, R28 ;  /* 0x00000004c9087825 */ /* 0x008fe200078e021c */
[----:B------:R-:W-:Y:S01]  /*11060*/  IADD3 R5, R252, -0xdc, RZ ;  /* 0xffffff24fc057810 */ /* 0x000fe20007ffe0ff */
[----:B------:R2:W-:Y:S01]  /*11070*/  STL.64 [R1+0x178], R10 ;  /* 0x0001780a01007387 */ /* 0x0005e20000100a00 */
[----:B------:R-:W-:-:S03]  /*11080*/  ISETP.GE.U32.AND P0, PT, R4, 0x7ffffea9, PT ;  /* 0x7ffffea90400780c */ /* 0x000fc60003f06070 */
[----:B------:R2:W-:Y:S01]  /*11090*/  LDGSTS.E [R198+0x17e00], [R10.64], !P6 ;  /* 0x17e000000ac67fae */ /* 0x0005e2000f121848 */
[----:B------:R-:W-:-:S03]  /*110a0*/  IADD3 R4, R252, -0xe0, RZ ;  /* 0xffffff20fc047810 */ /* 0x000fc60007ffe0ff */
[----:B------:R3:W-:Y:S01]  /*110b0*/  STL.64 [R1+0x1a0], R8 ;  /* 0x0001a00801007387 */ /* 0x0007e20000100a00 */
[----:B------:R-:W-:-:S03]  /*110c0*/  ISETP.GE.U32.AND P6, PT, R5, 0x7ffffea5, PT ;  /* 0x7ffffea50500780c */ /* 0x000fc60003fc6070 */
[----:B------:R3:W-:Y:S01]  /*110d0*/  LDGSTS.E [R198+0x18600], [R8.64], !P5 ;  /* 0x1860000008c67fae */ /* 0x0007e2000e921848 */
[C---:B--2---:R-:W-:Y:S01]  /*110e0*/  IMAD.WIDE R10, R201.reuse, 0x4, R36 ;  /* 0x00000004c90a7825 */ /* 0x044fe200078e0224 */
[----:B------:R-:W-:Y:S02]  /*110f0*/  IADD3 R5, R252, -0xe4, RZ ;  /* 0xffffff1cfc057810 */ /* 0x000fe40007ffe0ff */
[----:B------:R-:W-:Y:S01]  /*11100*/  ISETP.GE.U32.AND P5, PT, R4, 0x7ffffea1, PT ;  /* 0x7ffffea10400780c */ /* 0x000fe20003fa6070 */
[----:B---3--:R-:W-:Y:S01]  /*11110*/  IMAD.WIDE R8, R201, 0x4, R44 ;  /* 0x00000004c9087825 */ /* 0x008fe200078e022c */
[----:B------:R2:W-:Y:S01]  /*11120*/  STL.64 [R1+0x4f8], R10 ;  /* 0x0004f80a01007387 */ /* 0x0005e20000100a00 */
[----:B------:R-:W-:-:S03]  /*11130*/  IADD3 R4, R252, -0xe8, RZ ;  /* 0xffffff18fc047810 */ /* 0x000fc60007ffe0ff */
[----:B------:R2:W-:Y:S01]  /*11140*/  LDGSTS.E [R198+0x18e00], [R10.64], !P2 ;  /* 0x18e000000ac67fae */ /* 0x0005e2000d121848 */
[----:B------:R-:W-:-:S03]  /*11150*/  ISETP.GE.U32.AND P2, PT, R5, 0x7ffffe9d, PT ;  /* 0x7ffffe9d0500780c */ /* 0x000fc60003f46070 */
[----:B------:R3:W-:Y:S01]  /*11160*/  STL.64 [R1+0x4f0], R8 ;  /* 0x0004f00801007387 */ /* 0x0007e20000100a00 */
[----:B------:R-:W-:-:S03]  /*11170*/  IADD3 R5, R252, -0xec, RZ ;  /* 0xffffff14fc057810 */ /* 0x000fc60007ffe0ff */
[----:B------:R3:W-:Y:S01]  /*11180*/  LDGSTS.E [R198+0x19600], [R8.64], !P3 ;  /* 0x1960000008c67fae */ /* 0x0007e2000d921848 */
[C---:B--2---:R-:W-:Y:S01]  /*11190*/  IMAD.WIDE R10, R201.reuse, 0x4, R52 ;  /* 0x00000004c90a7825 */ /* 0x044fe200078e0234 */
[----:B------:R-:W-:Y:S02]  /*111a0*/  ISETP.GE.U32.AND P3, PT, R4, 0x7ffffe99, PT ;  /* 0x7ffffe990400780c */ /* 0x000fe40003f66070 */
[----:B------:R-:W-:Y:S01]  /*111b0*/  IADD3 R4, R252, -0xf0, RZ ;  /* 0xffffff10fc047810 */ /* 0x000fe20007ffe0ff */
        /* <DEDUP_REMOVED lines=8> */
[----:B--2---:R-:W-:Y:S01]  /*11240*/  IMAD.WIDE R10, R201, 0x4, R68 ;  /* 0x00000004c90a7825 */ /* 0x004fe200078e0244 */
[----:B------:R-:W-:-:S03]  /*11250*/  IADD3 R4, R252, -0xf8, RZ ;  /* 0xffffff08fc047810 */ /* 0x000fc60007ffe0ff */
[----:B------:R-:W-:-:S04]  /*11260*/  IMAD.WIDE R12, R201, 0x4, R84 ;  /* 0x00000004c90c7825 */ /* 0x000fc800078e0254 */
[----:B---3--:R-:W-:Y:S01]  /*11270*/  IMAD.WIDE R8, R201, 0x4, R76 ;  /* 0x00000004c9087825 */ /* 0x008fe200078e024c */
[----:B------:R2:W-:Y:S04]  /*11280*/  STL.64 [R1+0x4d8], R10 ;  /* 0x0004d80a01007387 */ /* 0x0005e80000100a00 */
[----:B------:R2:W-:Y:S01]  /*11290*/  LDGSTS.E [R198+0x1ae00], [R10.64], !P0 ;  /* 0x1ae000000ac67fae */ /* 0x0005e2000c121848 */
[----:B------:R-:W-:-:S03]  /*112a0*/  ISETP.GE.U32.AND P0, PT, R5, 0x7ffffe8d, PT ;  /* 0x7ffffe8d0500780c */ /* 0x000fc60003f06070 */
[----:B------:R3:W-:Y:S04]  /*112b0*/  STL.64 [R1+0x4d0], R8 ;  /* 0x0004d00801007387 */ /* 0x0007e80000100a00 */
[----:B------:R3:W-:Y:S01]  /*112c0*/  LDGSTS.E [R198+0x1b600], [R8.64], !P6 ;  /* 0x1b60000008c67fae */ /* 0x0007e2000f121848 */
[----:B------:R-:W-:Y:S01]  /*112d0*/  ISETP.GE.U32.AND P6, PT, R4, 0x7ffffe89, PT ;  /* 0x7ffffe890400780c */ /* 0x000fe20003fc6070 */
[C---:B--2---:R-:W-:Y:S01]  /*112e0*/  IMAD.WIDE R10, R201.reuse, 0x4, R92 ;  /* 0x00000004c90a7825 */ /* 0x044fe200078e025c */
[----:B------:R-:W-:Y:S01]  /*112f0*/  IADD3 R4, R252, -0xfc, RZ ;  /* 0xffffff04fc047810 */ /* 0x000fe20007ffe0ff */
[----:B------:R-:W-:Y:S04]  /*11300*/  STL.64 [R1+0x4c8], R12 ;  /* 0x0004c80c01007387 */ /* 0x000fe80000100a00 */
[----:B------:R2:W-:Y:S01]  /*11310*/  LDGSTS.E [R198+0x1be00], [R12.64], !P5 ;  /* 0x1be000000cc67fae */ /* 0x0005e2000e921848 */
[----:B---3--:R-:W-:-:S03]  /*11320*/  IMAD.WIDE R8, R201, 0x4, R100 ;  /* 0x00000004c9087825 */ /* 0x008fc600078e0264 */
[----:B------:R3:W-:Y:S01]  /*11330*/  STL.64 [R1+0x4c0], R10 ;  /* 0x0004c00a01007387 */ /* 0x0007e20000100a00 */
[----:B------:R-:W-:-:S03]  /*11340*/  ISETP.GE.U32.AND P5, PT, R4, 0x7ffffe85, PT ;  /* 0x7ffffe850400780c */ /* 0x000fc60003fa6070 */
[----:B------:R3:W-:Y:S01]  /*11350*/  LDGSTS.E [R198+0x1c600], [R10.64], !P2 ;  /* 0x1c6000000ac67fae */ /* 0x0007e2000d121848 */
[----:B------:R-:W-:Y:S01]  /*11360*/  ISETP.GE.U32.AND P2, PT, R6, 0x7ffffe81, PT ;  /* 0x7ffffe810600780c */ /* 0x000fe20003f46070 */
[C---:B------:R-:W-:Y:S02]  /*11370*/  IMAD.WIDE R6, R201.reuse, 0x4, R124 ;  /* 0x00000004c9067825 */ /* 0x040fe400078e027c */
[----:B------:R4:W-:Y:S04]  /*11380*/  STL.64 [R1+0x8f0], R8 ;  /* 0x0008f00801007387 */ /* 0x0009e80000100a00 */
[----:B------:R4:W-:Y:S01]  /*11390*/  LDGSTS.E [R198+0x1ce00], [R8.64], !P3 ;  /* 0x1ce0000008c67fae */ /* 0x0009e2000d921848 */
[----:B---3--:R-:W-:Y:S01]  /*113a0*/  IMAD.WIDE R10, R201, 0x4, R108 ;  /* 0x00000004c90a7825 */ /* 0x008fe200078e026c */
[----:B------:R-:W-:-:S03]  /*113b0*/  IADD3 R4, R252, -0x101, RZ ;  /* 0xfffffefffc047810 */ /* 0x000fc60007ffe0ff */
[----:B----4-:R-:W-:Y:S01]  /*113c0*/  IMAD.WIDE R8, R201, 0x4, R116 ;  /* 0x00000004c9087825 */ /* 0x010fe200078e0274 */
[----:B------:R-:W-:Y:S01]  /*113d0*/  STL.64 [R1+0x8f8], R10 ;  /* 0x0008f80a01007387 */ /* 0x000fe20000100a00 */
[----:B------:R-:W-:-:S03]  /*113e0*/  ISETP.GE.U32.AND P3, PT, R4, 0x7ffffe80, PT ;  /* 0x7ffffe800400780c */ /* 0x000fc60003f66070 */
[----:B------:R3:W-:Y:S01]  /*113f0*/  LDGSTS.E [R198+0x1d600], [R10.64], !P1 ;  /* 0x1d6000000ac67fae */ /* 0x0007e2000c921848 */
[----:B------:R-:W-:-:S03]  /*11400*/  IADD3 R4, R252, -0x105, RZ ;  /* 0xfffffefbfc047810 */ /* 0x000fc60007ffe0ff */
[----:B------:R4:W-:Y:S04]  /*11410*/  STL.64 [R1+0x920], R8 ;  /* 0x0009200801007387 */ /* 0x0009e80000100a00 */
[----:B------:R4:W-:Y:S04]  /*11420*/  LDGSTS.E [R198+0x1de00], [R8.64], !P4 ;  /* 0x1de0000008c67fae */ /* 0x0009e8000e121848 */
[----:B------:R1:W-:Y:S04]  /*11430*/  STL.64 [R1+0x918], R6 ;  /* 0x0009180601007387 */ /* 0x0003e80000100a00 */
[----:B------:R1:W-:Y:S01]  /*11440*/  LDGSTS.E [R198+0x1e600], [R6.64], !P0 ;  /* 0x1e60000006c67fae */ /* 0x0003e2000c121848 */
[----:B----4-:R-:W-:Y:S01]  /*11450*/  IMAD.WIDE R8, R201, 0x4, R140 ;  /* 0x00000004c9087825 */ /* 0x010fe200078e028c */
[----:B------:R-:W-:-:S03]  /*11460*/  ISETP.GE.U32.AND P1, PT, R4, 0x7ffffe7c, PT ;  /* 0x7ffffe7c0400780c */ /* 0x000fc60003f26070 */
[----:B-1----:R-:W-:Y:S01]  /*11470*/  IMAD.WIDE R6, R201, 0x4, R132 ;  /* 0x00000004c9067825 */ /* 0x002fe200078e0284 */
[----:B------:R-:W-:-:S04]  /*11480*/  IADD3 R4, R252, -0x10d, RZ ;  /* 0xfffffef3fc047810 */ /* 0x000fc80007ffe0ff */
[----:B------:R1:W-:Y:S04]  /*11490*/  LDGSTS.E [R198+0x1ee00], [R6.64], !P6 ;  /* 0x1ee0000006c67fae */ /* 0x0003e8000f121848 */
[----:B------:R4:W-:Y:S01]  /*114a0*/  LDGSTS.E [R198+0x1f600], [R8.64], !P5 ;  /* 0x1f60000008c67fae */ /* 0x0009e2000e921848 */
[----:B------:R-:W-:Y:S01]  /*114b0*/  ISETP.NE.U32.AND P5, PT, R0, RZ, PT ;  /* 0x000000ff0000720c */ /* 0x000fe20003fa5070 */
[----:B------:R-:W-:Y:S02]  /*114c0*/  IMAD.U32 R0, RZ, RZ, UR4 ;  /* 0x00000004ff007e24 */ /* 0x000fe4000f8e00ff */
[----:B------:R1:W-:Y:S01]  /*114d0*/  STL.64 [R1+0x910], R6 ;  /* 0x0009100601007387 */ /* 0x0003e20000100a00 */
[----:B------:R-:W-:Y:S01]  /*114e0*/  ISETP.GE.U32.AND P0, PT, R4, 0x7ffffe74, PT ;  /* 0x7ffffe740400780c */ /* 0x000fe20003f06070 */
[----:B------:R-:W-:Y:S01]  /*114f0*/  IMAD.WIDE R68, R0, 0x4, R150 ;  /* 0x0000000400447825 */ /* 0x000fe200078e0296 */
[C---:B------:R-:W-:Y:S01]  /*11500*/  IADD3 R5, R252.reuse, -0x109, RZ ;  /* 0xfffffef7fc057810 */ /* 0x040fe20007ffe0ff */
[----:B------:R-:W-:Y:S01]  /*11510*/  STL.64 [R1+0x908], R8 ;  /* 0x0009080801007387 */ /* 0x000fe20000100a00 */
[----:B------:R-:W-:Y:S01]  /*11520*/  IADD3 R4, R252, -0x111, RZ ;  /* 0xfffffeeffc047810 */ /* 0x000fe20007ffe0ff */
[----:B------:R-:W-:-:S04]  /*11530*/  IMAD.WIDE R48, R0, 0x4, R152 ;  /* 0x0000000400307825 */ /* 0x000fc800078e0298 */
[----:B-1----:R-:W-:Y:S01]  /*11540*/  IMAD.WIDE R6, R201, 0x4, R148 ;  /* 0x00000004c9067825 */ /* 0x002fe200078e0294 */
[----:B------:R-:W-:Y:S02]  /*11550*/  ISETP.GE.U32.AND P4, PT, R5, 0x7ffffe78, PT ;  /* 0x7ffffe780500780c */ /* 0x000fe40003f86070 */
[----:B------:R-:W-:Y:S02]  /*11560*/  ISETP.GE.U32.AND P6, PT, R4, 0x7ffffe70, PT ;  /* 0x7ffffe700400780c */ /* 0x000fe40003fc6070 */
[----:B------:R1:W-:Y:S01]  /*11570*/  STL.64 [R1+0x900], R6 ;  /* 0x0009000601007387 */ /* 0x0003e20000100a00 */
[----:B------:R-:W-:-:S03]  /*11580*/  IMAD.WIDE R28, R0, 0x4, R154 ;  /* 0x00000004001c7825 */ /* 0x000fc600078e029a */
[----:B------:R1:W-:Y:S01]  /*11590*/  LDGSTS.E [R198+0x1fe00], [R6.64], !P2 ;  /* 0x1fe0000006c67fae */ /* 0x0003e2000d121848 */
[----:B------:R-:W-:-:S03]  /*115a0*/  IMAD.WIDE R4, R0, 0x4, R160 ;  /* 0x0000000400047825 */ /* 0x000fc600078e02a0 */
[----:B------:R-:W-:Y:S01]  /*115b0*/  STL.64 [R1+0x4b8], R68 ;  /* 0x0004b84401007387 */ /* 0x000fe20000100a00 */
[----:B---3--:R-:W-:-:S03]  /*115c0*/  IMAD.WIDE R10, R0, 0x4, R156 ;  /* 0x00000004000a7825 */ /* 0x008fc600078e029c */
[----:B------:R-:W-:Y:S01]  /*115d0*/  STL.64 [R1+0x4b0], R48 ;  /* 0x0004b03001007387 */ /* 0x000fe20000100a00 */
[----:B-1----:R-:W-:-:S05]  /*115e0*/  IMAD.WIDE R6, R0, 0x4, R158 ;  /* 0x0000000400067825 */ /* 0x002fca00078e029e */
[----:B------:R1:W-:Y:S04]  /*115f0*/  STL.64 [R1+0x498], R6 ;  /* 0x0004980601007387 */ /* 0x0003e80000100a00 */
[----:B------:R-:W-:Y:S04]  /*11600*/  STL.64 [R1+0x4a8], R28 ;  /* 0x0004a81c01007387 */ /* 0x000fe80000100a00 */
[----:B------:R3:W-:Y:S01]  /*11610*/  STL.64 [R1+0x490], R4 ;  /* 0x0004900401007387 */ /* 0x0007e20000100a00 */
[----:B-1----:R-:W-:-:S03]  /*11620*/  IMAD.WIDE R6, R0, 0x4, R162 ;  /* 0x0000000400067825 */ /* 0x002fc600078e02a2 */
[----:B------:R-:W-:Y:S01]  /*11630*/  STL.64 [R1+0x4a0], R10 ;  /* 0x0004a00a01007387 */ /* 0x000fe20000100a00 */
[----:B---3--:R-:W-:-:S03]  /*11640*/  IMAD.WIDE R4, R0, 0x4, R164 ;  /* 0x0000000400047825 */ /* 0x008fc600078e02a4 */
[----:B------:R-:W-:Y:S01]  /*11650*/  STL.64 [R1+0x488], R6 ;  /* 0x0004880601007387 */ /* 0x000fe20000100a00 */
[----:B------:R-:W-:-:S03]  /*11660*/  IMAD.WIDE R60, R0, 0x4, R166 ;  /* 0x00000004003c7825 */ /* 0x000fc600078e02a6 */
[----:B------:R1:W-:Y:S01]  /*11670*/  STL.64 [R1+0x480], R4 ;  /* 0x0004800401007387 */ /* 0x0003e20000100a00 */
[----:B------:R-:W-:-:S03]  /*11680*/  IMAD.WIDE R44, R0, 0x4, R168 ;  /* 0x00000004002c7825 */ /* 0x000fc600078e02a8 */
[----:B------:R-:W-:Y:S01]  /*11690*/  STL.64 [R1+0x478], R60 ;  /* 0x0004783c01007387 */ /* 0x000fe20000100a00 */
[----:B--2---:R-:W-:-:S04]  /*116a0*/  IMAD.WIDE R12, R0, 0x4, R170 ;  /* 0x00000004000c7825 */ /* 0x004fc800078e02aa */
[----:B-1----:R-:W-:-:S04]  /*116b0*/  IMAD.WIDE R4, R0, 0x4, R172 ;  /* 0x0000000400047825 */ /* 0x002fc800078e02ac */
[C---:B------:R-:W-:Y:S01]  /*116c0*/  IMAD.WIDE R6, R0.reuse, 0x4, R174 ;  /* 0x0000000400067825 */ /* 0x040fe200078e02ae */
[----:B------:R1:W-:Y:S04]  /*116d0*/  STL.64 [R1+0x460], R4 ;  /* 0x0004600401007387 */ /* 0x0003e80000100a00 */
[----:B------:R-:W-:Y:S04]  /*116e0*/  STL.64 [R1+0x470], R44 ;  /* 0x0004702c01007387 */ /* 0x000fe80000100a00 */
[----:B------:R2:W-:Y:S01]  /*116f0*/  STL.64 [R1+0x458], R6 ;  /* 0x0004580601007387 */ /* 0x0005e20000100a00 */
[----:B-1----:R-:W-:-:S03]  /*11700*/  IMAD.WIDE R4, R0, 0x4, R176 ;  /* 0x0000000400047825 */ /* 0x002fc600078e02b0 */
[----:B------:R-:W-:Y:S04]  /*11710*/  STL.64 [R1+0x468], R12 ;  /* 0x0004680c01007387 */ /* 0x000fe80000100a00 */
[----:B------:R1:W-:Y:S01]  /*11720*/  STL.64 [R1+0x450], R4 ;  /* 0x0004500401007387 */ /* 0x0003e20000100a00 */
[----:B--2---:R-:W-:-:S04]  /*11730*/  IMAD.WIDE R6, R0, 0x4, R178 ;  /* 0x0000000400067825 */ /* 0x004fc800078e02b2 */
[C---:B------:R-:W-:Y:S01]  /*11740*/  IMAD.WIDE R58, R0.reuse, 0x4, R182 ;  /* 0x00000004003a7825 */ /* 0x040fe200078e02b6 */
[----:B------:R2:W-:Y:S03]  /*11750*/  STL.64 [R1+0x448], R6 ;  /* 0x0004480601007387 */ /* 0x0005e60000100a00 */
[----:B-1----:R-:W-:-:S05]  /*11760*/  IMAD.WIDE R4, R0, 0x4, R180 ;  /* 0x0000000400047825 */ /* 0x002fca00078e02b4 */
[----:B------:R1:W-:Y:S01]  /*11770*/  STL.64 [R1+0x440], R4 ;  /* 0x0004400401007387 */ /* 0x0003e20000100a00 */
[----:B------:R-:W-:-:S03]  /*11780*/  IMAD.WIDE R34, R0, 0x4, R184 ;  /* 0x0000000400227825 */ /* 0x000fc600078e02b8 */
[----:B------:R-:W-:Y:S01]  /*11790*/  STL.64 [R1+0x438], R58 ;  /* 0x0004383a01007387 */ /* 0x000fe20000100a00 */
[----:B--2---:R-:W-:-:S04]  /*117a0*/  IMAD.WIDE R6, R0, 0x4, R188 ;  /* 0x0000000400067825 */ /* 0x004fc800078e02bc */
[----:B-1----:R-:W-:-:S05]  /*117b0*/  IMAD.WIDE R4, R0, 0x4, R186 ;  /* 0x0000000400047825 */ /* 0x002fca00078e02ba */
[----:B------:R1:W-:Y:S01]  /*117c0*/  STL.64 [R1+0x428], R4 ;  /* 0x0004280401007387 */ /* 0x0003e20000100a00 */
[----:B------:R-:W-:-:S03]  /*117d0*/  IMAD.WIDE R16, R0, 0x4, R192 ;  /* 0x0000000400107825 */ /* 0x000fc600078e02c0 */
[----:B------:R2:W-:Y:S04]  /*117e0*/  STL.64 [R1+0x1a8], R6 ;  /* 0x0001a80601007387 */ /* 0x0005e80000100a00 */
[----:B------:R-:W-:Y:S01]  /*117f0*/  STL.64 [R1+0x430], R34 ;  /* 0x0004302201007387 */ /* 0x000fe20000100a00 */
[----:B-1----:R-:W-:-:S04]  /*11800*/  IMAD.WIDE R4, R0, 0x4, R190 ;  /* 0x0000000400047825 */ /* 0x002fc800078e02be */
[C---:B--2---:R-:W-:Y:S01]  /*11810*/  IMAD.WIDE R6, R0.reuse, 0x4, R194 ;  /* 0x0000000400067825 */ /* 0x044fe200078e02c2 */
[----:B------:R1:W-:Y:S04]  /*11820*/  STL.64 [R1+0x188], R4 ;  /* 0x0001880401007387 */ /* 0x0003e80000100a00 */
[----:B------:R-:W-:Y:S01]  /*11830*/  STL.64 [R1+0x170], R16 ;  /* 0x0001701001007387 */ /* 0x000fe20000100a00 */
[----:B------:R-:W-:-:S03]  /*11840*/  IMAD.WIDE R56, R0, 0x4, R202 ;  /* 0x0000000400387825 */ /* 0x000fc600078e02ca */
[----:B------:R2:W-:Y:S01]  /*11850*/  STL.64 [R1+0x148], R6 ;  /* 0x0001480601007387 */ /* 0x0005e20000100a00 */
        /* <DEDUP_REMOVED lines=13> */
[----:B------:R2:W-:Y:S04]  /*11930*/  STL.64 [R1+0xc0], R16 ;  /* 0x0000c01001007387 */ /* 0x0005e80000100a00 */
[----:B------:R3:W-:Y:S01]  /*11940*/  STL.64 [R1+0xb8], R6 ;  /* 0x0000b80601007387 */ /* 0x0007e20000100a00 */
[----:B-1----:R-:W-:-:S04]  /*11950*/  IMAD.WIDE R4, R0, 0x4, R216 ;  /* 0x0000000400047825 */ /* 0x002fc800078e02d8 */
[C---:B--2---:R-:W-:Y:S01]  /*11960*/  IMAD.WIDE R16, R0.reuse, 0x4, R220 ;  /* 0x0000000400107825 */ /* 0x044fe200078e02dc */
[----:B------:R1:W-:Y:S03]  /*11970*/  STL.64 [R1+0xb0], R4 ;  /* 0x0000b00401007387 */ /* 0x0003e60000100a00 */
[C---:B---3--:R-:W-:Y:S01]  /*11980*/  IMAD.WIDE R6, R0.reuse, 0x4, R222 ;  /* 0x0000000400067825 */ /* 0x048fe200078e02de */
[----:B------:R2:W-:Y:S04]  /*11990*/  STL.64 [R1+0xa0], R16 ;  /* 0x0000a01001007387 */ /* 0x0005e80000100a00 */
[----:B------:R-:W3:Y:S01]  /*119a0*/  LDL.LU.64 R72, [R1+0x1b0] ;  /* 0x0001b00001487983 */ /* 0x000ee20000300a00 */
[----:B-1----:R-:W-:-:S03]  /*119b0*/  IMAD.WIDE R4, R0, 0x4, R224 ;  /* 0x0000000400047825 */ /* 0x002fc600078e02e0 */
[----:B------:R1:W-:Y:S04]  /*119c0*/  STL.64 [R1+0x98], R6 ;  /* 0x0000980601007387 */ /* 0x0003e80000100a00 */
[----:B------:R-:W4:Y:S04]  /*119d0*/  LDL.LU.64 R64, [R1+0x1b8] ;  /* 0x0001b80001407983 */ /* 0x000f280000300a00 */
[----:B------:R1:W-:Y:S04]  /*119e0*/  STL.64 [R1+0x90], R4 ;  /* 0x0000900401007387 */ /* 0x0003e80000100a00 */
[----:B------:R-:W4:Y:S04]  /*119f0*/  LDL.LU.64 R40, [R1+0x1c0] ;  /* 0x0001c00001287983 */ /* 0x000f280000300a00 */
[----:B------:R-:W4:Y:S04]  /*11a00*/  LDL.LU.64 R24, [R1+0x1c8] ;  /* 0x0001c80001187983 */ /* 0x000f280000300a00 */
[----:B--2---:R-:W2:Y:S04]  /*11a10*/  LDL.LU.64 R16, [R1+0x1d0] ;  /* 0x0001d00001107983 */ /* 0x004ea80000300a00 */
[----:B------:R-:W2:Y:S04]  /*11a20*/  LDL.LU.64 R142, [R1+0x1d8] ;  /* 0x0001d800018e7983 */ /* 0x000ea80000300a00 */
[----:B------:R-:W2:Y:S04]  /*11a30*/  LDL.LU.64 R134, [R1+0x1e0] ;  /* 0x0001e00001867983 */ /* 0x000ea80000300a00 */
[----:B------:R-:W2:Y:S04]  /*11a40*/  LDL.LU.64 R126, [R1+0x1e8] ;  /* 0x0001e800017e7983 */ /* 0x000ea80000300a00 */
[----:B------:R-:W2:Y:S04]  /*11a50*/  LDL.LU.64 R118, [R1+0x1f0] ;  /* 0x0001f00001767983 */ /* 0x000ea80000300a00 */
[----:B------:R-:W2:Y:S04]  /*11a60*/  LDL.LU.64 R110, [R1+0x1f8] ;  /* 0x0001f800016e7983 */ /* 0x000ea80000300a00 */
[----:B------:R-:W2:Y:S04]  /*11a70*/  LDL.LU.64 R102, [R1+0x200] ;  /* 0x0002000001667983 */ /* 0x000ea80000300a00 */
[----:B------:R-:W2:Y:S04]  /*11a80*/  LDL.LU.64 R94, [R1+0x208] ;  /* 0x00020800015e7983 */ /* 0x000ea80000300a00 */
[----:B------:R-:W2:Y:S01]  /*11a90*/  LDL.LU.64 R86, [R1+0x210] ;  /* 0x0002100001567983 */ /* 0x000ea20000300a00 */
[----:B------:R-:W-:-:S03]  /*11aa0*/  IMAD.MOV.U32 R23, RZ, RZ, 0x7f ;  /* 0x0000007fff177424 */ /* 0x000fc600078e00ff */
[----:B------:R-:W2:Y:S02]  /*11ab0*/  LDL.LU.64 R78, [R1+0x218] ;  /* 0x00021800014e7983 */ /* 0x000ea40000300a00 */
[----:B------:R-:W-:Y:S02]  /*11ac0*/  IADD3 R23, R23, c[0x0][0x180], RZ ;  /* 0x0000600017177a10 */ /* 0x000fe40007ffe0ff */
[----:B------:R-:W2:Y:S04]  /*11ad0*/  LDL.LU.64 R54, [R1+0x220] ;  /* 0x0002200001367983 */ /* 0x000ea80000300a00 */
[----:B------:R-:W2:Y:S01]  /*11ae0*/  LDL.LU.64 R38, [R1+0x228] ;  /* 0x0002280001267983 */ /* 0x000ea20000300a00 */
[----:B------:R-:W-:-:S03]  /*11af0*/  ISETP.GT.AND P2, PT, R23, 0x17f, PT ;  /* 0x0000017f1700780c */ /* 0x000fc60003f44270 */
[----:B------:R-:W2:Y:S01]  /*11b00*/  LDL.LU.64 R22, [R1+0x230] ;  /* 0x0002300001167983 */ /* 0x000ea20000300a00 */
[----:B------:R-:W-:-:S04]  /*11b10*/  IMAD.WIDE R50, R0, 0x4, R218 ;  /* 0x0000000400327825 */ /* 0x000fc800078e02da */
[C---:B-1----:R-:W-:Y:S01]  /*11b20*/  IMAD.WIDE R6, R0.reuse, 0x4, R226 ;  /* 0x0000000400067825 */ /* 0x042fe200078e02e2 */
[----:B------:R-:W-:Y:S03]  /*11b30*/  STL.64 [R1+0xa8], R50 ;  /* 0x0000a83201007387 */ /* 0x000fe60000100a00 */
[C---:B------:R-:W-:Y:S01]  /*11b40*/  IMAD.WIDE R18, R0.reuse, 0x4, R228 ;  /* 0x0000000400127825 */ /* 0x040fe200078e02e4 */
[----:B------:R1:W-:Y:S03]  /*11b50*/  STL.64 [R1+0x88], R6 ;  /* 0x0000880601007387 */ /* 0x0003e60000100a00 */
[C---:B------:R-:W-:Y:S01]  /*11b60*/  IMAD.WIDE R4, R0.reuse, 0x4, R230 ;  /* 0x0000000400047825 */ /* 0x040fe200078e02e6 */
[----:B------:R-:W-:Y:S04]  /*11b70*/  STL.64 [R1+0x80], R18 ;  /* 0x0000801201007387 */ /* 0x000fe80000100a00 */
[----:B------:R1:W-:Y:S01]  /*11b80*/  STL.64 [R1+0x78], R4 ;  /* 0x0000780401007387 */ /* 0x0003e20000100a00 */
[----:B------:R-:W-:-:S04]  /*11b90*/  IMAD.WIDE R30, R0, 0x4, R234 ;  /* 0x00000004001e7825 */ /* 0x000fc800078e02ea */
[----:B-1----:R-:W-:-:S04]  /*11ba0*/  IMAD.WIDE R6, R0, 0x4, R232 ;  /* 0x0000000400067825 */ /* 0x002fc800078e02e8 */
[C---:B------:R-:W-:Y:S01]  /*11bb0*/  IMAD.WIDE R4, R0.reuse, 0x4, R236 ;  /* 0x0000000400047825 */ /* 0x040fe200078e02ec */
[----:B------:R1:W-:Y:S04]  /*11bc0*/  STL.64 [R1+0x70], R6 ;  /* 0x0000700601007387 */ /* 0x0003e80000100a00 */
[----:B------:R1:W-:Y:S04]  /*11bd0*/  STL.64 [R1+0x60], R4 ;  /* 0x0000600401007387 */ /* 0x0003e80000100a00 */
[----:B------:R1:W-:Y:S04]  /*11be0*/  STL.64 [R1+0x68], R30 ;  /* 0x0000681e01007387 */ /* 0x0003e80000100a00 */
[----:B------:R-:W2:Y:S04]  /*11bf0*/  LDL.LU.64 R98, [R1+0x238] ;  /* 0x0002380001627983 */ /* 0x000ea80000300a00 */
        /* <DEDUP_REMOVED lines=13> */
[----:B---3--:R-:W-:-:S03]  /*11cd0*/  IMAD.WIDE R234, R0, 0x4, R72 ;  /* 0x0000000400ea7825 */ /* 0x008fc600078e0248 */
[----:B------:R-:W3:Y:S01]  /*11ce0*/  LDL.LU.64 R72, [R1+0x2a8] ;  /* 0x0002a80001487983 */ /* 0x000ee20000300a00 */
[----:B----4-:R-:W-:-:S03]  /*11cf0*/  IMAD.WIDE R232, R0, 0x4, R64 ;  /* 0x0000000400e87825 */ /* 0x010fc600078e0240 */
[----:B------:R-:W4:Y:S01]  /*11d00*/  LDL.LU.64 R64, [R1+0x2b0] ;  /* 0x0002b00001407983 */ /* 0x000f220000300a00 */
[----:B------:R-:W-:-:S04]  /*11d10*/  IMAD.WIDE R230, R0, 0x4, R40 ;  /* 0x0000000400e67825 */ /* 0x000fc800078e0228 */
[----:B------:R-:W-:-:S04]  /*11d20*/  IMAD.WIDE R228, R0, 0x4, R24 ;  /* 0x0000000400e47825 */ /* 0x000fc800078e0218 */
[----:B--2---:R-:W-:-:S04]  /*11d30*/  IMAD.WIDE R226, R0, 0x4, R16 ;  /* 0x0000000400e27825 */ /* 0x004fc800078e0210 */
[C---:B------:R-:W-:Y:S02]  /*11d40*/  IMAD.WIDE R224, R0.reuse, 0x4, R142 ;  /* 0x0000000400e07825 */ /* 0x040fe400078e028e */
[----:B------:R-:W2:Y:S02]  /*11d50*/  LDL.LU.64 R142, [R1+0x2b8] ;  /* 0x0002b800018e7983 */ /* 0x000ea40000300a00 */
[C---:B------:R-:W-:Y:S02]  /*11d60*/  IMAD.WIDE R222, R0.reuse, 0x4, R134 ;  /* 0x0000000400de7825 */ /* 0x040fe400078e0286 */
[----:B------:R-:W2:Y:S02]  /*11d70*/  LDL.LU.64 R40, [R1+0x2c0] ;  /* 0x0002c00001287983 */ /* 0x000ea40000300a00 */
[C---:B------:R-:W-:Y:S02]  /*11d80*/  IMAD.WIDE R220, R0.reuse, 0x4, R126 ;  /* 0x0000000400dc7825 */ /* 0x040fe400078e027e */
[----:B------:R-:W2:Y:S02]  /*11d90*/  LDL.LU.64 R24, [R1+0x2c8] ;  /* 0x0002c80001187983 */ /* 0x000ea40000300a00 */
[----:B------:R-:W-:-:S02]  /*11da0*/  IMAD.WIDE R218, R0, 0x4, R118 ;  /* 0x0000000400da7825 */ /* 0x000fc400078e0276 */
[----:B------:R-:W2:Y:S02]  /*11db0*/  LDL.LU.64 R16, [R1+0x2d0] ;  /* 0x0002d00001107983 */ /* 0x000ea40000300a00 */
[C---:B------:R-:W-:Y:S02]  /*11dc0*/  IMAD.WIDE R216, R0.reuse, 0x4, R110 ;  /* 0x0000000400d87825 */ /* 0x040fe400078e026e */
[----:B------:R-:W2:Y:S02]  /*11dd0*/  LDL.LU.64 R134, [R1+0x2d8] ;  /* 0x0002d80001867983 */ /* 0x000ea40000300a00 */
[C---:B------:R-:W-:Y:S02]  /*11de0*/  IMAD.WIDE R214, R0.reuse, 0x4, R102 ;  /* 0x0000000400d67825 */ /* 0x040fe400078e0266 */
[----:B------:R-:W2:Y:S04]  /*11df0*/  LDL.LU.64 R126, [R1+0x2e0] ;  /* 0x0002e000017e7983 */ /* 0x000ea80000300a00 */
[----:B------:R-:W2:Y:S01]  /*11e00*/  LDL.LU.64 R118, [R1+0x2e8] ;  /* 0x0002e80001767983 */ /* 0x000ea20000300a00 */
[----:B------:R-:W-:-:S03]  /*11e10*/  IMAD.WIDE R212, R0, 0x4, R94 ;  /* 0x0000000400d47825 */ /* 0x000fc600078e025e */
[----:B------:R-:W2:Y:S04]  /*11e20*/  LDL.LU.64 R110, [R1+0x2f0] ;  /* 0x0002f000016e7983 */ /* 0x000ea80000300a00 */
[----:B------:R-:W2:Y:S01]  /*11e30*/  LDL.LU.64 R102, [R1+0x2f8] ;  /* 0x0002f80001667983 */ /* 0x000ea20000300a00 */
[----:B------:R-:W-:-:S03]  /*11e40*/  IMAD.WIDE R210, R0, 0x4, R86 ;  /* 0x0000000400d27825 */ /* 0x000fc600078e0256 */
[----:B------:R-:W2:Y:S01]  /*11e50*/  LDL.LU.64 R94, [R1+0x300] ;  /* 0x00030000015e7983 */ /* 0x000ea20000300a00 */
[----:B------:R-:W-:-:S03]  /*11e60*/  IMAD.WIDE R208, R0, 0x4, R78 ;  /* 0x0000000400d07825 */ /* 0x000fc600078e024e */
[----:B------:R-:W2:Y:S04]  /*11e70*/  LDL.LU.64 R86, [R1+0x308] ;  /* 0x0003080001567983 */ /* 0x000ea80000300a00 */
[----:B------:R-:W2:Y:S01]  /*11e80*/  LDL.LU.64 R78, [R1+0x310] ;  /* 0x00031000014e7983 */ /* 0x000ea20000300a00 */
[----:B------:R-:W-:-:S03]  /*11e90*/  IMAD.WIDE R206, R0, 0x4, R54 ;  /* 0x0000000400ce7825 */ /* 0x000fc600078e0236 */
[----:B------:R-:W2:Y:S01]  /*11ea0*/  LDL.LU.64 R54, [R1+0x318] ;  /* 0x0003180001367983 */ /* 0x000ea20000300a00 */
[----:B------:R-:W-:-:S03]  /*11eb0*/  IMAD.WIDE R182, R0, 0x4, R38 ;  /* 0x0000000400b67825 */ /* 0x000fc600078e0226 */
[----:B------:R-:W2:Y:S01]  /*11ec0*/  LDL.LU.64 R38, [R1+0x320] ;  /* 0x0003200001267983 */ /* 0x000ea20000300a00 */
[----:B------:R-:W-:-:S03]  /*11ed0*/  IMAD.WIDE R180, R0, 0x4, R22 ;  /* 0x0000000400b47825 */ /* 0x000fc600078e0216 */
[----:B------:R-:W2:Y:S01]  /*11ee0*/  LDL.LU.64 R22, [R1+0x328] ;  /* 0x0003280001167983 */ /* 0x000ea20000300a00 */
[----:B------:R-:W-:-:S04]  /*11ef0*/  IMAD.WIDE R172, R0, 0x4, R90 ;  /* 0x0000000400ac7825 */ /* 0x000fc800078e025a */
[----:B------:R-:W-:-:S04]  /*11f00*/  IMAD.WIDE R170, R0, 0x4, R82 ;  /* 0x0000000400aa7825 */ /* 0x000fc800078e0252 */
[----:B------:R-:W-:-:S04]  /*11f10*/  IMAD.WIDE R168, R0, 0x4, R74 ;  /* 0x0000000400a87825 */ /* 0x000fc800078e024a */
[----:B------:R-:W-:-:S04]  /*11f20*/  IMAD.WIDE R166, R0, 0x4, R66 ;  /* 0x0000000400a67825 */ /* 0x000fc800078e0242 */
[----:B------:R-:W-:-:S04]  /*11f30*/  IMAD.WIDE R164, R0, 0x4, R42 ;  /* 0x0000000400a47825 */ /* 0x000fc800078e022a */
[C---:B------:R-:W-:Y:S02]  /*11f40*/  IMAD.WIDE R152, R0.reuse, 0x4, R104 ;  /* 0x0000000400987825 */ /* 0x040fe400078e0268 */
[----:B------:R-:W2:Y:S02]  /*11f50*/  LDL.LU.64 R104, [R1+0x330] ;  /* 0x0003300001687983 */ /* 0x000ea40000300a00 */
[----:B------:R-:W-:-:S04]  /*11f60*/  IMAD.WIDE R150, R0, 0x4, R88 ;  /* 0x0000000400967825 */ /* 0x000fc800078e0258 */
[----:B------:R-:W-:-:S04]  /*11f70*/  IMAD.WIDE R148, R0, 0x4, R80 ;  /* 0x0000000400947825 */ /* 0x000fc800078e0250 */
[----:B------:R-:W-:-:S04]  /*11f80*/  IMAD.WIDE R158, R0, 0x4, R144 ;  /* 0x00000004009e7825 */ /* 0x000fc800078e0290 */
[----:B------:R-:W-:-:S04]  /*11f90*/  IMAD.WIDE R154, R0, 0x4, R128 ;  /* 0x00000004009a7825 */ /* 0x000fc800078e0280 */
[----:B------:R-:W-:-:S04]  /*11fa0*/  IMAD.WIDE R162, R0, 0x4, R26 ;  /* 0x0000000400a27825 */ /* 0x000fc800078e021a */
[----:B------:R-:W-:-:S04]  /*11fb0*/  IMAD.WIDE R160, R0, 0x4, R18 ;  /* 0x0000000400a07825 */ /* 0x000fc800078e0212 */
[----:B------:R-:W-:-:S04]  /*11fc0*/  IMAD.WIDE R156, R0, 0x4, R136 ;  /* 0x00000004009c7825 */ /* 0x000fc800078e0288 */
[----:B------:R-:W-:-:S04]  /*11fd0*/  IMAD.WIDE R174, R0, 0x4, R98 ;  /* 0x0000000400ae7825 */ /* 0x000fc800078e0262 */
[----:B---3--:R-:W-:-:S04]  /*11fe0*/  IMAD.WIDE R146, R0, 0x4, R72 ;  /* 0x0000000400927825 */ /* 0x008fc800078e0248 */
[----:B----4-:R-:W-:-:S04]  /*11ff0*/  IMAD.WIDE R144, R0, 0x4, R64 ;  /* 0x0000000400907825 */ /* 0x010fc800078e0240 */
[----:B--2---:R-:W-:-:S04]  /*12000*/  IMAD.WIDE R132, R0, 0x4, R126 ;  /* 0x0000000400847825 */ /* 0x004fc800078e027e */
[----:B------:R-:W-:-:S04]  /*12010*/  IMAD.WIDE R130, R0, 0x4, R118 ;  /* 0x0000000400827825 */ /* 0x000fc800078e0276 */
[C---:B------:R-:W-:Y:S02]  /*12020*/  IMAD.WIDE R126, R0.reuse, 0x4, R102 ;  /* 0x00000004007e7825 */ /* 0x040fe400078e0266 */
[----:B------:R-:W2:Y:S02]  /*12030*/  LDL.LU.64 R102, [R1+0x338] ;  /* 0x0003380001667983 */ /* 0x000ea40000300a00 */
[C---:B------:R-:W-:Y:S02]  /*12040*/  IMAD.WIDE R124, R0.reuse, 0x4, R94 ;  /* 0x00000004007c7825 */ /* 0x040fe400078e025e */
[----:B------:R-:W3:Y:S04]  /*12050*/  LDL.LU.64 R92, [R1+0x340] ;  /* 0x00034000015c7983 */ /* 0x000ee80000300a00 */
[----:B------:R-:W4:Y:S01]  /*12060*/  LDL.LU.64 R94, [R1+0x348] ;  /* 0x00034800015e7983 */ /* 0x000f220000300a00 */
[----:B------:R-:W-:-:S03]  /*12070*/  IMAD.WIDE R118, R0, 0x4, R86 ;  /* 0x0000000400767825 */ /* 0x000fc600078e0256 */
[----:B------:R-:W2:Y:S04]  /*12080*/  LDL.LU.64 R84, [R1+0x350] ;  /* 0x0003500001547983 */ /* 0x000ea80000300a00 */
[----:B------:R-:W4:Y:S04]  /*12090*/  LDL.LU.64 R90, [R1+0x358] ;  /* 0x00035800015a7983 */ /* 0x000f280000300a00 */
[----:B------:R-:W4:Y:S01]  /*120a0*/  LDL.LU.64 R88, [R1+0x360] ;  /* 0x0003600001587983 */ /* 0x000f220000300a00 */
[----:B------:R-:W-:-:S03]  /*120b0*/  IMAD.WIDE R116, R0, 0x4, R78 ;  /* 0x0000000400747825 */ /* 0x000fc600078e024e */
[----:B------:R-:W4:Y:S04]  /*120c0*/  LDL.LU.64 R86, [R1+0x368] ;  /* 0x0003680001567983 */ /* 0x000f280000300a00 */
[----:B------:R-:W4:Y:S04]  /*120d0*/  LDL.LU.64 R76, [R1+0x370] ;  /* 0x00037000014c7983 */ /* 0x000f280000300a00 */
[----:B------:R-:W4:Y:S04]  /*120e0*/  LDL.LU.64 R82, [R1+0x378] ;  /* 0x0003780001527983 */ /* 0x000f280000300a00 */
[----:B------:R-:W4:Y:S04]  /*120f0*/  LDL.LU.64 R80, [R1+0x380] ;  /* 0x0003800001507983 */ /* 0x000f280000300a00 */
[----:B------:R-:W4:Y:S01]  /*12100*/  LDL.LU.64 R78, [R1+0x388] ;  /* 0x00038800014e7983 */ /* 0x000f220000300a00 */
[----:B------:R-:W-:-:S03]  /*12110*/  IMAD.WIDE R128, R0, 0x4, R110 ;  /* 0x0000000400807825 */ /* 0x000fc600078e026e */
[----:B------:R-:W4:Y:S01]  /*12120*/  LDL.LU.64 R52, [R1+0x390] ;  /* 0x0003900001347983 */ /* 0x000f220000300a00 */
[----:B------:R-:W-:-:S03]  /*12130*/  IMAD.WIDE R110, R0, 0x4, R54 ;  /* 0x00000004006e7825 */ /* 0x000fc600078e0236 */
        /* <DEDUP_REMOVED lines=16> */
[----:B------:R-:W4:Y:S04]  /*12240*/  LDL.LU.64 R24, [R1+0x3f0] ;  /* 0x0003f00001187983 */ /* 0x000f280000300a00 */
[----:B------:R-:W4:Y:S04]  /*12250*/  LDL.LU.64 R22, [R1+0x3f8] ;  /* 0x0003f80001167983 */ /* 0x000f280000300a00 */
[----:B------:R-:W4:Y:S04]  /*12260*/  LDL.LU.64 R122, [R1+0x400] ;  /* 0x00040000017a7983 */ /* 0x000f280000300a00 */
[----:B------:R-:W4:Y:S04]  /*12270*/  LDL.LU.64 R18, [R1+0x408] ;  /* 0x0004080001127983 */ /* 0x000f280000300a00 */
[----:B------:R-:W4:Y:S04]  /*12280*/  LDL.LU.64 R16, [R1+0x418] ;  /* 0x0004180001107983 */ /* 0x000f280000300a00 */
[----:B------:R-:W1:Y:S04]  /*12290*/  LDL.LU.64 R114, [R1+0x410] ;  /* 0x0004100001727983 */ /* 0x000e680000300a00 */
[----:B------:R-:W4:Y:S01]  /*122a0*/  LDL.LU.64 R98, [R1+0x420] ;  /* 0x0004200001627983 */ /* 0x000f220000300a00 */
[----:B------:R-:W-:Y:S01]  /*122b0*/  IADD3 R8, R252, -0x115, RZ ;  /* 0xfffffeebfc087810 */ /* 0x000fe20007ffe0ff */
[----:B------:R-:W-:Y:S01]  /*122c0*/  IMAD.WIDE R238, R0, 0x4, R238 ;  /* 0x0000000400ee7825 */ /* 0x000fe200078e02ee */
[----:B------:R-:W-:-:S03]  /*122d0*/  IADD3 R9, R252, -0x119, RZ ;  /* 0xfffffee7fc097810 */ /* 0x000fc60007ffe0ff */
        /* <DEDUP_REMOVED lines=10> */
[----:B--2---:R-:W-:-:S04]  /*12380*/  IMAD.WIDE R92, R0, 0x4, R84 ;  /* 0x00000004005c7825 */ /* 0x004fc800078e0254 */
[----:B------:R-:W-:-:S04]  /*12390*/  IMAD.WIDE R102, R0, 0x4, R102 ;  /* 0x0000000400667825 */ /* 0x000fc800078e0266 */
[----:B----4-:R-:W-:-:S04]  /*123a0*/  IMAD.WIDE R94, R0, 0x4, R94 ;  /* 0x00000004005e7825 */ /* 0x010fc800078e025e */
        /* <DEDUP_REMOVED lines=24> */
[----:B-1----:R-:W-:-:S04]  /*12530*/  IMAD.WIDE R6, R0, 0x4, R114 ;  /* 0x0000000400067825 */ /* 0x002fc800078e0272 */
[----:B------:R-:W-:-:S04]  /*12540*/  IMAD.WIDE R4, R0, 0x4, R98 ;  /* 0x0000000400047825 */ /* 0x000fc800078e0262 */
[----:B------:R-:W0:Y:S04]  /*12550*/  LDGDEPBAR ;  /* 0x00000000000079af */ /* 0x000e280000000000 */
[----:B------:R1:W-:Y:S04]  /*12560*/  LDGSTS.E [R200+0x40000], [R68.64], P5 ;  /* 0x4000000044c87fae */ /* 0x0003e8000a921848 */
[----:B------:R2:W-:Y:S04]  /*12570*/  LDGSTS.E [R200+0x41000], [R60.64], P5 ;  /* 0x410000003cc87fae */ /* 0x0005e8000a921848 */
[----:B------:R3:W-:Y:S04]  /*12580*/  LDGSTS.E [R200+0x42000], [R58.64], P5 ;  /* 0x420000003ac87fae */ /* 0x0007e8000a921848 */
[----:B------:R4:W-:Y:S04]  /*12590*/  LDGSTS.E [R200+0x43000], [R56.64], P5 ;  /* 0x4300000038c87fae */ /* 0x0009e8000a921848 */
[----:B------:R1:W-:Y:S04]  /*125a0*/  LDGSTS.E [R200+0x44000], [R50.64], P5 ;  /* 0x4400000032c87fae */ /* 0x0003e8000a921848 */
[----:B------:R1:W-:Y:S04]  /*125b0*/  LDGSTS.E [R200+0x45000], [R30.64], P5 ;  /* 0x450000001ec87fae */ /* 0x0003e8000a921848 */
[----:B------:R1:W-:Y:S04]  /*125c0*/  LDGSTS.E [R200+0x46000], [R250.64], P5 ;  /* 0x46000000fac87fae */ /* 0x0003e8000a921848 */
[----:B------:R1:W-:Y:S04]  /*125d0*/  STL.64 [R1+0xd88], R250 ;  /* 0x000d88fa01007387 */ /* 0x0003e80000100a00 */
[----:B------:R2:W-:Y:S04]  /*125e0*/  LDGSTS.E [R200+0x47000], [R220.64], P5 ;  /* 0x47000000dcc87fae */ /* 0x0005e8000a921848 */
[----:B------:R2:W-:Y:S04]  /*125f0*/  LDGSTS.E [R200+0x48000], [R182.64], P5 ;  /* 0x48000000b6c87fae */ /* 0x0005e8000a921848 */
[----:B-1----:R-:W2:Y:S04]  /*12600*/  LDL.LU.64 R250, [R1+0x60] ;  /* 0x0000600001fa7983 */ /* 0x002ea80000300a00 */
[----:B------:R-:W-:Y:S04]  /*12610*/  STL.64 [R1+0xd90], R220 ;  /* 0x000d90dc01007387 */ /* 0x000fe80000100a00 */
[----:B------:R-:W-:Y:S04]  /*12620*/  STL.64 [R1+0xd98], R182 ;  /* 0x000d98b601007387 */ /* 0x000fe80000100a00 */
[----:B------:R1:W-:Y:S04]  /*12630*/  LDGSTS.E [R200+0x49000], [R162.64], P5 ;  /* 0x49000000a2c87fae */ /* 0x0003e8000a921848 */
[----:B------:R-:W-:Y:S04]  /*12640*/  STL.64 [R1+0xda0], R162 ;  /* 0x000da0a201007387 */ /* 0x000fe80000100a00 */
[----:B------:R1:W-:Y:S04]  /*12650*/  LDGSTS.E [R200+0x4a000], [R146.64], P5 ;  /* 0x4a00000092c87fae */ /* 0x0003e8000a921848 */
[----:B------:R-:W-:Y:S04]  /*12660*/  STL.64 [R1+0xda8], R146 ;  /* 0x000da89201007387 */ /* 0x000fe80000100a00 */
[----:B------:R1:W-:Y:S04]  /*12670*/  LDGSTS.E [R200+0x4b000], [R130.64], P5 ;  /* 0x4b00000082c87fae */ /* 0x0003e8000a921848 */
[----:B------:R1:W-:Y:S04]  /*12680*/  STL.64 [R1+0xdb0], R130 ;  /* 0x000db08201007387 */ /* 0x0003e80000100a00 */
[----:B------:R3:W-:Y:S04]  /*12690*/  LDGSTS.E [R200+0x4c000], [R106.64], P5 ;  /* 0x4c0000006ac87fae */ /* 0x0007e8000a921848 */
[----:B------:R3:W-:Y:S04]  /*126a0*/  LDGSTS.E [R200+0x4d000], [R86.64], P5 ;  /* 0x4d00000056c87fae */ /* 0x0007e8000a921848 */
[----:B-1----:R-:W2:Y:S04]  /*126b0*/  LDL.LU.64 R130, [R1+0x90] ;  /* 0x0000900001827983 */ /* 0x002ea80000300a00 */
[----:B------:R3:W-:Y:S01]  /*126c0*/  STL.64 [R1+0xdb8], R106 ;  /* 0x000db86a01007387 */ /* 0x0007e20000100a00 */
[----:B------:R-:W-:-:S03]  /*126d0*/  LOP3.LUT R31, R200, 0x10, RZ, 0x3c, !PT ;  /* 0x00000010c81f7812 */ /* 0x000fc600078e3cff */
[----:B------:R1:W-:Y:S04]  /*126e0*/  LDGSTS.E [R200+0x4e000], [R66.64], P5 ;  /* 0x4e00000042c87fae */ /* 0x0003e8000a921848 */
[----:B------:R1:W-:Y:S04]  /*126f0*/  LDGSTS.E [R200+0x4f000], [R26.64], P5 ;  /* 0x4f0000001ac87fae */ /* 0x0003e8000a921848 */
[----:B---3--:R-:W3:Y:S04]  /*12700*/  LDL.LU.64 R106, [R1+0x98] ;  /* 0x00009800016a7983 */ /* 0x008ee80000300a00 */
[----:B------:R1:W-:Y:S04]  /*12710*/  STL.64 [R1+0xdc0], R86 ;  /* 0x000dc05601007387 */ /* 0x0003e80000100a00 */
[----:B------:R2:W-:Y:S04]  /*12720*/  LDGSTS.E [R31+0x40200], [R48.64], P5 ;  /* 0x40200000301f7fae */ /* 0x0005e8000a921848 */
[----:B------:R2:W-:Y:S04]  /*12730*/  LDGSTS.E [R31+0x41200], [R44.64], P5 ;  /* 0x412000002c1f7fae */ /* 0x0005e8000a921848 */
[----:B-1----:R-:W2:Y:S04]  /*12740*/  LDL.LU.64 R86, [R1+0xa0] ;  /* 0x0000a00001567983 */ /* 0x002ea80000300a00 */
[----:B------:R-:W-:Y:S04]  /*12750*/  STL.64 [R1+0xdc8], R66 ;  /* 0x000dc84201007387 */ /* 0x000fe80000100a00 */
[----:B------:R1:W-:Y:S04]  /*12760*/  LDGSTS.E [R31+0x42200], [R34.64], P5 ;  /* 0x42200000221f7fae */ /* 0x0003e8000a921848 */
[----:B------:R-:W-:Y:S04]  /*12770*/  STL.64 [R1+0xdd0], R26 ;  /* 0x000dd01a01007387 */ /* 0x000fe80000100a00 */
[----:B------:R1:W-:Y:S04]  /*12780*/  LDGSTS.E [R31+0x43200], [R32.64], P5 ;  /* 0x43200000201f7fae */ /* 0x0003e8000a921848 */
[----:B--2---:R2:W-:Y:S04]  /*12790*/  LDGSTS.E [R31+0x44200], [R86.64], P5 ;  /* 0x44200000561f7fae */ /* 0x0045e8000a921848 */
[----:B------:R-:W-:Y:S04]  /*127a0*/  STL.64 [R1+0xdd8], R86 ;  /* 0x000dd85601007387 */ /* 0x000fe80000100a00 */
[----:B------:R1:W-:Y:S04]  /*127b0*/  LDGSTS.E [R31+0x45200], [R250.64], P5 ;  /* 0x45200000fa1f7fae */ /* 0x0003e8000a921848 */
[----:B------:R-:W-:Y:S04]  /*127c0*/  STL.64 [R1+0xde0], R250 ;  /* 0x000de0fa01007387 */ /* 0x000fe80000100a00 */
[----:B------:R1:W-:Y:S04]  /*127d0*/  LDGSTS.E [R31+0x46200], [R234.64], P5 ;  /* 0x46200000ea1f7fae */ /* 0x0003e8000a921848 */
[----:B------:R1:W-:Y:S04]  /*127e0*/  STL.64 [R1+0xde8], R234 ;  /* 0x000de8ea01007387 */ /* 0x0003e80000100a00 */
[----:B------:R2:W-:Y:S04]  /*127f0*/  LDGSTS.E [R31+0x47200], [R218.64], P5 ;  /* 0x47200000da1f7fae */ /* 0x0005e8000a921848 */
[----:B------:R2:W-:Y:S04]  /*12800*/  LDGSTS.E [R31+0x48200], [R180.64], P5 ;  /* 0x48200000b41f7fae */ /* 0x0005e8000a921848 */
[----:B-1----:R-:W3:Y:S04]  /*12810*/  LDL.LU.64 R234, [R1+0xd0] ;  /* 0x0000d00001ea7983 */ /* 0x002ee80000300a00 */
[----:B------:R2:W-:Y:S04]  /*12820*/  STL.64 [R1+0xdf0], R218 ;  /* 0x000df0da01007387 */ /* 0x0005e80000100a00 */
[----:B------:R1:W-:Y:S04]  /*12830*/  LDGSTS.E [R31+0x49200], [R160.64], P5 ;  /* 0x49200000a01f7fae */ /* 0x0003e8000a921848 */
[----:B------:R1:W-:Y:S04]  /*12840*/  LDGSTS.E [R31+0x4a200], [R144.64], P5 ;  /* 0x4a200000901f7fae */ /* 0x0003e8000a921848 */
[----:B--2---:R-:W2:Y:S04]  /*12850*/  LDL.LU.64 R218, [R1+0xd8] ;  /* 0x0000d80001da7983 */ /* 0x004ea80000300a00 */
[----:B------:R-:W-:Y:S04]  /*12860*/  STL.64 [R1+0xdf8], R180 ;  /* 0x000df8b401007387 */ /* 0x000fe80000100a00 */
[----:B------:R-:W-:Y:S04]  /*12870*/  STL.64 [R1+0xe00], R160 ;  /* 0x000e00a001007387 */ /* 0x000fe80000100a00 */
[----:B------:R-:W-:Y:S04]  /*12880*/  STL.64 [R1+0xe08], R144 ;  /* 0x000e089001007387 */ /* 0x000fe80000100a00 */
[----:B------:R1:W-:Y:S04]  /*12890*/  LDGSTS.E [R31+0x4b200], [R128.64], P5 ;  /* 0x4b200000801f7fae */ /* 0x0003e8000a921848 */
[----:B------:R-:W-:Y:S04]  /*128a0*/  STL.64 [R1+0xe10], R128 ;  /* 0x000e108001007387 */ /* 0x000fe80000100a00 */
[----:B------:R1:W-:Y:S04]  /*128b0*/  LDGSTS.E [R31+0x4c200], [R104.64], P5 ;  /* 0x4c200000681f7fae */ /* 0x0003e8000a921848 */
[----:B------:R1:W-:Y:S04]  /*128c0*/  STL.64 [R1+0xe18], R104 ;  /* 0x000e186801007387 */ /* 0x0003e80000100a00 */
[----:B------:R4:W-:Y:S01]  /*128d0*/  LDGSTS.E [R31+0x4d200], [R84.64], P5 ;  /* 0x4d200000541f7fae */ /* 0x0009e2000a921848 */
[----:B------:R-:W-:-:S03]  /*128e0*/  LOP3.LUT R185, R200, 0x20, RZ, 0x3c, !PT ;  /* 0x00000020c8b97812 */ /* 0x000fc600078e3cff */
[----:B------:R2:W-:Y:S04]  /*128f0*/  LDGSTS.E [R31+0x4e200], [R64.64], P5 ;  /* 0x4e200000401f7fae */ /* 0x0005e8000a921848 */
[----:B-1----:R-:W2:Y:S04]  /*12900*/  LDL.LU.64 R104, [R1+0x1a8] ;  /* 0x0001a80001687983 */ /* 0x002ea80000300a00 */
[----:B------:R4:W-:Y:S04]  /*12910*/  STL.64 [R1+0xe20], R84 ;  /* 0x000e205401007387 */ /* 0x0009e80000100a00 */
[----:B------:R1:W-:Y:S04]  /*12920*/  LDGSTS.E [R31+0x4f200], [R24.64], P5 ;  /* 0x4f200000181f7fae */ /* 0x0003e8000a921848 */
[----:B------:R1:W-:Y:S04]  /*12930*/  LDGSTS.E [R185+0x40400], [R28.64], P5 ;  /* 0x404000001cb97fae */ /* 0x0003e8000a921848 */
[----:B----4-:R-:W4:Y:S04]  /*12940*/  LDL.LU.64 R84, [R1+0x428] ;  /* 0x0004280001547983 */ /* 0x010f280000300a00 */
[----:B------:R-:W-:Y:S04]  /*12950*/  STL.64 [R1+0xe28], R64 ;  /* 0x000e284001007387 */ /* 0x000fe80000100a00 */
[----:B------:R-:W-:Y:S04]  /*12960*/  STL.64 [R1+0xe30], R24 ;  /* 0x000e301801007387 */ /* 0x000fe80000100a00 */
[----:B------:R-:W3:Y:S04]  /*12970*/  LDL.LU.64 R128, [R1+0x188] ;  /* 0x0001880001807983 */ /* 0x000ee80000300a00 */
[----:B------:R-:W3:Y:S04]  /*12980*/  LDL.LU.64 R144, [R1+0x170] ;  /* 0x0001700001907983 */ /* 0x000ee80000300a00 */
[----:B------:R-:W3:Y:S04]  /*12990*/  LDL.LU.64 R250, [R1+0xc8] ;  /* 0x0000c80001fa7983 */ /* 0x000ee80000300a00 */
[----:B------:R-:W3:Y:S04]  /*129a0*/  LDL.LU.64 R86, [R1+0xc0] ;  /* 0x0000c00001567983 */ /* 0x000ee80000300a00 */
[----:B------:R-:W3:Y:S04]  /*129b0*/  LDL.LU.64 R146, [R1+0x88] ;  /* 0x0000880001927983 */ /* 0x000ee80000300a00 */
[----:B------:R-:W3:Y:S04]  /*129c0*/  LDL.LU.64 R162, [R1+0x80] ;  /* 0x0000800001a27983 */ /* 0x000ee80000300a00 */
[----:B------:R1:W-:Y:S04]  /*129d0*/  LDGSTS.E [R185+0x41400], [R12.64], P5 ;  /* 0x414000000cb97fae */ /* 0x0003e8000a921848 */
[----:B----4-:R4:W-:Y:S04]  /*129e0*/  LDGSTS.E [R185+0x42400], [R84.64], P5 ;  /* 0x4240000054b97fae */ /* 0x0109e8000a921848 */
[----:B------:R4:W-:Y:S04]  /*129f0*/  STL.64 [R1+0xe38], R84 ;  /* 0x000e385401007387 */ /* 0x0009e80000100a00 */
[----:B--2---:R2:W-:Y:S04]  /*12a00*/  LDGSTS.E [R185+0x43400], [R218.64], P5 ;  /* 0x43400000dab97fae */ /* 0x0045e8000a921848 */
[----:B---3--:R3:W-:Y:S04]  /*12a10*/  LDGSTS.E [R185+0x44400], [R106.64], P5 ;  /* 0x444000006ab97fae */ /* 0x0087e8000a921848 */
[----:B----4-:R-:W4:Y:S04]  /*12a20*/  LDL.LU.64 R84, [R1+0x450] ;  /* 0x0004500001547983 */ /* 0x010f280000300a00 */
[----:B------:R2:W-:Y:S04]  /*12a30*/  STL.64 [R1+0xe40], R218 ;  /* 0x000e40da01007387 */ /* 0x0005e80000100a00 */
[----:B------:R1:W-:Y:S04]  /*12a40*/  LDGSTS.E [R185+0x45400], [R238.64], P5 ;  /* 0x45400000eeb97fae */ /* 0x0003e8000a921848 */
[----:B------:R1:W-:Y:S04]  /*12a50*/  LDGSTS.E [R185+0x46400], [R232.64], P5 ;  /* 0x46400000e8b97fae */ /* 0x0003e8000a921848 */
[----:B--2---:R-:W2:Y:S04]  /*12a60*/  LDL.LU.64 R218, [R1+0x458] ;  /* 0x0004580001da7983 */ /* 0x004ea80000300a00 */
[----:B------:R3:W-:Y:S04]  /*12a70*/  STL.64 [R1+0xe48], R106 ;  /* 0x000e486a01007387 */ /* 0x0007e80000100a00 */
[----:B------:R1:W-:Y:S04]  /*12a80*/  LDGSTS.E [R185+0x47400], [R216.64], P5 ;  /* 0x47400000d8b97fae */ /* 0x0003e8000a921848 */
[----:B------:R1:W-:Y:S04]  /*12a90*/  LDGSTS.E [R185+0x48400], [R174.64], P5 ;  /* 0x48400000aeb97fae */ /* 0x0003e8000a921848 */
[----:B---3--:R-:W3:Y:S04]  /*12aa0*/  LDL.LU.64 R106, [R1+0x460] ;  /* 0x00046000016a7983 */ /* 0x008ee80000300a00 */
[----:B------:R-:W-:Y:S04]  /*12ab0*/  STL.64 [R1+0xe50], R238 ;  /* 0x000e50ee01007387 */ /* 0x000fe80000100a00 */
[----:B------:R-:W-:Y:S04]  /*12ac0*/  STL.64 [R1+0xe58], R232 ;  /* 0x000e58e801007387 */ /* 0x000fe80000100a00 */
[----:B------:R1:W-:Y:S02]  /*12ad0*/  STL.64 [R1+0xe60], R216 ;  /* 0x000e60d801007387 */ /* 0x0003e40000100a00 */
[----:B-1----:R-:W-:-:S02]  /*12ae0*/  LOP3.LUT R31, R200, 0x30, RZ, 0x3c, !PT ;  /* 0x00000030c81f7812 */ /* 0x002fc400078e3cff */
[----:B------:R1:W-:Y:S04]  /*12af0*/  LDGSTS.E [R185+0x49400], [R158.64], P5 ;  /* 0x494000009eb97fae */ /* 0x0003e8000a921848 */
[----:B------:R1:W-:Y:S04]  /*12b00*/  LDGSTS.E [R185+0x4a400], [R142.64], P5 ;  /* 0x4a4000008eb97fae */ /* 0x0003e8000a921848 */
[----:B------:R-:W2:Y:S04]  /*12b10*/  LDL.LU.64 R216, [R1+0x490] ;  /* 0x0004900001d87983 */ /* 0x000ea80000300a00 */
[----:B------:R1:W-:Y:S04]  /*12b20*/  STL.64 [R1+0xe68], R174 ;  /* 0x000e68ae01007387 */ /* 0x0003e80000100a00 */
[----:B------:R2:W-:Y:S04]  /*12b30*/  LDGSTS.E [R185+0x4b400], [R126.64], P5 ;  /* 0x4b4000007eb97fae */ /* 0x0005e8000a921848 */
[----:B------:R2:W-:Y:S04]  /*12b40*/  LDGSTS.E [R185+0x4c400], [R102.64], P5 ;  /* 0x4c40000066b97fae */ /* 0x0005e8000a921848 */
[----:B-1----:R-:W2:Y:S04]  /*12b50*/  LDL.LU.64 R174, [R1+0x498] ;  /* 0x0004980001ae7983 */ /* 0x002ea80000300a00 */
[----:B------:R-:W2:Y:S04]  /*12b60*/  LDL.64 R232, [R1+0x488] ;  /* 0x0004880001e87983 */ /* 0x000ea80000100a00 */
[----:B------:R-:W2:Y:S04]  /*12b70*/  LDL.64 R238, [R1+0x480] ;  /* 0x0004800001ee7983 */ /* 0x000ea80000100a00 */
[----:B------:R-:W2:Y:S04]  /*12b80*/  LDL.LU.64 R24, [R1+0x448] ;  /* 0x0004480001187983 */ /* 0x000ea80000300a00 */
[----:B------:R-:W2:Y:S04]  /*12b90*/  LDL.LU.64 R64, [R1+0x440] ;  /* 0x0004400001407983 */ /* 0x000ea80000300a00 */
[----:B------:R-:W2:Y:S04]  /*12ba0*/  LDL.LU.64 R160, [R1+0x148] ;  /* 0x0001480001a07983 */ /* 0x000ea80000300a00 */
[----:B------:R-:W4:Y:S04]  /*12bb0*/  LDL.LU.64 R180, [R1+0x120] ;  /* 0x0001200001b47983 */ /* 0x000f280000300a00 */
[----:B------:R-:W4:Y:S04]  /*12bc0*/  LDL.LU.64 R26, [R1+0xb8] ;  /* 0x0000b800011a7983 */ /* 0x000f280000300a00 */
[----:B------:R-:W4:Y:S04]  /*12bd0*/  LDL.LU.64 R66, [R1+0xb0] ;  /* 0x0000b00001427983 */ /* 0x000f280000300a00 */
[----:B------:R-:W4:Y:S04]  /*12be0*/  LDL.LU.64 R182, [R1+0x78] ;  /* 0x0000780001b67983 */ /* 0x000f280000300a00 */
[----:B------:R1:W-:Y:S04]  /*12bf0*/  LDGSTS.E [R185+0x4d400], [R82.64], P5 ;  /* 0x4d40000052b97fae */ /* 0x0003e8000a921848 */
[----:B------:R1:W-:Y:S04]  /*12c00*/  LDGSTS.E [R185+0x4e400], [R54.64], P5 ;  /* 0x4e40000036b97fae */ /* 0x0003e8000a921848 */
[----:B------:R1:W-:Y:S04]  /*12c10*/  LDGSTS.E [R185+0x4f400], [R22.64], P5 ;  /* 0x4f40000016b97fae */ /* 0x0003e8000a921848 */
[----:B------:R1:W-:Y:S01]  /*12c20*/  LDGSTS.E [R31+0x40600], [R10.64], P5 ;  /* 0x406000000a1f7fae */ /* 0x0003e2000a921848 */
[----:B------:R-:W-:-:S03]  /*12c30*/  LOP3.LUT R203, R200, 0x40, RZ, 0x3c, !PT ;  /* 0x00000040c8cb7812 */ /* 0x000fc600078e3cff */
[----:B------:R-:W4:Y:S04]  /*12c40*/  LDL.LU.64 R220, [R1+0x70] ;  /* 0x0000700001dc7983 */ /* 0x000f280000300a00 */
[----:B------:R-:W4:Y:S04]  /*12c50*/  LDL.LU.64 R34, [R1+0x7b0] ;  /* 0x0007b00001227983 */ /* 0x000f280000300a00 */
[----:B-1----:R-:W4:Y:S04]  /*12c60*/  LDL.64 R10, [R1+0x7a0] ;  /* 0x0007a000010a7983 */ /* 0x002f280000100a00 */
        /* <DEDUP_REMOVED lines=15> */
[----:B--2---:R2:W-:Y:S04]  /*12d60*/  LDGSTS.E [R203+0x40800], [R174.64], P5 ;  /* 0x40800000aecb7fae */ /* 0x0045e8000a921848 */
[----:B------:R2:W-:Y:S04]  /*12d70*/  LDGSTS.E [R203+0x41800], [R218.64], P5 ;  /* 0x41800000dacb7fae */ /* 0x0005e8000a921848 */
[----:B------:R2:W-:Y:S04]  /*12d80*/  LDGSTS.E [R203+0x42800], [R128.64], P5 ;  /* 0x4280000080cb7fae */ /* 0x0005e8000a921848 */
[----:B------:R2:W-:Y:S04]  /*12d90*/  LDGSTS.E [R203+0x43800], [R250.64], P5 ;  /* 0x43800000facb7fae */ /* 0x0005e8000a921848 */
[----:B------:R2:W-:Y:S04]  /*12da0*/  LDGSTS.E [R203+0x44800], [R146.64], P5 ;  /* 0x4480000092cb7fae */ /* 0x0005e8000a921848 */
[----:B------:R2:W-:Y:S04]  /*12db0*/  LDGSTS.E [R203+0x45800], [R242.64], P5 ;  /* 0x45800000f2cb7fae */ /* 0x0005e8000a921848 */
[----:B------:R2:W-:Y:S04]  /*12dc0*/  LDGSTS.E [R203+0x46800], [R228.64], P5 ;  /* 0x46800000e4cb7fae */ /* 0x0005e8000a921848 */
[----:B------:R2:W-:Y:S01]  /*12dd0*/  LDGSTS.E [R203+0x47800], [R212.64], P5 ;  /* 0x47800000d4cb7fae */ /* 0x0005e2000a921848 */
[----:B-1----:R-:W-:-:S03]  /*12de0*/  LOP3.LUT R31, R200, 0x50, RZ, 0x3c, !PT ;  /* 0x00000050c81f7812 */ /* 0x002fc600078e3cff */
        /* <DEDUP_REMOVED lines=26> */
[----:B-1----:R-:W4:Y:S04]  /*12f90*/  LDL.64 R30, [R1+0x7a8] ;  /* 0x0007a800011e7983 */ /* 0x002f280000100a00 */
[----:B------:R-:W2:Y:S04]  /*12fa0*/  LDL.LU.64 R48, [R1+0x798] ;  /* 0x0007980001307983 */ /* 0x000ea80000300a00 */
        /* <DEDUP_REMOVED lines=13> */
[----:B------:R3:W-:Y:S01]  /*13080*/  LDGSTS.E [R198+0x4fc00], [R6.64], P5 ;  /* 0x4fc0000006c67fae */ /* 0x0007e2000a921848 */
[----:B------:R-:W-:-:S03]  /*13090*/  IMAD.WIDE R12, R201, 0x4, R34 ;  /* 0x00000004c90c7825 */ /* 0x000fc600078e0222 */
[----:B------:R-:W2:Y:S04]  /*130a0*/  LDL.LU.64 R56, [R1+0x790] ;  /* 0x0007900001387983 */ /* 0x000ea80000300a00 */
[----:B------:R-:W2:Y:S01]  /*130b0*/  LDL.LU.64 R32, [R1+0x788] ;  /* 0x0007880001207983 */ /* 0x000ea20000300a00 */
[----:B---3--:R-:W-:-:S05]  /*130c0*/  LOP3.LUT R198, R200, 0x70, RZ, 0x3c, !PT ;  /* 0x00000070c8c67812 */ /* 0x008fca00078e3cff */
        /* <DEDUP_REMOVED lines=16> */
[----:B------:R-:W0:Y:S04]  /*131d0*/  LDGDEPBAR ;  /* 0x00000000000079af */ /* 0x000e280000000000 */
[----:B------:R-:W-:Y:S06]  /*131e0*/  BAR.SYNC.DEFER_BLOCKING 0x0 ;  /* 0x0000000000007b1d */ /* 0x000fec0000010000 */
[----:B------:R4:W-:Y:S04]  /*131f0*/  STL.64 [R1+0x58], R12 ;  /* 0x0000580c01007387 */ /* 0x0009e80000100a00 */
[----:B------:R-:W-:Y:S01]  /*13200*/  @!PT LDS RZ, [RZ] ;  /* 0x00000000fffff984 */ /* 0x000fe20000000800 */
[----:B------:R-:W-:Y:S01]  /*13210*/  @!PT LDS RZ, [RZ] ;  /* 0x00000000fffff984 */ /* 0x000fe20000000800 */
[----:B------:R-:W-:Y:S01]  /*13220*/  @!PT LDS RZ, [RZ] ;  /* 0x00000000fffff984 */ /* 0x000fe20000000800 */
[----:B------:R4:W-:Y:S02]  /*13230*/  LDGSTS.E [R200+0x20000], [R12.64], !P3 ;  /* 0x200000000cc87fae */ /* 0x0009e4000d921848 */
[----:B----4-:R-:W-:-:S02]  /*13240*/  IMAD.WIDE R12, R201, 0x4, R30 ;  /* 0x00000004c90c7825 */ /* 0x010fc400078e021e */
[----:B------:R-:W3:Y:S02]  /*13250*/  LDL.LU.64 R30, [R1+0x780] ;  /* 0x00078000011e7983 */ /* 0x000ee40000300a00 */
[----:B--2---:R-:W-:Y:S02]  /*13260*/  IMAD.WIDE R236, R201, 0x4, R48 ;  /* 0x00000004c9ec7825 */ /* 0x004fe400078e0230 */
[----:B------:R2:W-:Y:S04]  /*13270*/  STL.64 [R1+0x38], R12 ;  /* 0x0000380c01007387 */ /* 0x0005e80000100a00 */
[----:B------:R-:W4:Y:S04]  /*13280*/  LDL.LU.64 R50, [R1+0x778] ;  /* 0x0007780001327983 */ /* 0x000f280000300a00 */
[----:B------:R-:W3:Y:S01]  /*13290*/  LDL.LU.64 R48, [R1+0x770] ;  /* 0x0007700001307983 */ /* 0x000ee20000300a00 */
[----:B------:R-:W-:-:S02]  /*132a0*/  ISETP.GE.U32.AND P5, PT, R8, 0x7ffffe6c, PT ;  /* 0x7ffffe6c0800780c */ /* 0x000fc40003fa6070 */
[----:B------:R-:W-:Y:S01]  /*132b0*/  IADD3 R8, R252, -0x11d, RZ ;  /* 0xfffffee3fc087810 */ /* 0x000fe20007ffe0ff */
[----:B------:R-:W-:Y:S01]  /*132c0*/  IMAD.WIDE R10, R201, 0x4, R10 ;  /* 0x00000004c90a7825 */ /* 0x000fe200078e020a */
[----:B-1----:R-:W-:Y:S01]  /*132d0*/  SEL R198, R14, RZ, P2 ;  /* 0x000000ff0ec67207 */ /* 0x002fe20001000000 */
[----:B------:R2:W-:Y:S01]  /*132e0*/  LDGSTS.E [R200+0x20800], [R12.64], !P1 ;  /* 0x208000000cc87fae */ /* 0x0005e2000c921848 */
[----:B------:R-:W-:Y:S02]  /*132f0*/  ISETP.GE.U32.AND P3, PT, R8, 0x7ffffe64, PT ;  /* 0x7ffffe640800780c */ /* 0x000fe40003f66070 */
[----:B------:R-:W-:Y:S01]  /*13300*/  IADD3 R8, R252, -0x121, RZ ;  /* 0xfffffedffc087810 */ /* 0x000fe20007ffe0ff */
[----:B------:R1:W-:Y:S01]  /*13310*/  STL.64 [R1+0x18], R10 ;  /* 0x0000180a01007387 */ /* 0x0003e20000100a00 */
[----:B------:R-:W-:Y:S02]  /*13320*/  ISETP.GE.U32.AND P2, PT, R9, 0x7ffffe68, PT ;  /* 0x7ffffe680900780c */ /* 0x000fe40003f46070 */
[----:B------:R-:W-:Y:S01]  /*13330*/  ISETP.GE.U32.AND P1, PT, R8, 0x7ffffe60, PT ;  /* 0x7ffffe600800780c */ /* 0x000fe20003f26070 */
[----:B------:R1:W-:Y:S01]  /*13340*/  LDGSTS.E [R200+0x21000], [R10.64], !P4 ;  /* 0x210000000ac87fae */ /* 0x0003e2000e121848 */
[----:B------:R-:W-:-:S02]  /*13350*/  IADD3 R9, R252, -0x125, RZ ;  /* 0xfffffedbfc097810 */ /* 0x000fc40007ffe0ff */
[----:B------:R-:W-:Y:S01]  /*13360*/  IADD3 R8, R252, -0x129, RZ ;  /* 0xfffffed7fc087810 */ /* 0x000fe20007ffe0ff */
[----:B------:R1:W-:Y:S01]  /*13370*/  LDGSTS.E [R200+0x21800], [R236.64], !P0 ;  /* 0x21800000ecc87fae */ /* 0x0003e2000c121848 */
[----:B------:R-:W-:Y:S01]  /*13380*/  ISETP.GE.U32.AND P4, PT, R9, 0x7ffffe5c, PT ;  /* 0x7ffffe5c0900780c */ /* 0x000fe20003f86070 */
[----:B------:R-:W-:Y:S01]  /*13390*/  IMAD.WIDE R2, R201, 0x4, R2 ;  /* 0x00000004c9027825 */ /* 0x000fe200078e0202 */
[----:B------:R-:W-:Y:S01]  /*133a0*/  ISETP.GE.U32.AND P0, PT, R8, 0x7ffffe58, PT ;  /* 0x7ffffe580800780c */ /* 0x000fe20003f06070 */
[----:B------:R-:W-:Y:S04]  /*133b0*/  STL.64 [R1+0xb38], R236 ;  /* 0x000b38ec01007387 */ /* 0x000fe80000100a00 */
[----:B------:R-:W4:Y:S01]  /*133c0*/  LDL.LU.64 R34, [R1+0x768] ;  /* 0x0007680001227983 */ /* 0x000f220000300a00 */
[----:B--2---:R-:W-:-:S03]  /*133d0*/  IADD3 R12, R252, -0x12d, RZ ;  /* 0xfffffed3fc0c7810 */ /* 0x004fc60007ffe0ff */
[----:B------:R2:W-:Y:S01]  /*133e0*/  LDGSTS.E [R200+0x22000], [R2.64], !P6 ;  /* 0x2200000002c87fae */ /* 0x0005e2000f121848 */
[----:B------:R-:W-:-:S04]  /*133f0*/  IMAD.WIDE R8, R201, 0x4, R56 ;  /* 0x00000004c9087825 */ /* 0x000fc800078e0238 */
[----:B-1----:R-:W-:-:S04]  /*13400*/  IMAD.WIDE R10, R201, 0x4, R32 ;  /* 0x00000004c90a7825 */ /* 0x002fc800078e0220 */
[----:B---3--:R-:W-:Y:S01]  /*13410*/  IMAD.WIDE R28, R201, 0x4, R48 ;  /* 0x00000004c91c7825 */ /* 0x008fe200078e0230 */
[----:B------:R-:W3:Y:S04]  /*13420*/  LDL.LU.64 R32, [R1+0x760] ;  /* 0x0007600001207983 */ /* 0x000ee80000300a00 */
[----:B------:R-:W2:Y:S04]  /*13430*/  LDL.LU.64 R56, [R1+0x758] ;  /* 0x0007580001387983 */ /* 0x000ea80000300a00 */
[----:B------:R-:W-:Y:S04]  /*13440*/  STL.64 [R1+0xb40], R2 ;  /* 0x000b400201007387 */ /* 0x000fe80000100a00 */
[----:B------:R-:W-:Y:S04]  /*13450*/  STL.64 [R1+0xb48], R8 ;  /* 0x000b480801007387 */ /* 0x000fe80000100a00 */
[----:B------:R1:W-:Y:S04]  /*13460*/  STL.64 [R1+0xb50], R10 ;  /* 0x000b500a01007387 */ /* 0x0003e80000100a00 */
[----:B------:R-:W1:Y:S04]  /*13470*/  LDL.LU.64 R98, [R1+0x750] ;  /* 0x0007500001627983 */ /* 0x000e680000300a00 */
[----:B------:R-:W2:Y:S01]  /*13480*/  LDL.LU.64 R48, [R1+0x130] ;  /* 0x0001300001307983 */ /* 0x000ea20000300a00 */
[----:B------:R-:W-:-:S02]  /*13490*/  ISETP.GE.U32.AND P6, PT, R12, 0x7ffffe54, PT ;  /* 0x7ffffe540c00780c */ /* 0x000fc40003fc6070 */
[C---:B------:R-:W-:Y:S01]  /*134a0*/  IADD3 R13, R252.reuse, -0x131, RZ ;  /* 0xfffffecffc0d7810 */ /* 0x040fe20007ffe0ff */
[----:B------:R1:W-:Y:S01]  /*134b0*/  LDGSTS.E [R200+0x22800], [R8.64], !P5 ;  /* 0x2280000008c87fae */ /* 0x0003e2000e921848 */
[----:B------:R-:W-:Y:S02]  /*134c0*/  IADD3 R12, R252, -0x135, RZ ;  /* 0xfffffecbfc0c7810 */ /* 0x000fe40007ffe0ff */
[----:B------:R-:W-:Y:S01]  /*134d0*/  ISETP.GE.U32.AND P5, PT, R13, 0x7ffffe50, PT ;  /* 0x7ffffe500d00780c */ /* 0x000fe20003fa6070 */
[----:B------:R1:W-:Y:S01]  /*134e0*/  LDGSTS.E [R200+0x23000], [R10.64], !P2 ;  /* 0x230000000ac87fae */ /* 0x0003e2000d121848 */
[----:B------:R-:W-:Y:S01]  /*134f0*/  ISETP.GE.U32.AND P2, PT, R12, 0x7ffffe4c, PT ;  /* 0x7ffffe4c0c00780c */ /* 0x000fe20003f46070 */
[C---:B------:R-:W-:Y:S01]  /*13500*/  IMAD.WIDE R12, R201.reuse, 0x4, R30 ;  /* 0x00000004c90c7825 */ /* 0x040fe200078e021e */
[----:B------:R-:W-:Y:S01]  /*13510*/  IADD3 R30, R252, -0x139, RZ ;  /* 0xfffffec7fc1e7810 */ /* 0x000fe20007ffe0ff */
[----:B------:R-:W2:Y:S02]  /*13520*/  LDL.LU.64 R58, [R1+0x748] ;  /* 0x00074800013a7983 */ /* 0x000ea40000300a00 */
[----:B----4-:R-:W-:-:S02]  /*13530*/  IMAD.WIDE R14, R201, 0x4, R50 ;  /* 0x00000004c90e7825 */ /* 0x010fc400078e0232 */
[----:B------:R4:W-:Y:S01]  /*13540*/  LDGSTS.E [R200+0x23800], [R12.64], !P3 ;  /* 0x238000000cc87fae */ /* 0x0009e2000d921848 */
[----:B------:R-:W-:Y:S02]  /*13550*/  ISETP.GE.U32.AND P3, PT, R30, 0x7ffffe48, PT ;  /* 0x7ffffe481e00780c */ /* 0x000fe40003f66070 */
[C---:B------:R-:W-:Y:S01]  /*13560*/  IADD3 R31, R252.reuse, -0x13d, RZ ;  /* 0xfffffec3fc1f7810 */ /* 0x040fe20007ffe0ff */
[----:B------:R-:W-:Y:S01]  /*13570*/  STL.64 [R1+0xb58], R12 ;  /* 0x000b580c01007387 */ /* 0x000fe20000100a00 */
[----:B------:R-:W-:-:S03]  /*13580*/  IADD3 R30, R252, -0x141, RZ ;  /* 0xfffffebffc1e7810 */ /* 0x000fc60007ffe0ff */
[----:B------:R1:W-:Y:S01]  /*13590*/  LDGSTS.E [R200+0x24000], [R14.64], !P1 ;  /* 0x240000000ec87fae */ /* 0x0003e2000c921848 */
[----:B------:R-:W-:-:S03]  /*135a0*/  ISETP.GE.U32.AND P1, PT, R31, 0x7ffffe44, PT ;  /* 0x7ffffe441f00780c */ /* 0x000fc60003f26070 */
[----:B------:R-:W-:Y:S04]  /*135b0*/  STL.64 [R1+0xb60], R14 ;  /* 0x000b600e01007387 */ /* 0x000fe80000100a00 */
[----:B------:R1:W-:Y:S01]  /*135c0*/  LDGSTS.E [R200+0x24800], [R28.64], !P4 ;  /* 0x248000001cc87fae */ /* 0x0003e2000e121848 */
[----:B------:R-:W-:Y:S01]  /*135d0*/  ISETP.GE.U32.AND P4, PT, R30, 0x7ffffe40, PT ;  /* 0x7ffffe401e00780c */ /* 0x000fe20003f86070 */
[----:B------:R-:W-:Y:S02]  /*135e0*/  IMAD.WIDE R30, R201, 0x4, R34 ;  /* 0x00000004c91e7825 */ /* 0x000fe400078e0222 */
[----:B------:R-:W-:Y:S04]  /*135f0*/  STL.64 [R1+0xb68], R28 ;  /* 0x000b681c01007387 */ /* 0x000fe80000100a00 */
[----:B------:R-:W4:Y:S04]  /*13600*/  LDL.LU.64 R50, [R1+0x740] ;  /* 0x0007400001327983 */ /* 0x000f280000300a00 */
[----:B------:R-:W4:Y:S01]  /*13610*/  LDL.LU.64 R122, [R1+0x728] ;  /* 0x00072800017a7983 */ /* 0x000f220000300a00 */
[----:B------:R-:W-:-:S02]  /*13620*/  IADD3 R44, R252, -0x145, RZ ;  /* 0xfffffebbfc2c7810 */ /* 0x000fc40007ffe0ff */
[----:B------:R-:W-:Y:S01]  /*13630*/  IADD3 R45, R252, -0x149, RZ ;  /* 0xfffffeb7fc2d7810 */ /* 0x000fe20007ffe0ff */
[----:B------:R1:W-:Y:S01]  /*13640*/  LDGSTS.E [R200+0x25000], [R30.64], !P0 ;  /* 0x250000001ec87fae */ /* 0x0003e2000c121848 */
[----:B---3--:R-:W-:-:S04]  /*13650*/  IMAD.WIDE R32, R201, 0x4, R32 ;  /* 0x00000004c9207825 */ /* 0x008fc800078e0220 */
[C---:B--2---:R-:W-:Y:S01]  /*13660*/  IMAD.WIDE R34, R201.reuse, 0x4, R56 ;  /* 0x00000004c9227825 */ /* 0x044fe200078e0238 */
[----:B------:R2:W-:Y:S04]  /*13670*/  LDGSTS.E [R200+0x25800], [R32.64], !P6 ;  /* 0x2580000020c87fae */ /* 0x0005e8000f121848 */
[----:B------:R-:W3:Y:S04]  /*13680*/  LDL.LU.64 R56, [R1+0x720] ;  /* 0x0007200001387983 */ /* 0x000ee80000300a00 */
[----:B------:R-:W2:Y:S04]  /*13690*/  LDL.LU.64 R114, [R1+0x718] ;  /* 0x0007180001727983 */ /* 0x000ea80000300a00 */
[----:B------:R-:W-:Y:S01]  /*136a0*/  STL.64 [R1+0xb70], R30 ;  /* 0x000b701e01007387 */ /* 0x000fe20000100a00 */
[----:B-1----:R-:W-:-:S03]  /*136b0*/  IMAD.WIDE R10, R201, 0x4, R98 ;  /* 0x00000004c90a7825 */ /* 0x002fc600078e0262 */
[----:B------:R-:W-:Y:S04]  /*136c0*/  STL.64 [R1+0xb78], R32 ;  /* 0x000b782001007387 */ /* 0x000fe80000100a00 */
[----:B------:R-:W-:Y:S01]  /*136d0*/  STL.64 [R1+0xb80], R34 ;  /* 0x000b802201007387 */ /* 0x000fe20000100a00 */
[----:B------:R-:W-:-:S03]  /*136e0*/  IMAD.WIDE R8, R201, 0x4, R48 ;  /* 0x00000004c9087825 */ /* 0x000fc600078e0230 */
[----:B------:R4:W-:Y:S04]  /*136f0*/  STL.64 [R1+0x108], R10 ;  /* 0x0001080a01007387 */ /* 0x0009e80000100a00 */
[----:B------:R-:W2:Y:S04]  /*13700*/  LDL.LU.64 R98, [R1+0x710] ;  /* 0x0007100001627983 */ /* 0x000ea80000300a00 */
[----:B------:R-:W2:Y:S01]  /*13710*/  LDL.LU.64 R48, [R1+0x708] ;  /* 0x0007080001307983 */ /* 0x000ea20000300a00 */
[----:B------:R-:W-:Y:S01]  /*13720*/  IMAD.WIDE R2, R201, 0x4, R58 ;  /* 0x00000004c9027825 */ /* 0x000fe200078e023a */
[----:B------:R-:W-:-:S02]  /*13730*/  ISETP.GE.U32.AND P0, PT, R44, 0x7ffffe3c, PT ;  /* 0x7ffffe3c2c00780c */ /* 0x000fc40003f06070 */
[----:B------:R1:W-:Y:S01]  /*13740*/  LDGSTS.E [R200+0x26000], [R34.64], !P5 ;  /* 0x2600000022c87fae */ /* 0x0003e2000e921848 */
[----:B------:R-:W-:-:S03]  /*13750*/  ISETP.GE.U32.AND P6, PT, R45, 0x7ffffe38, PT ;  /* 0x7ffffe382d00780c */ /* 0x000fc60003fc6070 */
[----:B------:R4:W-:Y:S04]  /*13760*/  LDGSTS.E [R200+0x26800], [R10.64], !P2 ;  /* 0x268000000ac87fae */ /* 0x0009e8000d121848 */
[----:B------:R1:W-:Y:S04]  /*13770*/  STL.64 [R1+0x130], R8 ;  /* 0x0001300801007387 */ /* 0x0003e80000100a00 */
[----:B------:R3:W-:Y:S04]  /*13780*/  STL.64 [R1+0x158], R2 ;  /* 0x0001580201007387 */ /* 0x0007e80000100a00 */
[----:B------:R1:W-:Y:S04]  /*13790*/  LDGSTS.E [R200+0x27000], [R8.64], !P3 ;  /* 0x2700000008c87fae */ /* 0x0003e8000d921848 */
[----:B------:R3:W-:Y:S01]  /*137a0*/  LDGSTS.E [R200+0x27800], [R2.64], !P1 ;  /* 0x2780000002c87fae */ /* 0x0007e2000c921848 */
[----:B----4-:R-:W-:-:S03]  /*137b0*/  IMAD.WIDE R10, R201, 0x4, R50 ;  /* 0x00000004c90a7825 */ /* 0x010fc600078e0232 */
[----:B------:R-:W4:Y:S01]  /*137c0*/  LDL.LU.64 R58, [R1+0x700] ;  /* 0x00070000013a7983 */ /* 0x000f220000300a00 */
[----:B-1----:R-:W-:-:S03]  /*137d0*/  IMAD.WIDE R8, R201, 0x4, R122 ;  /* 0x00000004c9087825 */ /* 0x002fc600078e027a */
[----:B------:R-:W4:Y:S04]  /*137e0*/  LDL.LU.64 R50, [R1+0x6f8] ;  /* 0x0006f80001327983 */ /* 0x000f280000300a00 */
[----:B------:R2:W-:Y:S04]  /*137f0*/  STL.64 [R1+0x180], R10 ;  /* 0x0001800a01007387 */ /* 0x0005e80000100a00 */
[----:B------:R2:W-:Y:S04]  /*13800*/  LDGSTS.E [R200+0x28000], [R10.64], !P4 ;  /* 0x280000000ac87fae */ /* 0x0005e8000e121848 */
[----:B------:R1:W-:Y:S01]  /*13810*/  LDGSTS.E [R200+0x28800], [R8.64], !P0 ;  /* 0x2880000008c87fae */ /* 0x0003e2000c121848 */
[----:B---3--:R-:W-:-:S03]  /*13820*/  IMAD.WIDE R2, R201, 0x4, R56 ;  /* 0x00000004c9027825 */ /* 0x008fc600078e0238 */
[----:B------:R-:W3:Y:S04]  /*13830*/  LDL.LU.64 R56, [R1+0x6f0] ;  /* 0x0006f00001387983 */ /* 0x000ee80000300a00 */
[----:B------:R-:W-:Y:S01]  /*13840*/  STL.64 [R1+0x1b0], R8 ;  /* 0x0001b00801007387 */ /* 0x000fe20000100a00 */
[----:B--2---:R-:W-:-:S03]  /*13850*/  IMAD.WIDE R10, R201, 0x4, R114 ;  /* 0x00000004c90a7825 */ /* 0x004fc600078e0272 */
[----:B------:R2:W-:Y:S04]  /*13860*/  STL.64 [R1+0x1d8], R2 ;  /* 0x0001d80201007387 */ /* 0x0005e80000100a00 */
[----:B------:R-:W3:Y:S04]  /*13870*/  LDL.LU.64 R122, [R1+0x6e8] ;  /* 0x0006e800017a7983 */ /* 0x000ee80000300a00 */
[----:B------:R2:W-:Y:S04]  /*13880*/  LDGSTS.E [R200+0x29000], [R2.64], !P6 ;  /* 0x2900000002c87fae */ /* 0x0005e8000f121848 */
        /* <DEDUP_REMOVED lines=11> */
[----:B------:R-:W-:Y:S01]  /*13940*/  ISETP.GE.U32.AND P1, PT, R44, 0x7ffffe28, PT ;  /* 0x7ffffe282c00780c */ /* 0x000fe20003f26070 */
[----:B-1----:R-:W-:Y:S01]  /*13950*/  IMAD.WIDE R8, R201, 0x4, R98 ;  /* 0x00000004c9087825 */ /* 0x002fe200078e0262 */
[C---:B------:R-:W-:Y:S01]  /*13960*/  IADD3 R44, R252.reuse, -0x15d, RZ ;  /* 0xfffffea3fc2c7810 */ /* 0x040fe20007ffe0ff */
[----:B------:R4:W-:Y:S01]  /*13970*/  LDGSTS.E [R200+0x29800], [R10.64], !P5 ;  /* 0x298000000ac87fae */ /* 0x0009e2000e921848 */
[----:B------:R-:W-:Y:S02]  /*13980*/  IADD3 R45, R252, -0x161, RZ ;  /* 0xfffffe9ffc2d7810 */ /* 0x000fe40007ffe0ff */
[----:B------:R-:W-:Y:S01]  /*13990*/  ISETP.GE.U32.AND P4, PT, R44, 0x7ffffe24, PT ;  /* 0x7ffffe242c00780c */ /* 0x000fe20003f86070 */
[----:B------:R1:W-:Y:S01]  /*139a0*/  STL.64 [R1+0x218], R8 ;  /* 0x0002180801007387 */ /* 0x0003e20000100a00 */
[----:B------:R-:W-:-:S03]  /*139b0*/  ISETP.GE.U32.AND P0, PT, R45, 0x7ffffe20, PT ;  /* 0x7ffffe202d00780c */ /* 0x000fc60003f06070 */
[----:B------:R3:W-:Y:S01]  /*139c0*/  STL.64 [R1+0x238], R2 ;  /* 0x0002380201007387 */ /* 0x0007e20000100a00 */
[----:B----4-:R-:W-:-:S03]  /*139d0*/  IMAD.WIDE R10, R201, 0x4, R58 ;  /* 0x00000004c90a7825 */ /* 0x010fc600078e023a */
[----:B------:R1:W-:Y:S04]  /*139e0*/  LDGSTS.E [R200+0x2a000], [R8.64], !P2 ;  /* 0x2a00000008c87fae */ /* 0x0003e8000d121848 */
[----:B------:R3:W-:Y:S04]  /*139f0*/  LDGSTS.E [R200+0x2a800], [R2.64], !P3 ;  /* 0x2a80000002c87fae */ /* 0x0007e8000d921848 */
[----:B------:R-:W4:Y:S01]  /*13a00*/  LDL.LU.64 R98, [R1+0x6d0] ;  /* 0x0006d00001627983 */ /* 0x000f220000300a00 */
[----:B-1----:R-:W-:-:S03]  /*13a10*/  IMAD.WIDE R8, R201, 0x4, R50 ;  /* 0x00000004c9087825 */ /* 0x002fc600078e0232 */
[----:B------:R1:W-:Y:S04]  /*13a20*/  STL.64 [R1+0x258], R10 ;  /* 0x0002580a01007387 */ /* 0x0003e80000100a00 */
[----:B------:R-:W4:Y:S04]  /*13a30*/  LDL.LU.64 R58, [R1+0x6c8] ;  /* 0x0006c800013a7983 */ /* 0x000f280000300a00 */
[----:B------:R1:W-:Y:S04]  /*13a40*/  LDGSTS.E [R200+0x2b000], [R10.64], !P1 ;  /* 0x2b0000000ac87fae */ /* 0x0003e8000c921848 */
[----:B------:R-:W4:Y:S04]  /*13a50*/  LDL.LU.64 R50, [R1+0x6c0] ;  /* 0x0006c00001327983 */ /* 0x000f280000300a00 */
[----:B------:R1:W-:Y:S04]  /*13a60*/  STL.64 [R1+0x278], R8 ;  /* 0x0002780801007387 */ /* 0x0003e80000100a00 */
[----:B------:R1:W-:Y:S01]  /*13a70*/  LDGSTS.E [R200+0x2b800], [R8.64], !P4 ;  /* 0x2b80000008c87fae */ /* 0x0003e2000e121848 */
[----:B---3--:R-:W-:-:S05]  /*13a80*/  IMAD.WIDE R2, R201, 0x4, R56 ;  /* 0x00000004c9027825 */ /* 0x008fca00078e0238 */
[----:B------:R2:W-:Y:S04]  /*13a90*/  STL.64 [R1+0x2a0], R2 ;  /* 0x0002a00201007387 */ /* 0x0005e80000100a00 */
[----:B------:R-:W3:Y:S01]  /*13aa0*/  LDL.LU.64 R56, [R1+0x6b8] ;  /* 0x0006b80001387983 */ /* 0x000ee20000300a00 */
[----:B-1----:R-:W-:-:S03]  /*13ab0*/  IMAD.WIDE R10, R201, 0x4, R122 ;  /* 0x00000004c90a7825 */ /* 0x002fc600078e027a */
[----:B------:R2:W-:Y:S04]  /*13ac0*/  LDGSTS.E [R200+0x2c000], [R2.64], !P0 ;  /* 0x2c00000002c87fae */ /* 0x0005e8000c121848 */
[----:B------:R4:W-:Y:S01]  /*13ad0*/  STL.64 [R1+0x748], R10 ;  /* 0x0007480a01007387 */ /* 0x0009e20000100a00 */
[----:B------:R-:W-:-:S03]  /*13ae0*/  IMAD.WIDE R8, R201, 0x4, R114 ;  /* 0x00000004c9087825 */ /* 0x000fc600078e0272 */
[----:B------:R-:W3:Y:S04]  /*13af0*/  LDL.LU.64 R122, [R1+0x50] ;  /* 0x00005000017a7983 */ /* 0x000ee80000300a00 */
[----:B------:R-:W3:Y:S01]  /*13b00*/  LDL.LU.64 R114, [R1+0x30] ;  /* 0x0000300001727983 */ /* 0x000ee20000300a00 */
[----:B--2---:R-:W-:-:S03]  /*13b10*/  IMAD.WIDE R2, R201, 0x4, R48 ;  /* 0x00000004c9027825 */ /* 0x004fc600078e0230 */
[----:B------:R1:W-:Y:S04]  /*13b20*/  STL.64 [R1+0x758], R8 ;  /* 0x0007580801007387 */ /* 0x0003e80000100a00 */
[----:B------:R2:W-:Y:S04]  /*13b30*/  STL.64 [R1+0x768], R2 ;  /* 0x0007680201007387 */ /* 0x0005e80000100a00 */
[----:B------:R-:W3:Y:S01]  /*13b40*/  LDL.LU.64 R48, [R1+0x10] ;  /* 0x0000100001307983 */ /* 0x000ee20000300a00 */
[----:B------:R-:W-:-:S04]  /*13b50*/  IADD3 R44, R252, -0x165, RZ ;  /* 0xfffffe9bfc2c7810 */ /* 0x000fc80007ffe0ff */
[----:B------:R-:W-:Y:S02]  /*13b60*/  ISETP.GE.U32.AND P6, PT, R44, 0x7ffffe1c, PT ;  /* 0x7ffffe1c2c00780c */ /* 0x000fe40003fc6070 */
[----:B------:R-:W-:-:S04]  /*13b70*/  IADD3 R44, R252, -0x169, RZ ;  /* 0xfffffe97fc2c7810 */ /* 0x000fc80007ffe0ff */
[----:B------:R-:W-:Y:S02]  /*13b80*/  ISETP.GE.U32.AND P5, PT, R44, 0x7ffffe18, PT ;  /* 0x7ffffe182c00780c */ /* 0x000fe40003fa6070 */
[C---:B------:R-:W-:Y:S02]  /*13b90*/  IADD3 R44, R252.reuse, -0x171, RZ ;  /* 0xfffffe8ffc2c7810 */ /* 0x040fe40007ffe0ff */
[----:B------:R-:W-:Y:S02]  /*13ba0*/  IADD3 R45, R252, -0x16d, RZ ;  /* 0xfffffe93fc2d7810 */ /* 0x000fe40007ffe0ff */
[----:B------:R-:W-:Y:S01]  /*13bb0*/  ISETP.GE.U32.AND P3, PT, R44, 0x7ffffe10, PT ;  /* 0x7ffffe102c00780c */ /* 0x000fe20003f66070 */
[----:B------:R4:W-:Y:S01]  /*13bc0*/  LDGSTS.E [R200+0x2c800], [R10.64], !P6 ;  /* 0x2c8000000ac87fae */ /* 0x0009e2000f121848 */
[----:B------:R-:W-:Y:S02]  /*13bd0*/  IADD3 R44, R252, -0x175, RZ ;  /* 0xfffffe8bfc2c7810 */ /* 0x000fe40007ffe0ff */
[----:B------:R-:W-:-:S02]  /*13be0*/  ISETP.GE.U32.AND P2, PT, R45, 0x7ffffe14, PT ;  /* 0x7ffffe142d00780c */ /* 0x000fc40003f46070 */
[----:B------:R-:W-:Y:S01]  /*13bf0*/  ISETP.GE.U32.AND P1, PT, R44, 0x7ffffe0c, PT ;  /* 0x7ffffe0c2c00780c */ /* 0x000fe20003f26070 */
[----:B------:R1:W-:Y:S01]  /*13c00*/  LDGSTS.E [R200+0x2d000], [R8.64], !P5 ;  /* 0x2d00000008c87fae */ /* 0x0003e2000e921848 */
[C---:B------:R-:W-:Y:S02]  /*13c10*/  IADD3 R45, R252.reuse, -0x179, RZ ;  /* 0xfffffe87fc2d7810 */ /* 0x040fe40007ffe0ff */
[----:B------:R-:W-:Y:S02]  /*13c20*/  IADD3 R44, R252, -0x17d, RZ ;  /* 0xfffffe83fc2c7810 */ /* 0x000fe40007ffe0ff */
[----:B------:R-:W-:Y:S02]  /*13c30*/  ISETP.GE.U32.AND P4, PT, R45, 0x7ffffe08, PT ;  /* 0x7ffffe082d00780c */ /* 0x000fe40003f86070 */
[----:B------:R-:W-:Y:S02]  /*13c40*/  ISETP.GE.U32.AND P0, PT, R44, 0x7ffffe04, PT ;  /* 0x7ffffe042c00780c */ /* 0x000fe40003f06070 */
[C---:B------:R-:W-:Y:S01]  /*13c50*/  IADD3 R44, R252.reuse, -0x102, RZ ;  /* 0xfffffefefc2c7810 */ /* 0x040fe20007ffe0ff */
[----:B----4-:R-:W-:Y:S01]  /*13c60*/  IMAD.WIDE R10, R201, 0x4, R98 ;  /* 0x00000004c90a7825 */ /* 0x010fe200078e0262 */
[----:B------:R-:W-:Y:S01]  /*13c70*/  IADD3 R45, R252, -0x106, RZ ;  /* 0xfffffefafc2d7810 */ /* 0x000fe20007ffe0ff */
[----:B------:R-:W4:Y:S01]  /*13c80*/  LDL.LU.64 R98, [R1+0x6b0] ;  /* 0x0006b00001627983 */ /* 0x000f220000300a00 */
[----:B------:R-:W-:-:S02]  /*13c90*/  ISETP.GE.U32.AND P6, PT, R44, 0x7ffffe7f, PT ;  /* 0x7ffffe7f2c00780c */ /* 0x000fc40003fc6070 */
[----:B------:R-:W-:Y:S01]  /*13ca0*/  ISETP.GE.U32.AND P5, PT, R45, 0x7ffffe7b, PT ;  /* 0x7ffffe7b2d00780c */ /* 0x000fe20003fa6070 */
[----:B------:R2:W-:Y:S01]  /*13cb0*/  LDGSTS.E [R200+0x2d800], [R2.64], !P2 ;  /* 0x2d80000002c87fae */ /* 0x0005e2000d121848 */
[----:B-1----:R-:W-:-:S03]  /*13cc0*/  IMAD.WIDE R8, R201, 0x4, R58 ;  /* 0x00000004c9087825 */ /* 0x002fc600078e023a */
[----:B------:R3:W-:Y:S04]  /*13cd0*/  STL.64 [R1+0x770], R10 ;  /* 0x0007700a01007387 */ /* 0x0007e80000100a00 */
[----:B------:R3:W-:Y:S01]  /*13ce0*/  LDGSTS.E [R200+0x2e000], [R10.64], !P3 ;  /* 0x2e0000000ac87fae */ /* 0x0007e2000d921848 */
[----:B--2---:R-:W-:-:S03]  /*13cf0*/  IMAD.WIDE R2, R201, 0x4, R50 ;  /* 0x00000004c9027825 */ /* 0x004fc600078e0232 */
[----:B------:R1:W-:Y:S04]  /*13d00*/  STL.64 [R1+0x778], R8 ;  /* 0x0007780801007387 */ /* 0x0003e80000100a00 */
[----:B------:R2:W-:Y:S04]  /*13d10*/  STL.64 [R1+0x780], R2 ;  /* 0x0007800201007387 */ /* 0x0005e80000100a00 */
[----:B------:R1:W-:Y:S04]  /*13d20*/  LDGSTS.E [R200+0x2e800], [R8.64], !P1 ;  /* 0x2e80000008c87fae */ /* 0x0003e8000c921848 */
[----:B------:R2:W-:Y:S04]  /*13d30*/  LDGSTS.E [R200+0x2f000], [R2.64], !P4 ;  /* 0x2f00000002c87fae */ /* 0x0005e8000e121848 */
[----:B------:R-:W4:Y:S04]  /*13d40*/  LDL.LU.64 R58, [R1+0x6a8] ;  /* 0x0006a800013a7983 */ /* 0x000f280000300a00 */
[----:B------:R-:W4:Y:S01]  /*13d50*/  LDL.LU.64 R50, [R1+0x6a0] ;  /* 0x0006a00001327983 */ /* 0x000f220000300a00 */
[----:B---3--:R-:W-:-:S03]  /*13d60*/  IMAD.WIDE R10, R201, 0x4, R56 ;  /* 0x00000004c90a7825 */ /* 0x008fc600078e0238 */
[----:B------:R-:W3:Y:S04]  /*13d70*/  LDL.LU.64 R56, [R1+0x698] ;  /* 0x0006980001387983 */ /* 0x000ee80000300a00 */
[----:B------:R-:W-:Y:S04]  /*13d80*/  STL.64 [R1+0x788], R10 ;  /* 0x0007880a01007387 */ /* 0x000fe80000100a00 */
[----:B------:R3:W-:Y:S01]  /*13d90*/  LDGSTS.E [R200+0x2f800], [R10.64], !P0 ;  /* 0x2f8000000ac87fae */ /* 0x0007e2000c121848 */
[----:B-1----:R-:W-:-:S04]  /*13da0*/  IMAD.WIDE R8, R201, 0x4, R122 ;  /* 0x00000004c9087825 */ /* 0x002fc800078e027a */
[C---:B--2---:R-:W-:Y:S01]  /*13db0*/  IMAD.WIDE R2, R201.reuse, 0x4, R114 ;  /* 0x00000004c9027825 */ /* 0x044fe200078e0272 */
[----:B------:R-:W-:Y:S04]  /*13dc0*/  STL.64 [R1+0x50], R8 ;  /* 0x0000500801007387 */ /* 0x000fe80000100a00 */
[----:B------:R1:W-:Y:S04]  /*13dd0*/  LDGSTS.E [R185+0x20200], [R8.64], !P6 ;  /* 0x2020000008b97fae */ /* 0x0003e8000f121848 */
[----:B------:R2:W-:Y:S04]  /*13de0*/  STL.64 [R1+0x30], R2 ;  /* 0x0000300201007387 */ /* 0x0005e80000100a00 */
[----:B------:R2:W-:Y:S04]  /*13df0*/  LDGSTS.E [R185+0x20a00], [R2.64], !P5 ;  /* 0x20a0000002b97fae */ /* 0x0005e8000e921848 */
[----:B------:R-:W3:Y:S01]  /*13e00*/  LDL.LU.64 R60, [R1+0x690] ;  /* 0x00069000013c7983 */ /* 0x000ee20000300a00 */
[----:B--2---:R-:W-:-:S05]  /*13e10*/  IMAD.WIDE R2, R201, 0x4, R48 ;  /* 0x00000004c9027825 */ /* 0x004fca00078e0230 */
[----:B------:R2:W-:Y:S04]  /*13e20*/  STL.64 [R1+0x10], R2 ;  /* 0x0000100201007387 */ /* 0x0005e80000100a00 */
[----:B------:R-:W2:Y:S01]  /*13e30*/  LDL.LU.64 R122, [R1+0x688] ;  /* 0x00068800017a7983 */ /* 0x000ea20000300a00 */
[----:B------:R-:W-:-:S04]  /*13e40*/  IADD3 R44, R252, -0x10a, RZ ;  /* 0xfffffef6fc2c7810 */ /* 0x000fc80007ffe0ff */
[----:B------:R-:W-:Y:S02]  /*13e50*/  ISETP.GE.U32.AND P2, PT, R44, 0x7ffffe77, PT ;  /* 0x7ffffe772c00780c */ /* 0x000fe40003f46070 */
[----:B------:R-:W-:-:S04]  /*13e60*/  IADD3 R44, R252, -0x10e, RZ ;  /* 0xfffffef2fc2c7810 */ /* 0x000fc80007ffe0ff */
[----:B------:R-:W-:Y:S02]  /*13e70*/  ISETP.GE.U32.AND P3, PT, R44, 0x7ffffe73, PT ;  /* 0x7ffffe732c00780c */ /* 0x000fe40003f66070 */
[C---:B------:R-:W-:Y:S02]  /*13e80*/  IADD3 R44, R252.reuse, -0x116, RZ ;  /* 0xfffffeeafc2c7810 */ /* 0x040fe40007ffe0ff */
[----:B------:R-:W-:Y:S02]  /*13e90*/  IADD3 R45, R252, -0x112, RZ ;  /* 0xfffffeeefc2d7810 */ /* 0x000fe40007ffe0ff */
[----:B------:R-:W-:Y:S01]  /*13ea0*/  ISETP.GE.U32.AND P4, PT, R44, 0x7ffffe6b, PT ;  /* 0x7ffffe6b2c00780c */ /* 0x000fe20003f86070 */
[----:B------:R-:W-:Y:S01]  /*13eb0*/  IMAD.WIDE R46, R201, 0x4, R46 ;  /* 0x00000004c92e7825 */ /* 0x000fe200078e022e */
[----:B------:R-:W-:Y:S01]  /*13ec0*/  IADD3 R44, R252, -0x11a, RZ ;  /* 0xfffffee6fc2c7810 */ /* 0x000fe20007ffe0ff */
[----:B------:R1:W-:Y:S01]  /*13ed0*/  LDGSTS.E [R185+0x21200], [R2.64], !P2 ;  /* 0x2120000002b97fae */ /* 0x0003e2000d121848 */
[----:B------:R-:W-:-:S02]  /*13ee0*/  ISETP.GE.U32.AND P1, PT, R45, 0x7ffffe6f, PT ;  /* 0x7ffffe6f2d00780c */ /* 0x000fc40003f26070 */
[----:B------:R-:W-:Y:S02]  /*13ef0*/  ISETP.GE.U32.AND P0, PT, R44, 0x7ffffe67, PT ;  /* 0x7ffffe672c00780c */ /* 0x000fe40003f06070 */
[C---:B------:R-:W-:Y:S02]  /*13f00*/  IADD3 R45, R252.reuse, -0x11e, RZ ;  /* 0xfffffee2fc2d7810 */ /* 0x040fe40007ffe0ff */
[C---:B------:R-:W-:Y:S02]  /*13f10*/  IADD3 R44, R252.reuse, -0x122, RZ ;  /* 0xfffffedefc2c7810 */ /* 0x040fe40007ffe0ff */
[----:B------:R-:W-:Y:S02]  /*13f20*/  IADD3 R48, R252, -0x126, RZ ;  /* 0xfffffedafc307810 */ /* 0x000fe40007ffe0ff */
[----:B------:R-:W-:Y:S02]  /*13f30*/  ISETP.GE.U32.AND P6, PT, R45, 0x7ffffe63, PT ;  /* 0x7ffffe632d00780c */ /* 0x000fe40003fc6070 */
[----:B------:R-:W-:Y:S01]  /*13f40*/  ISETP.GE.U32.AND P5, PT, R44, 0x7ffffe5f, PT ;  /* 0x7ffffe5f2c00780c */ /* 0x000fe20003fa6070 */
[----:B----4-:R-:W-:Y:S01]  /*13f50*/  IMAD.WIDE R44, R201, 0x4, R98 ;  /* 0x00000004c92c7825 */ /* 0x010fe200078e0262 */
[----:B------:R-:W-:-:S02]  /*13f60*/  ISETP.GE.U32.AND P2, PT, R48, 0x7ffffe5b, PT ;  /* 0x7ffffe5b3000780c */ /* 0x000fc40003f46070 */
[C---:B------:R-:W-:Y:S02]  /*13f70*/  IADD3 R49, R252.reuse, -0x12a, RZ ;  /* 0xfffffed6fc317810 */ /* 0x040fe40007ffe0ff */
[----:B------:R-:W-:Y:S01]  /*13f80*/  IADD3 R48, R252, -0x12e, RZ ;  /* 0xfffffed2fc307810 */ /* 0x000fe20007ffe0ff */
[----:B------:R4:W-:Y:S01]  /*13f90*/  LDGSTS.E [R185+0x21a00], [R44.64], !P3 ;  /* 0x21a000002cb97fae */ /* 0x0009e2000d921848 */
[----:B------:R-:W-:-:S03]  /*13fa0*/  ISETP.GE.U32.AND P3, PT, R49, 0x7ffffe57, PT ;  /* 0x7ffffe573100780c */ /* 0x000fc60003f66070 */
[----:B------:R-:W-:Y:S04]  /*13fb0*/  STL.64 [R1+0xb88], R44 ;  /* 0x000b882c01007387 */ /* 0x000fe80000100a00 */
[----:B------:R4:W-:Y:S01]  /*13fc0*/  LDGSTS.E [R185+0x22200], [R46.64], !P1 ;  /* 0x222000002eb97fae */ /* 0x0009e2000c921848 */
[----:B------:R-:W-:Y:S01]  /*13fd0*/  ISETP.GE.U32.AND P1, PT, R48, 0x7ffffe53, PT ;  /* 0x7ffffe533000780c */ /* 0x000fe20003f26070 */
[----:B------:R-:W-:Y:S02]  /*13fe0*/  IMAD.WIDE R48, R201, 0x4, R58 ;  /* 0x00000004c9307825 */ /* 0x000fe400078e023a */
[----:B------:R-:W-:Y:S01]  /*13ff0*/  STL.64 [R1+0xb90], R46 ;  /* 0x000b902e01007387 */ /* 0x000fe20000100a00 */
[----:B------:R-:W-:-:S03]  /*14000*/  IADD3 R58, R252, -0x132, RZ ;  /* 0xfffffecefc3a7810 */ /* 0x000fc60007ffe0ff */
[----:B------:R-:W4:Y:S01]  /*14010*/  LDL.LU.64 R98, [R1+0x680] ;  /* 0x0006800001627983 */ /* 0x000f220000300a00 */
[----:B------:R-:W-:-:S03]  /*14020*/  IMAD.WIDE R50, R201, 0x4, R50 ;  /* 0x00000004c9327825 */ /* 0x000fc600078e0232 */
[----:B------:R-:W1:Y:S04]  /*14030*/  LDL.LU.64 R114, [R1+0xe8] ;  /* 0x0000e80001727983 */ /* 0x000e680000300a00 */
[----:B------:R-:W4:Y:S01]  /*14040*/  LDL.LU.64 R188, [R1+0x110] ;  /* 0x0001100001bc7983 */ /* 0x000f220000300a00 */
[----:B------:R-:W-:-:S03]  /*14050*/  IADD3 R59, R252, -0x136, RZ ;  /* 0xfffffecafc3b7810 */ /* 0x000fc60007ffe0ff */
[----:B------:R1:W-:Y:S01]  /*14060*/  LDGSTS.E [R185+0x22a00], [R48.64], !P4 ;  /* 0x22a0000030b97fae */ /* 0x0003e2000e121848 */
[----:B------:R-:W-:Y:S02]  /*14070*/  ISETP.GE.U32.AND P4, PT, R58, 0x7ffffe4f, PT ;  /* 0x7ffffe4f3a00780c */ /* 0x000fe40003f86070 */
[----:B------:R-:W-:Y:S01]  /*14080*/  IADD3 R58, R252, -0x13a, RZ ;  /* 0xfffffec6fc3a7810 */ /* 0x000fe20007ffe0ff */
[----:B------:R1:W-:Y:S01]  /*14090*/  LDGSTS.E [R185+0x23200], [R50.64], !P0 ;  /* 0x2320000032b97fae */ /* 0x0003e2000c121848 */
[----:B------:R-:W-:-:S03]  /*140a0*/  ISETP.GE.U32.AND P0, PT, R59, 0x7ffffe4b, PT ;  /* 0x7ffffe4b3b00780c */ /* 0x000fc60003f06070 */
[----:B------:R-:W-:Y:S04]  /*140b0*/  STL.64 [R1+0xb98], R48 ;  /* 0x000b983001007387 */ /* 0x000fe80000100a00 */
[----:B------:R-:W-:Y:S01]  /*140c0*/  STL.64 [R1+0xba0], R50 ;  /* 0x000ba03201007387 */ /* 0x000fe20000100a00 */
[----:B---3--:R-:W-:-:S05]  /*140d0*/  IMAD.WIDE R56, R201, 0x4, R56 ;  /* 0x00000004c9387825 */ /* 0x008fca00078e0238 */
[----:B------:R3:W-:Y:S01]  /*140e0*/  LDGSTS.E [R185+0x23a00], [R56.64], !P6 ;  /* 0x23a0000038b97fae */ /* 0x0007e2000f121848 */
[----:B------:R-:W-:-:S03]  /*140f0*/  ISETP.GE.U32.AND P6, PT, R58, 0x7ffffe47, PT ;  /* 0x7ffffe473a00780c */ /* 0x000fc60003fc6070 */
[----:B------:R-:W-:Y:S01]  /*14100*/  STL.64 [R1+0xba8], R56 ;  /* 0x000ba83801007387 */ /* 0x000fe20000100a00 */
[----:B------:R-:W-:Y:S01]  /*14110*/  IMAD.WIDE R58, R201, 0x4, R60 ;  /* 0x00000004c93a7825 */ /* 0x000fe200078e023c */
[----:B------:R-:W-:-:S03]  /*14120*/  IADD3 R68, R252, -0x13e, RZ ;  /* 0xfffffec2fc447810 */ /* 0x000fc60007ffe0ff */
[C---:B------:R-:W-:Y:S01]  /*14130*/  IMAD.WIDE R62, R201.reuse, 0x4, R62 ;  /* 0x00000004c93e7825 */ /* 0x040fe200078e023e */
[----:B------:R3:W-:Y:S03]  /*14140*/  LDGSTS.E [R185+0x24200], [R58.64], !P5 ;  /* 0x242000003ab97fae */ /* 0x0007e6000e921848 */
[----:B--2---:R-:W-:Y:S02]  /*14150*/  IMAD.WIDE R60, R201, 0x4, R122 ;  /* 0x00000004c93c7825 */ /* 0x004fe400078e027a */
[----:B------:R-:W2:Y:S04]  /*14160*/  LDL.LU.64 R122, [R1+0x678] ;  /* 0x00067800017a7983 */ /* 0x000ea80000300a00 */
[----:B------:R-:W3:Y:S04]  /*14170*/  LDL.LU.64 R192, [R1+0x670] ;  /* 0x0006700001c07983 */ /* 0x000ee80000300a00 */
[----:B------:R-:W3:Y:S01]  /*14180*/  LDL.LU.64 R186, [R1+0x190] ;  /* 0x0001900001ba7983 */ /* 0x000ee20000300a00 */
[----:B------:R-:W-:-:S03]  /*14190*/  ISETP.GE.U32.AND P5, PT, R68, 0x7ffffe43, PT ;  /* 0x7ffffe434400780c */ /* 0x000fc60003fa6070 */
[----:B------:R-:W-:Y:S01]  /*141a0*/  STL.64 [R1+0xbb0], R58 ;  /* 0x000bb03a01007387 */ /* 0x000fe20000100a00 */
[----:B------:R-:W-:-:S03]  /*141b0*/  IADD3 R69, R252, -0x142, RZ ;  /* 0xfffffebefc457810 */ /* 0x000fc60007ffe0ff */
[----:B------:R-:W-:Y:S01]  /*141c0*/  STL.64 [R1+0xbb8], R60 ;  /* 0x000bb83c01007387 */ /* 0x000fe20000100a00 */
[----:B------:R-:W-:-:S03]  /*141d0*/  IADD3 R68, R252, -0x146, RZ ;  /* 0xfffffebafc447810 */ /* 0x000fc60007ffe0ff */
[----:B------:R-:W-:Y:S04]  /*141e0*/  STL.64 [R1+0xbc0], R62 ;  /* 0x000bc03e01007387 */ /* 0x000fe80000100a00 */
[----:B------:R-:W3:Y:S04]  /*141f0*/  LDL.LU.64 R178, [R1+0x668] ;  /* 0x0006680001b27983 */ /* 0x000ee80000300a00 */
[----:B------:R1:W-:Y:S01]  /*14200*/  LDGSTS.E [R185+0x24a00], [R60.64], !P2 ;  /* 0x24a000003cb97fae */ /* 0x0003e2000d121848 */
[----:B------:R-:W-:-:S03]  /*14210*/  ISETP.GE.U32.AND P2, PT, R69, 0x7ffffe3f, PT ;  /* 0x7ffffe3f4500780c */ /* 0x000fc60003f46070 */
[----:B------:R1:W-:Y:S01]  /*14220*/  LDGSTS.E [R185+0x25200], [R62.64], !P3 ;  /* 0x252000003eb97fae */ /* 0x0003e2000d921848 */
[----:B------:R-:W-:-:S03]  /*14230*/  ISETP.GE.U32.AND P3, PT, R68, 0x7ffffe3b, PT ;  /* 0x7ffffe3b4400780c */ /* 0x000fc60003f66070 */
[----:B------:R-:W3:Y:S01]  /*14240*/  LDL.LU.64 R176, [R1+0x660] ;  /* 0x0006600001b07983 */ /* 0x000ee20000300a00 */
[----:B----4-:R-:W-:-:S04]  /*14250*/  IMAD.WIDE R68, R201, 0x4, R98 ;  /* 0x00000004c9447825 */ /* 0x010fc800078e0262 */
[C---:B-1----:R-:W-:Y:S01]  /*14260*/  IMAD.WIDE R8, R201.reuse, 0x4, R114 ;  /* 0x00000004c9087825 */ /* 0x042fe200078e0272 */
[----:B------:R1:W-:Y:S03]  /*14270*/  LDGSTS.E [R185+0x25a00], [R68.64], !P1 ;  /* 0x25a0000044b97fae */ /* 0x0003e6000c921848 */
[C---:B------:R-:W-:Y:S01]  /*14280*/  IMAD.WIDE R2, R201.reuse, 0x4, R188 ;  /* 0x00000004c9027825 */ /* 0x040fe200078e02bc */
[----:B------:R-:W4:Y:S04]  /*14290*/  LDL.LU.64 R114, [R1+0x658] ;  /* 0x0006580001727983 */ /* 0x000f280000300a00 */
[----:B------:R3:W-:Y:S04]  /*142a0*/  STL.64 [R1+0xe8], R8 ;  /* 0x0000e80801007387 */ /* 0x0007e80000100a00 */
[----:B------:R-:W-:Y:S04]  /*142b0*/  STL.64 [R1+0xbc8], R68 ;  /* 0x000bc84401007387 */ /* 0x000fe80000100a00 */
[----:B------:R1:W-:Y:S04]  /*142c0*/  STL.64 [R1+0x110], R2 ;  /* 0x0001100201007387 */ /* 0x0003e80000100a00 */
[----:B------:R-:W4:Y:S04]  /*142d0*/  LDL.LU.64 R190, [R1+0x650] ;  /* 0x0006500001be7983 */ /* 0x000f280000300a00 */
[----:B------:R-:W4:Y:S04]  /*142e0*/  LDL.LU.64 R188, [R1+0x648] ;  /* 0x0006480001bc7983 */ /* 0x000f280000300a00 */
[----:B------:R3:W-:Y:S04]  /*142f0*/  LDGSTS.E [R185+0x26200], [R8.64], !P4 ;  /* 0x2620000008b97fae */ /* 0x0007e8000e121848 */
[----:B------:R1:W-:Y:S01]  /*14300*/  LDGSTS.E [R185+0x26a00], [R2.64], !P0 ;  /* 0x26a0000002b97fae */ /* 0x0003e2000c121848 */
[----:B--2---:R-:W-:-:S03]  /*14310*/  IMAD.WIDE R10, R201, 0x4, R122 ;  /* 0x00000004c90a7825 */ /* 0x004fc600078e027a */
[----:B------:R-:W2:Y:S01]  /*14320*/  LDL.LU.64 R122, [R1+0x640] ;  /* 0x00064000017a7983 */ /* 0x000ea20000300a00 */
[----:B---3--:R-:W-:-:S04]  /*14330*/  IMAD.WIDE R8, R201, 0x4, R192 ;  /* 0x00000004c9087825 */ /* 0x008fc800078e02c0 */
[----:B-1----:R-:W-:Y:S01]  /*14340*/  IMAD.WIDE R2, R201, 0x4, R186 ;  /* 0x00000004c9027825 */ /* 0x002fe200078e02ba */
[----:B------:R1:W-:Y:S04]  /*14350*/  STL.64 [R1+0x138], R10 ;  /* 0x0001380a01007387 */ /* 0x0003e80000100a00 */
[----:B------:R3:W-:Y:S04]  /*14360*/  STL.64 [R1+0x160], R8 ;  /* 0x0001600801007387 */ /* 0x0007e80000100a00 */
[----:B------:R4:W-:Y:S04]  /*14370*/  STL.64 [R1+0x190], R2 ;  /* 0x0001900201007387 */ /* 0x0009e80000100a00 */
[----:B------:R-:W2:Y:S01]  /*14380*/  LDL.LU.64 R186, [R1+0x638] ;  /* 0x0006380001ba7983 */ /* 0x000ea20000300a00 */
[----:B------:R-:W-:-:S02]  /*14390*/  IADD3 R98, R252, -0x14a, RZ ;  /* 0xfffffeb6fc627810 */ /* 0x000fc40007ffe0ff */
[----:B------:R-:W-:Y:S01]  /*143a0*/  IADD3 R99, R252, -0x14e, RZ ;  /* 0xfffffeb2fc637810 */ /* 0x000fe20007ffe0ff */
[----:B------:R1:W-:Y:S01]  /*143b0*/  LDGSTS.E [R185+0x27200], [R10.64], !P6 ;  /* 0x272000000ab97fae */ /* 0x0003e2000f121848 */
[----:B------:R-:W-:Y:S02]  /*143c0*/  ISETP.GE.U32.AND P1, PT, R98, 0x7ffffe37, PT ;  /* 0x7ffffe376200780c */ /* 0x000fe40003f26070 */
[----:B------:R-:W-:Y:S01]  /*143d0*/  ISETP.GE.U32.AND P4, PT, R99, 0x7ffffe33, PT ;  /* 0x7ffffe336300780c */ /* 0x000fe20003f86070 */
[----:B------:R3:W-:Y:S04]  /*143e0*/  LDGSTS.E [R185+0x27a00], [R8.64], !P5 ;  /* 0x27a0000008b97fae */ /* 0x0007e8000e921848 */
[----:B------:R4:W-:Y:S01]  /*143f0*/  LDGSTS.E [R185+0x28200], [R2.64], !P2 ;  /* 0x2820000002b97fae */ /* 0x0009e2000d121848 */
[----:B-1----:R-:W-:-:S04]  /*14400*/  IMAD.WIDE R10, R201, 0x4, R178 ;  /* 0x00000004c90a7825 */ /* 0x002fc800078e02b2 */
[C---:B---3--:R-:W-:Y:S01]  /*14410*/  IMAD.WIDE R8, R201.reuse, 0x4, R176 ;  /* 0x00000004c9087825 */ /* 0x048fe200078e02b0 */
[----:B------:R1:W-:Y:S04]  /*14420*/  STL.64 [R1+0x1b8], R10 ;  /* 0x0001b80a01007387 */ /* 0x0003e80000100a00 */
[----:B------:R-:W3:Y:S04]  /*14430*/  LDL.LU.64 R178, [R1+0x630] ;  /* 0x0006300001b27983 */ /* 0x000ee80000300a00 */
[----:B------:R-:W3:Y:S04]  /*14440*/  LDL.LU.64 R176, [R1+0x628] ;  /* 0x0006280001b07983 */ /* 0x000ee80000300a00 */
[----:B------:R1:W-:Y:S04]  /*14450*/  LDGSTS.E [R185+0x28a00], [R10.64], !P3 ;  /* 0x28a000000ab97fae */ /* 0x0003e8000d921848 */
[----:B------:R1:W-:Y:S04]  /*14460*/  STL.64 [R1+0x1e0], R8 ;  /* 0x0001e00801007387 */ /* 0x0003e80000100a00 */
[----:B------:R1:W-:Y:S01]  /*14470*/  LDGSTS.E [R185+0x29200], [R8.64], !P1 ;  /* 0x2920000008b97fae */ /* 0x0003e2000c921848 */
[----:B----4-:R-:W-:-:S05]  /*14480*/  IMAD.WIDE R2, R201, 0x4, R114 ;  /* 0x00000004c9027825 */ /* 0x010fca00078e0272 */
[----:B------:R2:W-:Y:S04]  /*14490*/  STL.64 [R1+0x200], R2 ;  /* 0x0002000201007387 */ /* 0x0005e80000100a00 */
[----:B------:R-:W4:Y:S04]  /*144a0*/  LDL.LU.64 R114, [R1+0x620] ;  /* 0x0006200001727983 */ /* 0x000f280000300a00 */
[----:B------:R2:W-:Y:S01]  /*144b0*/  LDGSTS.E [R185+0x29a00], [R2.64], !P4 ;  /* 0x29a0000002b97fae */ /* 0x0005e2000e121848 */
[----:B-1----:R-:W-:Y:S01]  /*144c0*/  IMAD.WIDE R10, R201, 0x4, R190 ;  /* 0x00000004c90a7825 */ /* 0x002fe200078e02be */
[----:B------:R-:W-:-:S04]  /*144d0*/  IADD3 R98, R252, -0x152, RZ ;  /* 0xfffffeaefc627810 */ /* 0x000fc80007ffe0ff */
[----:B------:R1:W-:Y:S04]  /*144e0*/  STL.64 [R1+0x220], R10 ;  /* 0x0002200a01007387 */ /* 0x0003e80000100a00 */
[----:B------:R-:W4:Y:S01]  /*144f0*/  LDL.LU.64 R192, [R1+0x618] ;  /* 0x0006180001c07983 */ /* 0x000f220000300a00 */
[----:B------:R-:W-:Y:S01]  /*14500*/  ISETP.GE.U32.AND P0, PT, R98, 0x7ffffe2f, PT ;  /* 0x7ffffe2f6200780c */ /* 0x000fe20003f06070 */
[----:B------:R-:W-:-:S12]  /*14510*/  IMAD.WIDE R8, R201, 0x4, R188 ;  /* 0x00000004c9087825 */ /* 0x000fd800078e02bc */
[----:B------:R1:W-:Y:S01]  /*14520*/  LDGSTS.E [R185+0x2a200], [R10.64], !P0 ;  /* 0x2a2000000ab97fae */ /* 0x0003e2000c121848 */
[----:B--2---:R-:W-:-:S03]  /*14530*/  IMAD.WIDE R2, R201, 0x4, R122 ;  /* 0x00000004c9027825 */ /* 0x004fc600078e027a */
[----:B------:R-:W2:Y:S04]  /*14540*/  LDL.LU.64 R122, [R1+0x610] ;  /* 0x00061000017a7983 */ /* 0x000ea80000300a00 */
[----:B------:R3:W-:Y:S04]  /*14550*/  STL.64 [R1+0x240], R8 ;  /* 0x0002400801007387 */ /* 0x0007e80000100a00 */
[----:B------:R3:W-:Y:S04]  /*14560*/  STL.64 [R1+0x260], R2 ;  /* 0x0002600201007387 */ /* 0x0007e80000100a00 */
[----:B------:R-:W2:Y:S04]  /*14570*/  LDL.LU.64 R190, [R1+0x608] ;  /* 0x0006080001be7983 */ /* 0x000ea80000300a00 */
[----:B------:R-:W2:Y:S01]  /*14580*/  LDL.LU.64 R188, [R1+0x600] ;  /* 0x0006000001bc7983 */ /* 0x000ea20000300a00 */
[----:B-1----:R-:W-:-:S03]  /*14590*/  IMAD.WIDE R10, R201, 0x4, R186 ;  /* 0x00000004c90a7825 */ /* 0x002fc600078e02ba */
[----:B------:R-:W2:Y:S01]  /*145a0*/  LDL.LU.64 R186, [R1+0x5f8] ;  /* 0x0005f80001ba7983 */ /* 0x000ea20000300a00 */
[C---:B------:R-:W-:Y:S02]  /*145b0*/  IADD3 R98, R252.reuse, -0x156, RZ ;  /* 0xfffffeaafc627810 */ /* 0x040fe40007ffe0ff */
[----:B------:R-:W-:Y:S02]  /*145c0*/  IADD3 R99, R252, -0x15a, RZ ;  /* 0xfffffea6fc637810 */ /* 0x000fe40007ffe0ff */
[----:B------:R-:W-:Y:S02]  /*145d0*/  ISETP.GE.U32.AND P6, PT, R98, 0x7ffffe2b, PT ;  /* 0x7ffffe2b6200780c */ /* 0x000fe40003fc6070 */
[----:B------:R-:W-:Y:S02]  /*145e0*/  ISETP.GE.U32.AND P5, PT, R99, 0x7ffffe27, PT ;  /* 0x7ffffe276300780c */ /* 0x000fe40003fa6070 */
[C---:B------:R-:W-:Y:S02]  /*145f0*/  IADD3 R98, R252.reuse, -0x15e, RZ ;  /* 0xfffffea2fc627810 */ /* 0x040fe40007ffe0ff */
[----:B------:R-:W-:-:S02]  /*14600*/  IADD3 R99, R252, -0x166, RZ ;  /* 0xfffffe9afc637810 */ /* 0x000fc40007ffe0ff */
[----:B------:R-:W-:Y:S02]  /*14610*/  ISETP.GE.U32.AND P2, PT, R98, 0x7ffffe23, PT ;  /* 0x7ffffe236200780c */ /* 0x000fe40003f46070 */
[----:B------:R-:W-:Y:S02]  /*14620*/  IADD3 R98, R252, -0x162, RZ ;  /* 0xfffffe9efc627810 */ /* 0x000fe40007ffe0ff */
[----:B------:R-:W-:Y:S01]  /*14630*/  ISETP.GE.U32.AND P1, PT, R99, 0x7ffffe1b, PT ;  /* 0x7ffffe1b6300780c */ /* 0x000fe20003f26070 */
[----:B------:R3:W-:Y:S01]  /*14640*/  LDGSTS.E [R185+0x2aa00], [R8.64], !P6 ;  /* 0x2aa0000008b97fae */ /* 0x0007e2000f121848 */
[----:B------:R-:W-:-:S03]  /*14650*/  ISETP.GE.U32.AND P3, PT, R98, 0x7ffffe1f, PT ;  /* 0x7ffffe1f6200780c */ /* 0x000fc60003f66070 */
[----:B------:R1:W-:Y:S04]  /*14660*/  LDGSTS.E [R185+0x2b200], [R2.64], !P5 ;  /* 0x2b20000002b97fae */ /* 0x0003e8000e921848 */
[----:B------:R4:W-:Y:S01]  /*14670*/  STL.64 [R1+0x288], R10 ;  /* 0x0002880a01007387 */ /* 0x0009e20000100a00 */
[C---:B---3--:R-:W-:Y:S01]  /*14680*/  IMAD.WIDE R8, R201.reuse, 0x4, R178 ;  /* 0x00000004c9087825 */ /* 0x048fe200078e02b2 */
[----:B------:R-:W-:Y:S02]  /*14690*/  IADD3 R98, R252, -0x16a, RZ ;  /* 0xfffffe96fc627810 */ /* 0x000fe40007ffe0ff */
[----:B------:R4:W-:Y:S01]  /*146a0*/  LDGSTS.E [R185+0x2ba00], [R10.64], !P2 ;  /* 0x2ba000000ab97fae */ /* 0x0009e2000d121848 */
[----:B-1----:R-:W-:-:S03]  /*146b0*/  IMAD.WIDE R2, R201, 0x4, R176 ;  /* 0x00000004c9027825 */ /* 0x002fc600078e02b0 */
[----:B------:R1:W-:Y:S04]  /*146c0*/  STL.64 [R1+0x2a8], R8 ;  /* 0x0002a80801007387 */ /* 0x0003e80000100a00 */
[----:B------:R2:W-:Y:S04]  /*146d0*/  STL.64 [R1+0x2b8], R2 ;  /* 0x0002b80201007387 */ /* 0x0005e80000100a00 */
[----:B------:R-:W3:Y:S01]  /*146e0*/  LDL.LU.64 R178, [R1+0x48] ;  /* 0x0000480001b27983 */ /* 0x000ee20000300a00 */
[----:B------:R-:W-:-:S03]  /*146f0*/  ISETP.GE.U32.AND P4, PT, R98, 0x7ffffe17, PT ;  /* 0x7ffffe176200780c */ /* 0x000fc60003f86070 */
[----:B------:R1:W-:Y:S01]  /*14700*/  LDGSTS.E [R185+0x2c200], [R8.64], !P3 ;  /* 0x2c20000008b97fae */ /* 0x0003e2000d921848 */
[----:B----4-:R-:W-:-:S03]  /*14710*/  IMAD.WIDE R10, R201, 0x4, R114 ;  /* 0x00000004c90a7825 */ /* 0x010fc600078e0272 */
[----:B------:R-:W3:Y:S01]  /*14720*/  LDL.LU.64 R176, [R1+0x28] ;  /* 0x0000280001b07983 */ /* 0x000ee20000300a00 */
[----:B------:R-:W-:-:S03]  /*14730*/  IADD3 R98, R252, -0x16e, RZ ;  /* 0xfffffe92fc627810 */ /* 0x000fc60007ffe0ff */
[----:B------:R2:W-:Y:S04]  /*14740*/  LDGSTS.E [R185+0x2ca00], [R2.64], !P1 ;  /* 0x2ca0000002b97fae */ /* 0x0005e8000c921848 */
[----:B------:R-:W3:Y:S01]  /*14750*/  LDL.LU.64 R114, [R1+0x8] ;  /* 0x0000080001727983 */ /* 0x000ee20000300a00 */
[----:B-1----:R-:W-:Y:S01]  /*14760*/  IMAD.WIDE R8, R201, 0x4, R192 ;  /* 0x00000004c9087825 */ /* 0x002fe200078e02c0 */
[----:B------:R-:W-:Y:S02]  /*14770*/  IADD3 R99, R252, -0x172, RZ ;  /* 0xfffffe8efc637810 */ /* 0x000fe40007ffe0ff */
[----:B------:R1:W-:Y:S01]  /*14780*/  STL.64 [R1+0x380], R10 ;  /* 0x0003800a01007387 */ /* 0x0003e20000100a00 */
[----:B------:R-:W-:-:S03]  /*14790*/  ISETP.GE.U32.AND P0, PT, R98, 0x7ffffe13, PT ;  /* 0x7ffffe136200780c */ /* 0x000fc60003f06070 */
[----:B------:R1:W-:Y:S01]  /*147a0*/  STL.64 [R1+0x3c8], R8 ;  /* 0x0003c80801007387 */ /* 0x0003e20000100a00 */
[----:B------:R-:W-:-:S03]  /*147b0*/  ISETP.GE.U32.AND P6, PT, R99, 0x7ffffe0f, PT ;  /* 0x7ffffe0f6300780c */ /* 0x000fc60003fc6070 */
[----:B------:R1:W-:Y:S06]  /*147c0*/  LDGSTS.E [R185+0x2d200], [R10.64], !P4 ;  /* 0x2d2000000ab97fae */ /* 0x0003ec000e121848 */
[----:B------:R1:W-:Y:S01]  /*147d0*/  LDGSTS.E [R185+0x2da00], [R8.64], !P0 ;  /* 0x2da0000008b97fae */ /* 0x0003e2000c121848 */
[----:B--2---:R-:W-:-:S05]  /*147e0*/  IMAD.WIDE R2, R201, 0x4, R122 ;  /* 0x00000004c9027825 */ /* 0x004fca00078e027a */
[----:B------:R2:W-:Y:S04]  /*147f0*/  STL.64 [R1+0x408], R2 ;  /* 0x0004080201007387 */ /* 0x0005e80000100a00 */
[----:B------:R-:W4:Y:S01]  /*14800*/  LDL.LU.64 R122, [R1+0x5f0] ;  /* 0x0005f000017a7983 */ /* 0x000f220000300a00 */
[----:B-1----:R-:W-:-:S03]  /*14810*/  IMAD.WIDE R10, R201, 0x4, R190 ;  /* 0x00000004c90a7825 */ /* 0x002fc600078e02be */
[----:B------:R2:W-:Y:S01]  /*14820*/  LDGSTS.E [R185+0x2e200], [R2.64], !P6 ;  /* 0x2e20000002b97fae */ /* 0x0005e2000f121848 */
[----:B------:R-:W-:-:S03]  /*14830*/  IMAD.WIDE R8, R201, 0x4, R188 ;  /* 0x00000004c9087825 */ /* 0x000fc600078e02bc */
[----:B------:R3:W-:Y:S04]  /*14840*/  STL.64 [R1+0x740], R10 ;  /* 0x0007400a01007387 */ /* 0x0007e80000100a00 */
[----:B------:R1:W-:Y:S01]  /*14850*/  STL.64 [R1+0x750], R8 ;  /* 0x0007500801007387 */ /* 0x0003e20000100a00 */
[----:B--2---:R-:W-:-:S05]  /*14860*/  IMAD.WIDE R2, R201, 0x4, R186 ;  /* 0x00000004c9027825 */ /* 0x004fca00078e02ba */
[----:B------:R2:W-:Y:S04]  /*14870*/  STL.64 [R1+0x760], R2 ;  /* 0x0007600201007387 */ /* 0x0005e80000100a00 */
[----:B------:R-:W4:Y:S01]  /*14880*/  LDL.LU.64 R186, [R1+0x5e8] ;  /* 0x0005e80001ba7983 */ /* 0x000f220000300a00 */
        /* <DEDUP_REMOVED lines=15> */
[----:B------:R-:W-:Y:S02]  /*14980*/  IADD3 R98, R252, -0x113, RZ ;  /* 0xfffffeedfc627810 */ /* 0x000fe40007ffe0ff */
[----:B------:R-:W-:Y:S01]  /*14990*/  ISETP.GE.U32.AND P0, PT, R99, 0x7ffffe76, PT ;  /* 0x7ffffe766300780c */ /* 0x000fe20003f06070 */
[----:B------:R2:W-:Y:S01]  /*149a0*/  LDGSTS.E [R185+0x2fa00], [R2.64], !P3 ;  /* 0x2fa0000002b97fae */ /* 0x0005e2000d921848 */
[----:B------:R-:W-:-:S02]  /*149b0*/  ISETP.GE.U32.AND P5, PT, R98, 0x7ffffe6e, PT ;  /* 0x7ffffe6e6200780c */ /* 0x000fc40003fa6070 */
[C---:B------:R-:W-:Y:S01]  /*149c0*/  IADD3 R98, R252.reuse, -0x11b, RZ ;  /* 0xfffffee5fc627810 */ /* 0x040fe20007ffe0ff */
[C---:B---3--:R-:W-:Y:S01]  /*149d0*/  IMAD.WIDE R10, R201.reuse, 0x4, R178 ;  /* 0x00000004c90a7825 */ /* 0x048fe200078e02b2 */
[----:B------:R-:W-:Y:S02]  /*149e0*/  IADD3 R99, R252, -0x117, RZ ;  /* 0xfffffee9fc637810 */ /* 0x000fe40007ffe0ff */
[----:B------:R-:W-:Y:S02]  /*149f0*/  ISETP.GE.U32.AND P3, PT, R98, 0x7ffffe66, PT ;  /* 0x7ffffe666200780c */ /* 0x000fe40003f66070 */
[----:B------:R-:W-:Y:S01]  /*14a00*/  IADD3 R98, R252, -0x11f, RZ ;  /* 0xfffffee1fc627810 */ /* 0x000fe20007ffe0ff */
[----:B-1----:R-:W-:Y:S01]  /*14a10*/  IMAD.WIDE R8, R201, 0x4, R176 ;  /* 0x00000004c9087825 */ /* 0x002fe200078e02b0 */
[----:B------:R1:W-:Y:S01]  /*14a20*/  LDGSTS.E [R203+0x20400], [R10.64], !P1 ;  /* 0x204000000acb7fae */ /* 0x0003e2000c921848 */
[----:B------:R-:W-:Y:S02]  /*14a30*/  ISETP.GE.U32.AND P2, PT, R99, 0x7ffffe6a, PT ;  /* 0x7ffffe6a6300780c */ /* 0x000fe40003f46070 */
[----:B--2---:R-:W-:Y:S01]  /*14a40*/  IMAD.WIDE R2, R201, 0x4, R114 ;  /* 0x00000004c9027825 */ /* 0x004fe200078e0272 */
[----:B------:R-:W-:Y:S01]  /*14a50*/  ISETP.GE.U32.AND P1, PT, R98, 0x7ffffe62, PT ;  /* 0x7ffffe626200780c */ /* 0x000fe20003f26070 */
[----:B------:R1:W-:Y:S01]  /*14a60*/  STL.64 [R1+0x48], R10 ;  /* 0x0000480a01007387 */ /* 0x0003e20000100a00 */
[----:B------:R-:W-:-:S02]  /*14a70*/  IADD3 R99, R252, -0x123, RZ ;  /* 0xfffffeddfc637810 */ /* 0x000fc40007ffe0ff */
[----:B------:R-:W-:Y:S01]  /*14a80*/  IADD3 R98, R252, -0x127, RZ ;  /* 0xfffffed9fc627810 */ /* 0x000fe20007ffe0ff */
[----:B------:R2:W-:Y:S01]  /*14a90*/  LDGSTS.E [R203+0x20c00], [R8.64], !P4 ;  /* 0x20c0000008cb7fae */ /* 0x0005e2000e121848 */
[----:B------:R-:W-:Y:S01]  /*14aa0*/  IMAD.WIDE R70, R201, 0x4, R70 ;  /* 0x00000004c9467825 */ /* 0x000fe200078e0246 */
[----:B------:R-:W-:Y:S02]  /*14ab0*/  ISETP.GE.U32.AND P4, PT, R99, 0x7ffffe5e, PT ;  /* 0x7ffffe5e6300780c */ /* 0x000fe40003f86070 */
[----:B------:R2:W-:Y:S01]  /*14ac0*/  STL.64 [R1+0x28], R8 ;  /* 0x0000280801007387 */ /* 0x0005e20000100a00 */
[----:B------:R-:W-:-:S03]  /*14ad0*/  IMAD.WIDE R96, R201, 0x4, R96 ;  /* 0x00000004c9607825 */ /* 0x000fc600078e0260 */
[----:B------:R3:W-:Y:S01]  /*14ae0*/  LDGSTS.E [R203+0x21400], [R2.64], !P0 ;  /* 0x2140000002cb7fae */ /* 0x0007e2000c121848 */
[----:B------:R-:W-:-:S03]  /*14af0*/  ISETP.GE.U32.AND P0, PT, R98, 0x7ffffe5a, PT ;  /* 0x7ffffe5a6200780c */ /* 0x000fc60003f06070 */
[----:B------:R3:W-:Y:S04]  /*14b00*/  STL.64 [R1+0x8], R2 ;  /* 0x0000080201007387 */ /* 0x0007e80000100a00 */
[----:B------:R-:W2:Y:S04]  /*14b10*/  LDL.LU.64 R184, [R1+0x5e0] ;  /* 0x0005e00001b87983 */ /* 0x000ea80000300a00 */
[----:B------:R-:W3:Y:S04]  /*14b20*/  LDL.LU.64 R176, [R1+0x5d8] ;  /* 0x0005d80001b07983 */ /* 0x000ee80000300a00 */
[----:B------:R-:W3:Y:S04]  /*14b30*/  LDL.LU.64 R178, [R1+0x5d0] ;  /* 0x0005d00001b27983 */ /* 0x000ee80000300a00 */
[----:B------:R-:W-:Y:S04]  /*14b40*/  STL.64 [R1+0xbd0], R70 ;  /* 0x000bd04601007387 */ /* 0x000fe80000100a00 */
[----:B------:R-:W-:Y:S01]  /*14b50*/  STL.64 [R1+0xbd8], R96 ;  /* 0x000bd86001007387 */ /* 0x000fe20000100a00 */
[----:B------:R-:W-:-:S03]  /*14b60*/  IADD3 R114, R252, -0x12b, RZ ;  /* 0xfffffed5fc727810 */ /* 0x000fc60007ffe0ff */
[----:B------:R1:W-:Y:S01]  /*14b70*/  LDGSTS.E [R203+0x21c00], [R70.64], !P6 ;  /* 0x21c0000046cb7fae */ /* 0x0003e2000f121848 */
[----:B------:R-:W-:Y:S02]  /*14b80*/  ISETP.GE.U32.AND P6, PT, R114, 0x7ffffe56, PT ;  /* 0x7ffffe567200780c */ /* 0x000fe40003fc6070 */
[C---:B------:R-:W-:Y:S01]  /*14b90*/  IADD3 R115, R252.reuse, -0x12f, RZ ;  /* 0xfffffed1fc737810 */ /* 0x040fe20007ffe0ff */
[----:B------:R1:W-:Y:S01]  /*14ba0*/  LDGSTS.E [R203+0x22400], [R96.64], !P5 ;  /* 0x2240000060cb7fae */ /* 0x0003e2000e921848 */
[----:B------:R-:W-:Y:S01]  /*14bb0*/  IADD3 R114, R252, -0x133, RZ ;  /* 0xfffffecdfc727810 */ /* 0x000fe20007ffe0ff */
[----:B------:R-:W-:Y:S01]  /*14bc0*/  IMAD.WIDE R112, R201, 0x4, R112 ;  /* 0x00000004c9707825 */ /* 0x000fe200078e0270 */
[----:B------:R-:W-:-:S03]  /*14bd0*/  ISETP.GE.U32.AND P5, PT, R115, 0x7ffffe52, PT ;  /* 0x7ffffe527300780c */ /* 0x000fc60003fa6070 */
[----:B------:R-:W-:-:S04]  /*14be0*/  IMAD.WIDE R120, R201, 0x4, R120 ;  /* 0x00000004c9787825 */ /* 0x000fc800078e0278 */
[----:B----4-:R-:W-:-:S05]  /*14bf0*/  IMAD.WIDE R98, R201, 0x4, R122 ;  /* 0x00000004c9627825 */ /* 0x010fca00078e027a */
[----:B------:R-:W-:Y:S04]  /*14c00*/  STL.64 [R1+0xbe0], R98 ;  /* 0x000be06201007387 */ /* 0x000fe80000100a00 */
[----:B------:R-:W1:Y:S04]  /*14c10*/  LDL.LU.64 R204, [R1+0xf0] ;  /* 0x0000f00001cc7983 */ /* 0x000e680000300a00 */
[----:B------:R-:W4:Y:S04]  /*14c20*/  LDL.LU.64 R194, [R1+0x5c8] ;  /* 0x0005c80001c27983 */ /* 0x000f280000300a00 */
[----:B------:R1:W-:Y:S01]  /*14c30*/  LDGSTS.E [R203+0x22c00], [R98.64], !P2 ;  /* 0x22c0000062cb7fae */ /* 0x0003e2000d121848 */
[----:B------:R-:W-:-:S03]  /*14c40*/  ISETP.GE.U32.AND P2, PT, R114, 0x7ffffe4e, PT ;  /* 0x7ffffe4e7200780c */ /* 0x000fc60003f46070 */
[----:B------:R-:W4:Y:S01]  /*14c50*/  LDL.LU.64 R192, [R1+0x140] ;  /* 0x0001400001c07983 */ /* 0x000f220000300a00 */
[----:B------:R-:W-:-:S03]  /*14c60*/  IMAD.WIDE R114, R201, 0x4, R186 ;  /* 0x00000004c9727825 */ /* 0x000fc600078e02ba */
[----:B------:R-:W-:Y:S04]  /*14c70*/  STL.64 [R1+0xbe8], R112 ;  /* 0x000be87001007387 */ /* 0x000fe80000100a00 */
[----:B------:R-:W-:Y:S04]  /*14c80*/  STL.64 [R1+0xbf0], R114 ;  /* 0x000bf07201007387 */ /* 0x000fe80000100a00 */
[----:B------:R-:W-:Y:S04]  /*14c90*/  STL.64 [R1+0xbf8], R120 ;  /* 0x000bf87801007387 */ /* 0x000fe80000100a00 */
[----:B------:R-:W4:Y:S04]  /*14ca0*/  LDL.LU.64 R190, [R1+0x168] ;  /* 0x0001680001be7983 */ /* 0x000f280000300a00 */
[----:B------:R-:W4:Y:S01]  /*14cb0*/  LDL.LU.64 R188, [R1+0x5c0] ;  /* 0x0005c00001bc7983 */ /* 0x000f220000300a00 */
[----:B------:R-:W-:-:S03]  /*14cc0*/  IADD3 R122, R252, -0x137, RZ ;  /* 0xfffffec9fc7a7810 */ /* 0x000fc60007ffe0ff */
[----:B------:R1:W-:Y:S01]  /*14cd0*/  LDGSTS.E [R203+0x23400], [R112.64], !P3 ;  /* 0x2340000070cb7fae */ /* 0x0003e2000d921848 */
[----:B------:R-:W-:Y:S02]  /*14ce0*/  ISETP.GE.U32.AND P3, PT, R122, 0x7ffffe4a, PT ;  /* 0x7ffffe4a7a00780c */ /* 0x000fe40003f66070 */
[C---:B------:R-:W-:Y:S01]  /*14cf0*/  IADD3 R123, R252.reuse, -0x13b, RZ ;  /* 0xfffffec5fc7b7810 */ /* 0x040fe20007ffe0ff */
[----:B------:R1:W-:Y:S01]  /*14d00*/  LDGSTS.E [R203+0x23c00], [R114.64], !P1 ;  /* 0x23c0000072cb7fae */ /* 0x0003e2000c921848 */
[----:B------:R-:W-:Y:S02]  /*14d10*/  IADD3 R122, R252, -0x13f, RZ ;  /* 0xfffffec1fc7a7810 */ /* 0x000fe40007ffe0ff */
[----:B------:R-:W-:Y:S01]  /*14d20*/  ISETP.GE.U32.AND P1, PT, R123, 0x7ffffe46, PT ;  /* 0x7ffffe467b00780c */ /* 0x000fe20003f26070 */
[----:B------:R1:W-:Y:S01]  /*14d30*/  LDGSTS.E [R203+0x24400], [R120.64], !P4 ;  /* 0x2440000078cb7fae */ /* 0x0003e2000e121848 */
[----:B------:R-:W-:-:S03]  /*14d40*/  ISETP.GE.U32.AND P4, PT, R122, 0x7ffffe42, PT ;  /* 0x7ffffe427a00780c */ /* 0x000fc60003f86070 */
[----:B------:R-:W4:Y:S04]  /*14d50*/  LDL.LU.64 R196, [R1+0x5b8] ;  /* 0x0005b80001c47983 */ /* 0x000f280000300a00 */
[----:B------:R-:W4:Y:S01]  /*14d60*/  LDL.LU.64 R186, [R1+0x5b0] ;  /* 0x0005b00001ba7983 */ /* 0x000f220000300a00 */
[----:B--2---:R-:W-:-:S04]  /*14d70*/  IMAD.WIDE R122, R201, 0x4, R184 ;  /* 0x00000004c97a7825 */ /* 0x004fc800078e02b8 */
[C---:B---3--:R-:W-:Y:S01]  /*14d80*/  IMAD.WIDE R176, R201.reuse, 0x4, R176 ;  /* 0x00000004c9b07825 */ /* 0x048fe200078e02b0 */
[----:B------:R-:W-:Y:S03]  /*14d90*/  STL.64 [R1+0xc00], R122 ;  /* 0x000c007a01007387 */ /* 0x000fe60000100a00 */
[C---:B------:R-:W-:Y:S01]  /*14da0*/  IMAD.WIDE R178, R201.reuse, 0x4, R178 ;  /* 0x00000004c9b27825 */ /* 0x040fe200078e02b2 */
[----:B------:R-:W-:Y:S04]  /*14db0*/  STL.64 [R1+0xc08], R176 ;  /* 0x000c08b001007387 */ /* 0x000fe80000100a00 */
[----:B------:R-:W-:Y:S04]  /*14dc0*/  STL.64 [R1+0xc10], R178 ;  /* 0x000c10b201007387 */ /* 0x000fe80000100a00 */
[----:B------:R2:W-:Y:S04]  /*14dd0*/  LDGSTS.E [R203+0x24c00], [R122.64], !P0 ;  /* 0x24c000007acb7fae */ /* 0x0005e8000c121848 */
[----:B------:R2:W-:Y:S04]  /*14de0*/  LDGSTS.E [R203+0x25400], [R176.64], !P6 ;  /* 0x25400000b0cb7fae */ /* 0x0005e8000f121848 */
[----:B------:R2:W-:Y:S01]  /*14df0*/  LDGSTS.E [R203+0x25c00], [R178.64], !P5 ;  /* 0x25c00000b2cb7fae */ /* 0x0005e2000e921848 */
[----:B-1----:R-:W-:-:S04]  /*14e00*/  IMAD.WIDE R10, R201, 0x4, R204 ;  /* 0x00000004c90a7825 */ /* 0x002fc800078e02cc */
[C---:B----4-:R-:W-:Y:S01]  /*14e10*/  IMAD.WIDE R8, R201.reuse, 0x4, R194 ;  /* 0x00000004c9087825 */ /* 0x050fe200078e02c2 */
[----:B------:R1:W-:Y:S04]  /*14e20*/  STL.64 [R1+0xf0], R10 ;  /* 0x0000f00a01007387 */ /* 0x0003e80000100a00 */
[----:B------:R-:W3:Y:S04]  /*14e30*/  LDL.LU.64 R236, [R1+0x5a8] ;  /* 0x0005a80001ec7983 */ /* 0x000ee80000300a00 */
[----:B------:R-:W4:Y:S01]  /*14e40*/  LDL.LU.64 R194, [R1+0x5a0] ;  /* 0x0005a00001c27983 */ /* 0x000f220000300a00 */
[----:B------:R-:W-:-:S03]  /*14e50*/  IMAD.WIDE R2, R201, 0x4, R192 ;  /* 0x00000004c9027825 */ /* 0x000fc600078e02c0 */
[----:B------:R1:W-:Y:S04]  /*14e60*/  STL.64 [R1+0x118], R8 ;  /* 0x0001180801007387 */ /* 0x0003e80000100a00 */
[----:B------:R1:W-:Y:S04]  /*14e70*/  LDGSTS.E [R203+0x26400], [R10.64], !P2 ;  /* 0x264000000acb7fae */ /* 0x0003e8000d121848 */
[----:B------:R2:W-:Y:S04]  /*14e80*/  STL.64 [R1+0x140], R2 ;  /* 0x0001400201007387 */ /* 0x0005e80000100a00 */
[----:B------:R-:W4:Y:S01]  /*14e90*/  LDL.LU.64 R192, [R1+0x598] ;  /* 0x0005980001c07983 */ /* 0x000f220000300a00 */
[----:B-1----:R-:W-:-:S03]  /*14ea0*/  IMAD.WIDE R10, R201, 0x4, R190 ;  /* 0x00000004c90a7825 */ /* 0x002fc600078e02be */
[----:B------:R1:W-:Y:S04]  /*14eb0*/  LDGSTS.E [R203+0x26c00], [R8.64], !P3 ;  /* 0x26c0000008cb7fae */ /* 0x0003e8000d921848 */
[----:B------:R2:W-:Y:S04]  /*14ec0*/  STL.64 [R1+0x168], R10 ;  /* 0x0001680a01007387 */ /* 0x0005e80000100a00 */
[----:B------:R-:W4:Y:S01]  /*14ed0*/  LDL.LU.64 R190, [R1+0x590] ;  /* 0x0005900001be7983 */ /* 0x000f220000300a00 */
[----:B-1----:R-:W-:Y:S01]  /*14ee0*/  IMAD.WIDE R8, R201, 0x4, R188 ;  /* 0x00000004c9087825 */ /* 0x002fe200078e02bc */
[----:B------:R-:W-:-:S02]  /*14ef0*/  IADD3 R184, R252, -0x143, RZ ;  /* 0xfffffebdfcb87810 */ /* 0x000fc40007ffe0ff */
[----:B------:R-:W4:Y:S01]  /*14f00*/  LDL.LU.64 R188, [R1+0x588] ;  /* 0x0005880001bc7983 */ /* 0x000f220000300a00 */
[----:B------:R-:W-:Y:S02]  /*14f10*/  IADD3 R185, R252, -0x147, RZ ;  /* 0xfffffeb9fcb97810 */ /* 0x000fe40007ffe0ff */
[----:B------:R-:W-:Y:S01]  /*14f20*/  ISETP.GE.U32.AND P0, PT, R184, 0x7ffffe3e, PT ;  /* 0x7ffffe3eb800780c */ /* 0x000fe20003f06070 */
[----:B------:R2:W-:Y:S01]  /*14f30*/  LDGSTS.E [R203+0x27400], [R2.64], !P1 ;  /* 0x2740000002cb7fae */ /* 0x0005e2000c921848 */
[----:B------:R-:W-:-:S03]  /*14f40*/  ISETP.GE.U32.AND P6, PT, R185, 0x7ffffe3a, PT ;  /* 0x7ffffe3ab900780c */ /* 0x000fc60003fc6070 */
[----:B------:R3:W-:Y:S01]  /*14f50*/  STL.64 [R1+0x198], R8 ;  /* 0x0001980801007387 */ /* 0x0007e20000100a00 */
[----:B------:R-:W-:-:S03]  /*14f60*/  IADD3 R184, R252, -0x14b, RZ ;  /* 0xfffffeb5fcb87810 */ /* 0x000fc60007ffe0ff */
[----:B------:R1:W-:Y:S01]  /*14f70*/  LDGSTS.E [R203+0x27c00], [R10.64], !P4 ;  /* 0x27c000000acb7fae */ /* 0x0003e2000e121848 */
[----:B--2---:R-:W-:-:S03]  /*14f80*/  IMAD.WIDE R2, R201, 0x4, R196 ;  /* 0x00000004c9027825 */ /* 0x004fc600078e02c4 */
[----:B------:R3:W-:Y:S04]  /*14f90*/  LDGSTS.E [R203+0x28400], [R8.64], !P0 ;  /* 0x2840000008cb7fae */ /* 0x0007e8000c121848 */
[----:B------:R4:W-:Y:S04]  /*14fa0*/  STL.64 [R1+0x1c8], R2 ;  /* 0x0001c80201007387 */ /* 0x0009e80000100a00 */
[----:B------:R-:W4:Y:S01]  /*14fb0*/  LDL.64 R204, [R1+0x580] ;  /* 0x0005800001cc7983 */ /* 0x000f220000100a00 */
[----:B-1----:R-:W-:-:S03]  /*14fc0*/  IMAD.WIDE R10, R201, 0x4, R186 ;  /* 0x00000004c90a7825 */ /* 0x002fc600078e02ba */
[----:B------:R4:W-:Y:S01]  /*14fd0*/  LDGSTS.E [R203+0x28c00], [R2.64], !P6 ;  /* 0x28c0000002cb7fae */ /* 0x0009e2000f121848 */
[----:B------:R-:W-:-:S03]  /*14fe0*/  ISETP.GE.U32.AND P5, PT, R184, 0x7ffffe36, PT ;  /* 0x7ffffe36b800780c */ /* 0x000fc60003fa6070 */
[----:B------:R-:W4:Y:S01]  /*14ff0*/  LDL.LU.64 R196, [R1+0x578] ;  /* 0x0005780001c47983 */ /* 0x000f220000300a00 */
[----:B------:R-:W-:-:S03]  /*15000*/  IADD3 R184, R252, -0x14f, RZ ;  /* 0xfffffeb1fcb87810 */ /* 0x000fc60007ffe0ff */
[----:B------:R-:W4:Y:S01]  /*15010*/  LDL.LU.64 R186, [R1+0x570] ;  /* 0x0005700001ba7983 */ /* 0x000f220000300a00 */
[----:B------:R-:W-:-:S03]  /*15020*/  IADD3 R185, R252, -0x153, RZ ;  /* 0xfffffeadfcb97810 */ /* 0x000fc60007ffe0ff */
[----:B------:R1:W-:Y:S01]  /*15030*/  STL.64 [R1+0x1e8], R10 ;  /* 0x0001e80a01007387 */ /* 0x0003e20000100a00 */
[----:B------:R-:W-:Y:S02]  /*15040*/  ISETP.GE.U32.AND P2, PT, R184, 0x7ffffe32, PT ;  /* 0x7ffffe32b800780c */ /* 0x000fe40003f46070 */
[----:B------:R-:W-:Y:S01]  /*15050*/  ISETP.GE.U32.AND P3, PT, R185, 0x7ffffe2e, PT ;  /* 0x7ffffe2eb900780c */ /* 0x000fe20003f66070 */
[----:B------:R1:W-:Y:S01]  /*15060*/  LDGSTS.E [R203+0x29400], [R10.64], !P5 ;  /* 0x294000000acb7fae */ /* 0x0003e2000e921848 */
[----:B---3--:R-:W-:-:S04]  /*15070*/  IMAD.WIDE R8, R201, 0x4, R236 ;  /* 0x00000004c9087825 */ /* 0x008fc800078e02ec */
[C---:B----4-:R-:W-:Y:S01]  /*15080*/  IMAD.WIDE R2, R201.reuse, 0x4, R194 ;  /* 0x00000004c9027825 */ /* 0x050fe200078e02c2 */
[----:B------:R3:W-:Y:S04]  /*15090*/  STL.64 [R1+0x208], R8 ;  /* 0x0002080801007387 */ /* 0x0007e80000100a00 */
[----:B------:R4:W-:Y:S04]  /*150a0*/  STL.64 [R1+0x228], R2 ;  /* 0x0002280201007387 */ /* 0x0009e80000100a00 */
[----:B------:R-:W2:Y:S04]  /*150b0*/  LDL.LU.64 R194, [R1+0x568] ;  /* 0x0005680001c27983 */ /* 0x000ea80000300a00 */
[----:B------:R3:W-:Y:S01]  /*150c0*/  LDGSTS.E [R203+0x29c00], [R8.64], !P2 ;  /* 0x29c0000008cb7fae */ /* 0x0007e2000d121848 */
[----:B-1----:R-:W-:-:S03]  /*150d0*/  IMAD.WIDE R10, R201, 0x4, R192 ;  /* 0x00000004c90a7825 */ /* 0x002fc600078e02c0 */
[----:B------:R4:W-:Y:S04]  /*150e0*/  LDGSTS.E [R203+0x2a400], [R2.64], !P3 ;  /* 0x2a40000002cb7fae */ /* 0x0009e8000d921848 */
[----:B------:R-:W2:Y:S04]  /*150f0*/  LDL.LU.64 R192, [R1+0x560] ;  /* 0x0005600001c07983 */ /* 0x000ea80000300a00 */
[----:B------:R1:W-:Y:S01]  /*15100*/  STL.64 [R1+0x248], R10 ;  /* 0x0002480a01007387 */ /* 0x0003e20000100a00 */
[----:B---3--:R-:W-:-:S03]  /*15110*/  IMAD.WIDE R8, R201, 0x4, R190 ;  /* 0x00000004c9087825 */ /* 0x008fc600078e02be */
[----:B------:R-:W3:Y:S01]  /*15120*/  LDL.LU.64 R190, [R1+0x558] ;  /* 0x0005580001be7983 */ /* 0x000ee20000300a00 */
[----:B----4-:R-:W-:-:S03]  /*15130*/  IMAD.WIDE R2, R201, 0x4, R188 ;  /* 0x00000004c9027825 */ /* 0x010fc600078e02bc */
[----:B------:R4:W-:Y:S04]  /*15140*/  STL.64 [R1+0x268], R8 ;  /* 0x0002680801007387 */ /* 0x0009e80000100a00 */
[----:B------:R1:W-:Y:S04]  /*15150*/  STL.64 [R1+0x298], R2 ;  /* 0x0002980201007387 */ /* 0x0003e80000100a00 */
[----:B------:R-:W3:Y:S01]  /*15160*/  LDL.LU.64 R188, [R1+0x550] ;  /* 0x0005500001bc7983 */ /* 0x000ee20000300a00 */
[C---:B------:R-:W-:Y:S02]  /*15170*/  IADD3 R184, R252.reuse, -0x157, RZ ;  /* 0xfffffea9fcb87810 */ /* 0x040fe40007ffe0ff */
[----:B------:R-:W-:-:S02]  /*15180*/  IADD3 R185, R252, -0x15f, RZ ;  /* 0xfffffea1fcb97810 */ /* 0x000fc40007ffe0ff */
[----:B------:R-:W-:Y:S02]  /*15190*/  ISETP.GE.U32.AND P1, PT, R184, 0x7ffffe2a, PT ;  /* 0x7ffffe2ab800780c */ /* 0x000fe40003f26070 */
[----:B------:R-:W-:Y:S02]  /*151a0*/  IADD3 R184, R252, -0x15b, RZ ;  /* 0xfffffea5fcb87810 */ /* 0x000fe40007ffe0ff */
[----:B------:R-:W-:Y:S02]  /*151b0*/  ISETP.GE.U32.AND P0, PT, R185, 0x7ffffe22, PT ;  /* 0x7ffffe22b900780c */ /* 0x000fe40003f06070 */
[----:B------:R-:W-:Y:S02]  /*151c0*/  ISETP.GE.U32.AND P4, PT, R184, 0x7ffffe26, PT ;  /* 0x7ffffe26b800780c */ /* 0x000fe40003f86070 */
[----:B------:R-:W-:-:S04]  /*151d0*/  IADD3 R184, R252, -0x163, RZ ;  /* 0xfffffe9dfcb87810 */ /* 0x000fc80007ffe0ff */
[----:B------:R-:W-:Y:S01]  /*151e0*/  ISETP.GE.U32.AND P6, PT, R184, 0x7ffffe1e, PT ;  /* 0x7ffffe1eb800780c */ /* 0x000fe20003fc6070 */
[----:B------:R1:W-:Y:S01]  /*151f0*/  LDGSTS.E [R203+0x2ac00], [R10.64], !P1 ;  /* 0x2ac000000acb7fae */ /* 0x0003e2000c921848 */
[----:B------:R-:W-:-:S05]  /*15200*/  IADD3 R184, R252, -0x167, RZ ;  /* 0xfffffe99fcb87810 */ /* 0x000fca0007ffe0ff */
[----:B------:R4:W-:Y:S01]  /*15210*/  LDGSTS.E [R203+0x2b400], [R8.64], !P4 ;  /* 0x2b40000008cb7fae */ /* 0x0009e2000e121848 */
[----:B------:R-:W-:-:S03]  /*15220*/  IADD3 R185, R252, -0x16b, RZ ;  /* 0xfffffe95fcb97810 */ /* 0x000fc60007ffe0ff */
[----:B------:R4:W-:Y:S01]  /*15230*/  LDGSTS.E [R203+0x2bc00], [R2.64], !P0 ;  /* 0x2bc0000002cb7fae */ /* 0x0009e2000c121848 */
[----:B-1----:R-:W-:-:S05]  /*15240*/  IMAD.WIDE R10, R201, 0x4, R204 ;  /* 0x00000004c90a7825 */ /* 0x002fca00078e02cc */
[----:B------:R2:W-:Y:S01]  /*15250*/  STL.64 [R1+0x2b0], R10 ;  /* 0x0002b00a01007387 */ /* 0x0005e20000100a00 */
[----:B----4-:R-:W-:-:S03]  /*15260*/  IMAD.WIDE R8, R201, 0x4, R196 ;  /* 0x00000004c9087825 */ /* 0x010fc600078e02c4 */
[----:B------:R-:W2:Y:S01]  /*15270*/  LDL.LU.64 R236, [R1+0x548] ;  /* 0x0005480001ec7983 */ /* 0x000ea20000300a00 */
[----:B------:R-:W-:-:S03]  /*15280*/  IMAD.WIDE R2, R201, 0x4, R186 ;  /* 0x00000004c9027825 */ /* 0x000fc600078e02ba */
[----:B------:R-:W2:Y:S01]  /*15290*/  LDL.LU.64 R204, [R1+0x40] ;  /* 0x0000400001cc7983 */ /* 0x000ea20000300a00 */
[----:B------:R-:W-:-:S03]  /*152a0*/  ISETP.GE.U32.AND P5, PT, R184, 0x7ffffe1a, PT ;  /* 0x7ffffe1ab800780c */ /* 0x000fc60003fa6070 */
[----:B------:R2:W-:Y:S01]  /*152b0*/  LDGSTS.E [R203+0x2c400], [R10.64], !P6 ;  /* 0x2c4000000acb7fae */ /* 0x0005e2000f121848 */
[----:B------:R-:W-:-:S03]  /*152c0*/  ISETP.GE.U32.AND P2, PT, R185, 0x7ffffe16, PT ;  /* 0x7ffffe16b900780c */ /* 0x000fc60003f46070 */
[----:B------:R1:W-:Y:S01]  /*152d0*/  STL.64 [R1+0x2c0], R8 ;  /* 0x0002c00801007387 */ /* 0x0003e20000100a00 */
[----:B------:R-:W-:-:S03]  /*152e0*/  IADD3 R184, R252, -0x16f, RZ ;  /* 0xfffffe91fcb87810 */ /* 0x000fc60007ffe0ff */
[----:B------:R3:W-:Y:S04]  /*152f0*/  STL.64 [R1+0x2c8], R2 ;  /* 0x0002c80201007387 */ /* 0x0007e80000100a00 */
[----:B------:R-:W2:Y:S01]  /*15300*/  LDL.LU.64 R186, [R1+0x20] ;  /* 0x0000200001ba7983 */ /* 0x000ea20000300a00 */
[----:B------:R-:W-:-:S03]  /*15310*/  ISETP.GE.U32.AND P3, PT, R184, 0x7ffffe12, PT ;  /* 0x7ffffe12b800780c */ /* 0x000fc60003f66070 */
[----:B------:R1:W-:Y:S04]  /*15320*/  LDGSTS.E [R203+0x2cc00], [R8.64], !P5 ;  /* 0x2cc0000008cb7fae */ /* 0x0003e8000e921848 */
[----:B------:R3:W-:Y:S01]  /*15330*/  LDGSTS.E [R203+0x2d400], [R2.64], !P2 ;  /* 0x2d40000002cb7fae */ /* 0x0007e2000d121848 */
[----:B--2---:R-:W-:-:S05]  /*15340*/  IMAD.WIDE R10, R201, 0x4, R194 ;  /* 0x00000004c90a7825 */ /* 0x004fca00078e02c2 */
[----:B------:R2:W-:Y:S04]  /*15350*/  STL.64 [R1+0x2d0], R10 ;  /* 0x0002d00a01007387 */ /* 0x0005e80000100a00 */
[----:B------:R-:W4:Y:S04]  /*15360*/  LDL.LU.64 R196, [R1] ;  /* 0x0000000001c47983 */ /* 0x000f280000300a00 */
[----:B------:R-:W4:Y:S01]  /*15370*/  LDL.64 R194, [R1+0x540] ;  /* 0x0005400001c27983 */ /* 0x000f220000100a00 */
[----:B-1----:R-:W-:-:S03]  /*15380*/  IMAD.WIDE R8, R201, 0x4, R192 ;  /* 0x00000004c9087825 */ /* 0x002fc600078e02c0 */
[----:B------:R2:W-:Y:S01]  /*15390*/  LDGSTS.E [R203+0x2dc00], [R10.64], !P3 ;  /* 0x2dc000000acb7fae */ /* 0x0005e2000d921848 */
[----:B---3--:R-:W-:-:S03]  /*153a0*/  IMAD.WIDE R2, R201, 0x4, R190 ;  /* 0x00000004c9027825 */ /* 0x008fc600078e02be */
[----:B------:R1:W-:Y:S04]  /*153b0*/  STL.64 [R1+0x2e8], R8 ;  /* 0x0002e80801007387 */ /* 0x0003e80000100a00 */
[----:B------:R3:W-:Y:S04]  /*153c0*/  STL.64 [R1+0x328], R2 ;  /* 0x0003280201007387 */ /* 0x0007e80000100a00 */
[----:B------:R-:W4:Y:S01]  /*153d0*/  LDL.LU.64 R192, [R1+0x538] ;  /* 0x0005380001c07983 */ /* 0x000f220000300a00 */
[----:B--2---:R-:W-:-:S03]  /*153e0*/  IMAD.WIDE R10, R201, 0x4, R188 ;  /* 0x00000004c90a7825 */ /* 0x004fc600078e02bc */
[----:B------:R-:W2:Y:S04]  /*153f0*/  LDL.LU.64 R188, [R1+0x530] ;  /* 0x0005300001bc7983 */ /* 0x000ea80000300a00 */
        /* <DEDUP_REMOVED lines=18> */
[----:B------:R-:W-:Y:S01]  /*15520*/  STL.64 [R1+0x368], R10 ;  /* 0x0003680a01007387 */ /* 0x000fe20000100a00 */
[C---:B-1----:R-:W-:Y:S01]  /*15530*/  IMAD.WIDE R8, R201.reuse, 0x4, R236 ;  /* 0x00000004c9087825 */ /* 0x042fe200078e02ec */
[----:B------:R-:W-:Y:S02]  /*15540*/  IADD3 R185, R252, -0x110, RZ ;  /* 0xfffffef0fcb97810 */ /* 0x000fe40007ffe0ff */
[----:B------:R-:W-:Y:S01]  /*15550*/  ISETP.GE.U32.AND P4, PT, R184, 0x7ffffe6d, PT ;  /* 0x7ffffe6db800780c */ /* 0x000fe20003f86070 */
[----:B------:R1:W-:Y:S01]  /*15560*/  LDGSTS.E [R203+0x2f400], [R10.64], !P0 ;  /* 0x2f4000000acb7fae */ /* 0x0003e2000c121848 */
[----:B------:R-:W-:Y:S01]  /*15570*/  IADD3 R184, R252, -0x118, RZ ;  /* 0xfffffee8fcb87810 */ /* 0x000fe20007ffe0ff */
[----:B---3--:R-:W-:Y:S01]  /*15580*/  IMAD.WIDE R2, R201, 0x4, R204 ;  /* 0x00000004c9027825 */ /* 0x008fe200078e02cc */
[----:B------:R-:W-:Y:S01]  /*15590*/  LOP3.LUT R35, R200, 0x60, RZ, 0x3c, !PT ;  /* 0x00000060c8237812 */ /* 0x000fe200078e3cff */
[----:B------:R3:W-:Y:S01]  /*155a0*/  STL.64 [R1+0x3b0], R8 ;  /* 0x0003b00801007387 */ /* 0x0007e20000100a00 */
[----:B------:R-:W-:-:S02]  /*155b0*/  ISETP.GE.U32.AND P1, PT, R185, 0x7ffffe71, PT ;  /* 0x7ffffe71b900780c */ /* 0x000fc40003f26070 */
[----:B------:R-:W-:Y:S01]  /*155c0*/  ISETP.GE.U32.AND P0, PT, R184, 0x7ffffe69, PT ;  /* 0x7ffffe69b800780c */ /* 0x000fe20003f06070 */
[----:B------:R3:W-:Y:S01]  /*155d0*/  LDGSTS.E [R203+0x2fc00], [R8.64], !P6 ;  /* 0x2fc0000008cb7fae */ /* 0x0007e2000f121848 */
[C---:B------:R-:W-:Y:S02]  /*155e0*/  IADD3 R185, R252.reuse, -0x11c, RZ ;  /* 0xfffffee4fcb97810 */ /* 0x040fe40007ffe0ff */
[----:B------:R-:W-:Y:S01]  /*155f0*/  IADD3 R184, R252, -0x120, RZ ;  /* 0xfffffee0fcb87810 */ /* 0x000fe20007ffe0ff */
[----:B------:R4:W-:Y:S01]  /*15600*/  STL.64 [R1+0x40], R2 ;  /* 0x0000400201007387 */ /* 0x0009e20000100a00 */
[----:B------:R-:W-:-:S03]  /*15610*/  ISETP.GE.U32.AND P6, PT, R185, 0x7ffffe65, PT ;  /* 0x7ffffe65b900780c */ /* 0x000fc60003fc6070 */
[----:B------:R4:W-:Y:S01]  /*15620*/  LDGSTS.E [R35+0x20600], [R2.64], !P5 ;  /* 0x2060000002237fae */ /* 0x0009e2000e921848 */
[----:B---3--:R-:W-:-:S03]  /*15630*/  IMAD.WIDE R8, R201, 0x4, R186 ;  /* 0x00000004c9087825 */ /* 0x008fc600078e02ba */
[----:B-1----:R-:W2:Y:S01]  /*15640*/  LDL.LU.64 R202, [R1+0x520] ;  /* 0x0005200001ca7983 */ /* 0x002ea20000300a00 */
[----:B------:R-:W-:-:S03]  /*15650*/  ISETP.GE.U32.AND P5, PT, R184, 0x7ffffe61, PT ;  /* 0x7ffffe61b800780c */ /* 0x000fc60003fa6070 */
[----:B------:R-:W-:Y:S01]  /*15660*/  STL.64 [R1+0x20], R8 ;  /* 0x0000200801007387 */ /* 0x000fe20000100a00 */
[----:B------:R-:W-:-:S03]  /*15670*/  IADD3 R186, R252, -0x124, RZ ;  /* 0xfffffedcfcba7810 */ /* 0x000fc60007ffe0ff */
[----:B------:R1:W-:Y:S01]  /*15680*/  LDGSTS.E [R35+0x20e00], [R8.64], !P2 ;  /* 0x20e0000008237fae */ /* 0x0003e2000d121848 */
[----:B------:R-:W-:Y:S02]  /*15690*/  ISETP.GE.U32.AND P2, PT, R186, 0x7ffffe5d, PT ;  /* 0x7ffffe5dba00780c */ /* 0x000fe40003f46070 */
[C---:B------:R-:W-:Y:S02]  /*156a0*/  IADD3 R187, R252.reuse, -0x128, RZ ;  /* 0xfffffed8fcbb7810 */ /* 0x040fe40007ffe0ff */
[----:B------:R-:W-:Y:S01]  /*156b0*/  IADD3 R186, R252, -0x12c, RZ ;  /* 0xfffffed4fcba7810 */ /* 0x000fe20007ffe0ff */
[----:B----4-:R-:W-:-:S04]  /*156c0*/  IMAD.WIDE R2, R201, 0x4, R196 ;  /* 0x00000004c9027825 */ /* 0x010fc800078e02c4 */
[----:B------:R-:W-:Y:S01]  /*156d0*/  IMAD.WIDE R184, R201, 0x4, R194 ;  /* 0x00000004c9b87825 */ /* 0x000fe200078e02c2 */
[----:B------:R4:W-:Y:S04]  /*156e0*/  LDGSTS.E [R35+0x21600], [R2.64], !P3 ;  /* 0x2160000002237fae */ /* 0x0009e8000d921848 */
[----:B------:R-:W3:Y:S04]  /*156f0*/  LDL.LU.64 R194, [R1+0x518] ;  /* 0x0005180001c27983 */ /* 0x000ee80000300a00 */
[----:B------:R-:W3:Y:S04]  /*15700*/  LDL.LU.64 R196, [R1+0x510] ;  /* 0x0005100001c47983 */ /* 0x000ee80000300a00 */
[----:B------:R4:W-:Y:S04]  /*15710*/  STL.64 [R1], R2 ;  /* 0x0000000201007387 */ /* 0x0009e80000100a00 */
[----:B------:R-:W-:Y:S01]  /*15720*/  STL.64 [R1+0xc18], R184 ;  /* 0x000c18b801007387 */ /* 0x000fe20000100a00 */
[----:B------:R-:W-:-:S03]  /*15730*/  ISETP.GE.U32.AND P3, PT, R187, 0x7ffffe59, PT ;  /* 0x7ffffe59bb00780c */ /* 0x000fc60003f66070 */
[----:B------:R1:W-:Y:S04]  /*15740*/  LDGSTS.E [R35+0x21e00], [R184.64], !P1 ;  /* 0x21e00000b8237fae */ /* 0x0003e8000c921848 */
[----:B----4-:R-:W4:Y:S01]  /*15750*/  LDL.LU.64 R2, [R1+0x508] ;  /* 0x0005080001027983 */ /* 0x010f220000300a00 */
[----:B------:R-:W-:Y:S01]  /*15760*/  ISETP.GE.U32.AND P1, PT, R186, 0x7ffffe55, PT ;  /* 0x7ffffe55ba00780c */ /* 0x000fe20003f26070 */
[C---:B------:R-:W-:Y:S02]  /*15770*/  IMAD.WIDE R186, R201.reuse, 0x4, R192 ;  /* 0x00000004c9ba7825 */ /* 0x040fe400078e02c0 */
[----:B------:R-:W4:Y:S02]  /*15780*/  LDL.64 R204, [R1+0x500] ;  /* 0x0005000001cc7983 */ /* 0x000f240000100a00 */
[----:B--2---:R-:W-:-:S02]  /*15790*/  IMAD.WIDE R188, R201, 0x4, R188 ;  /* 0x00000004c9bc7825 */ /* 0x004fc400078e02bc */
[----:B------:R-:W2:Y:S02]  /*157a0*/  LDL.LU.64 R236, [R1+0x100] ;  /* 0x0001000001ec7983 */ /* 0x000ea40000300a00 */
[----:B------:R-:W-:Y:S02]  /*157b0*/  IMAD.WIDE R190, R201, 0x4, R190 ;  /* 0x00000004c9be7825 */ /* 0x000fe400078e02be */
[----:B------:R-:W-:Y:S04]  /*157c0*/  STL.64 [R1+0xc20], R186 ;  /* 0x000c20ba01007387 */ /* 0x000fe80000100a00 */
[----:B------:R-:W-:Y:S04]  /*157d0*/  STL.64 [R1+0xc28], R188 ;  /* 0x000c28bc01007387 */ /* 0x000fe80000100a00 */
[----:B------:R-:W-:Y:S04]  /*157e0*/  STL.64 [R1+0xc30], R190 ;  /* 0x000c30be01007387 */ /* 0x000fe80000100a00 */
[----:B-1----:R-:W2:Y:S04]  /*157f0*/  LDL.LU.64 R8, [R1+0x128] ;  /* 0x0001280001087983 */ /* 0x002ea80000300a00 */
[----:B------:R-:W2:Y:S04]  /*15800*/  LDL.LU.64 R30, [R1+0x150] ;  /* 0x00015000011e7983 */ /* 0x000ea80000300a00 */
[----:B------:R-:W2:Y:S01]  /*15810*/  LDL.LU.64 R28, [R1+0x178] ;  /* 0x00017800011c7983 */ /* 0x000ea20000300a00 */
        /* <DEDUP_REMOVED lines=8> */
[----:B------:R-:W-:Y:S01]  /*158a0*/  ISETP.GE.U32.AND P6, PT, R192, 0x7ffffe49, PT ;  /* 0x7ffffe49c000780c */ /* 0x000fe20003fc6070 */
[----:B------:R-:W-:Y:S01]  /*158b0*/  IMAD.WIDE R192, R201, 0x4, R202 ;  /* 0x00000004c9c07825 */ /* 0x000fe200078e02ca */
[----:B------:R-:W-:-:S02]  /*158c0*/  IADD3 R202, R252, -0x13c, RZ ;  /* 0xfffffec4fcca7810 */ /* 0x000fc40007ffe0ff */
[----:B------:R-:W-:Y:S02]  /*158d0*/  IADD3 R203, R252, -0x140, RZ ;  /* 0xfffffec0fccb7810 */ /* 0x000fe40007ffe0ff */
[----:B------:R1:W-:Y:S01]  /*158e0*/  LDGSTS.E [R35+0x23e00], [R192.64], !P5 ;  /* 0x23e00000c0237fae */ /* 0x0003e2000e921848 */
[----:B------:R-:W-:Y:S02]  /*158f0*/  ISETP.GE.U32.AND P5, PT, R202, 0x7ffffe45, PT ;  /* 0x7ffffe45ca00780c */ /* 0x000fe40003fa6070 */
[C---:B------:R-:W-:Y:S01]  /*15900*/  IADD3 R202, R252.reuse, -0x144, RZ ;  /* 0xfffffebcfcca7810 */ /* 0x040fe20007ffe0ff */
[----:B------:R-:W-:Y:S01]  /*15910*/  STL.64 [R1+0xc38], R192 ;  /* 0x000c38c001007387 */ /* 0x000fe20000100a00 */
        /* <DEDUP_REMOVED lines=8> */
[----:B------:R-:W-:Y:S04]  /*159a0*/  STL.64 [R1+0xc40], R194 ;  /* 0x000c40c201007387 */ /* 0x000fe80000100a00 */
[----:B------:R-:W-:Y:S01]  /*159b0*/  STL.64 [R1+0xc48], R196 ;  /* 0x000c48c401007387 */ /* 0x000fe20000100a00 */
[----:B----4-:R-:W-:-:S03]  /*159c0*/  IMAD.WIDE R202, R201, 0x4, R2 ;  /* 0x00000004c9ca7825 */ /* 0x010fc600078e0202 */
[----:B------:R-:W3:Y:S04]  /*159d0*/  LDL.LU.64 R2, [R1+0x1a0] ;  /* 0x0001a00001027983 */ /* 0x000ee80000300a00 */
[----:B------:R-:W4:Y:S01]  /*159e0*/  LDL.64 R10, [R1+0x4f8] ;  /* 0x0004f800010a7983 */ /* 0x000f220000100a00 */
[----:B------:R-:W-:-:S03]  /*159f0*/  IMAD.WIDE R204, R201, 0x4, R204 ;  /* 0x00000004c9cc7825 */ /* 0x000fc600078e02cc */
[----:B------:R1:W-:Y:S01]  /*15a00*/  LDGSTS.E [R35+0x25600], [R202.64], !P1 ;  /* 0x25600000ca237fae */ /* 0x0003e2000c921848 */
[----:B--2---:R-:W-:Y:S01]  /*15a10*/  IMAD.WIDE R32, R201, 0x4, R236 ;  /* 0x00000004c9207825 */ /* 0x004fe200078e02ec */
[----:B------:R-:W-:Y:S02]  /*15a20*/  ISETP.GE.U32.AND P1, PT, R14, 0x7ffffe39, PT ;  /* 0x7ffffe390e00780c */ /* 0x000fe40003f26070 */
[----:B------:R-:W2:Y:S01]  /*15a30*/  LDL.LU.64 R12, [R1+0x4f0] ;  /* 0x0004f000010c7983 */ /* 0x000ea20000300a00 */
[----:B------:R-:W-:-:S03]  /*15a40*/  IADD3 R14, R252, -0x150, RZ ;  /* 0xfffffeb0fc0e7810 */ /* 0x000fc60007ffe0ff */
[----:B------:R1:W-:Y:S04]  /*15a50*/  STL.64 [R1+0x100], R32 ;  /* 0x0001002001007387 */ /* 0x0003e80000100a00 */
[----:B------:R-:W-:Y:S04]  /*15a60*/  STL.64 [R1+0xc50], R202 ;  /* 0x000c50ca01007387 */ /* 0x000fe80000100a00 */
[----:B------:R1:W-:Y:S01]  /*15a70*/  LDGSTS.E [R35+0x25e00], [R204.64], !P4 ;  /* 0x25e00000cc237fae */ /* 0x0003e2000e121848 */
[----:B------:R-:W-:-:S03]  /*15a80*/  ISETP.GE.U32.AND P4, PT, R15, 0x7ffffe35, PT ;  /* 0x7ffffe350f00780c */ /* 0x000fc60003f86070 */
[----:B------:R-:W-:Y:S04]  /*15a90*/  STL.64 [R1+0xc58], R204 ;  /* 0x000c58cc01007387 */ /* 0x000fe80000100a00 */
[----:B------:R1:W-:Y:S01]  /*15aa0*/  LDGSTS.E [R35+0x26600], [R32.64], !P0 ;  /* 0x2660000020237fae */ /* 0x0003e2000c121848 */
[----:B------:R-:W-:Y:S01]  /*15ab0*/  ISETP.GE.U32.AND P0, PT, R14, 0x7ffffe31, PT ;  /* 0x7ffffe310e00780c */ /* 0x000fe20003f06070 */
[C---:B------:R-:W-:Y:S02]  /*15ac0*/  IMAD.WIDE R14, R201.reuse, 0x4, R8 ;  /* 0x00000004c90e7825 */ /* 0x040fe400078e0208 */
[----:B------:R-:W2:Y:S04]  /*15ad0*/  LDL.LU.64 R236, [R1+0x4e8] ;  /* 0x0004e80001ec7983 */ /* 0x000ea80000300a00 */
[----:B------:R1:W-:Y:S02]  /*15ae0*/  STL.64 [R1+0x128], R14 ;  /* 0x0001280e01007387 */ /* 0x0003e40000100a00 */
[----:B-1----:R-:W-:-:S02]  /*15af0*/  IMAD.WIDE R32, R201, 0x4, R30 ;  /* 0x00000004c9207825 */ /* 0x002fc400078e021e */
[----:B------:R1:W-:Y:S02]  /*15b00*/  LDGSTS.E [R35+0x26e00], [R14.64], !P6 ;  /* 0x26e000000e237fae */ /* 0x0003e4000f121848 */
[----:B------:R-:W-:Y:S01]  /*15b10*/  IMAD.WIDE R30, R201, 0x4, R28 ;  /* 0x00000004c91e7825 */ /* 0x000fe200078e021c */
[----:B------:R-:W-:Y:S01]  /*15b20*/  IADD3 R8, R252, -0x154, RZ ;  /* 0xfffffeacfc087810 */ /* 0x000fe20007ffe0ff */
[----:B------:R-:W2:Y:S04]  /*15b30*/  LDL.LU.64 R28, [R1+0x4e0] ;  /* 0x0004e000011c7983 */ /* 0x000ea80000300a00 */
[----:B------:R3:W-:Y:S04]  /*15b40*/  STL.64 [R1+0x150], R32 ;  /* 0x0001502001007387 */ /* 0x0007e80000100a00 */
[----:B-1----:R-:W2:Y:S01]  /*15b50*/  LDL.LU.64 R14, [R1+0x4d8] ;  /* 0x0004d800010e7983 */ /* 0x002ea20000300a00 */
[----:B------:R-:W-:-:S02]  /*15b60*/  ISETP.GE.U32.AND P6, PT, R8, 0x7ffffe2d, PT ;  /* 0x7ffffe2d0800780c */ /* 0x000fc40003fc6070 */
[C---:B------:R-:W-:Y:S01]  /*15b70*/  IADD3 R9, R252.reuse, -0x158, RZ ;  /* 0xfffffea8fc097810 */ /* 0x040fe20007ffe0ff */
[----:B------:R3:W-:Y:S01]  /*15b80*/  LDGSTS.E [R35+0x27600], [R32.64], !P5 ;  /* 0x2760000020237fae */ /* 0x0007e2000e921848 */
[----:B------:R-:W-:-:S03]  /*15b90*/  IADD3 R8, R252, -0x15c, RZ ;  /* 0xfffffea4fc087810 */ /* 0x000fc60007ffe0ff */
[----:B------:R4:W-:Y:S01]  /*15ba0*/  STL.64 [R1+0x178], R30 ;  /* 0x0001781e01007387 */ /* 0x0009e20000100a00 */
[----:B------:R-:W-:-:S03]  /*15bb0*/  ISETP.GE.U32.AND P5, PT, R9, 0x7ffffe29, PT ;  /* 0x7ffffe290900780c */ /* 0x000fc60003fa6070 */
[----:B------:R4:W-:Y:S01]  /*15bc0*/  LDGSTS.E [R35+0x27e00], [R30.64], !P2 ;  /* 0x27e000001e237fae */ /* 0x0009e2000d121848 */
[----:B------:R-:W-:-:S03]  /*15bd0*/  ISETP.GE.U32.AND P2, PT, R8, 0x7ffffe25, PT ;  /* 0x7ffffe250800780c */ /* 0x000fc60003f46070 */
[----:B------:R-:W2:Y:S01]  /*15be0*/  LDL.LU.64 R8, [R1+0x4d0] ;  /* 0x0004d00001087983 */ /* 0x000ea20000300a00 */
[----:B---3--:R-:W-:Y:S01]  /*15bf0*/  IMAD.WIDE R32, R201, 0x4, R2 ;  /* 0x00000004c9207825 */ /* 0x008fe200078e0202 */
[----:B------:R-:W-:-:S03]  /*15c00*/  IADD3 R2, R252, -0x160, RZ ;  /* 0xfffffea0fc027810 */ /* 0x000fc60007ffe0ff */
[C---:B----4-:R-:W-:Y:S01]  /*15c10*/  IMAD.WIDE R30, R201.reuse, 0x4, R10 ;  /* 0x00000004c91e7825 */ /* 0x050fe200078e020a */
[----:B------:R1:W-:Y:S04]  /*15c20*/  STL.64 [R1+0x1a0], R32 ;  /* 0x0001a02001007387 */ /* 0x0003e80000100a00 */
[----:B------:R-:W3:Y:S01]  /*15c30*/  LDL.64 R10, [R1+0x4c8] ;  /* 0x0004c800010a7983 */ /* 0x000ee20000100a00 */
[----:B------:R-:W-:Y:S01]  /*15c40*/  IADD3 R3, R252, -0x164, RZ ;  /* 0xfffffe9cfc037810 */ /* 0x000fe20007ffe0ff */
[----:B--2---:R-:W-:Y:S02]  /*15c50*/  IMAD.WIDE R12, R201, 0x4, R12 ;  /* 0x00000004c90c7825 */ /* 0x004fe400078e020c */
[----:B------:R2:W-:Y:S04]  /*15c60*/  STL.64 [R1+0x1d0], R30 ;  /* 0x0001d01e01007387 */ /* 0x0005e80000100a00 */
[----:B------:R1:W-:Y:S01]  /*15c70*/  LDGSTS.E [R35+0x28600], [R32.64], !P3 ;  /* 0x2860000020237fae */ /* 0x0003e2000d921848 */
[----:B------:R-:W-:-:S03]  /*15c80*/  ISETP.GE.U32.AND P3, PT, R2, 0x7ffffe21, PT ;  /* 0x7ffffe210200780c */ /* 0x000fc60003f66070 */
[----:B------:R-:W4:Y:S01]  /*15c90*/  LDL.64 R44, [R1+0x4c0] ;  /* 0x0004c000012c7983 */ /* 0x000f220000100a00 */
[----:B------:R-:W-:-:S03]  /*15ca0*/  IADD3 R2, R252, -0x168, RZ ;  /* 0xfffffe98fc027810 */ /* 0x000fc60007ffe0ff */
[----:B------:R1:W-:Y:S04]  /*15cb0*/  STL.64 [R1+0x1f0], R12 ;  /* 0x0001f00c01007387 */ /* 0x0003e80000100a00 */
[----:B------:R2:W-:Y:S01]  /*15cc0*/  LDGSTS.E [R35+0x28e00], [R30.64], !P1 ;  /* 0x28e000001e237fae */ /* 0x0005e2000c921848 */
[----:B------:R-:W-:-:S03]  /*15cd0*/  ISETP.GE.U32.AND P1, PT, R3, 0x7ffffe1d, PT ;  /* 0x7ffffe1d0300780c */ /* 0x000fc60003f26070 */
[----:B------:R2:W-:Y:S01]  /*15ce0*/  LDGSTS.E [R35+0x29600], [R12.64], !P4 ;  /* 0x296000000c237fae */ /* 0x0005e2000e121848 */
[----:B------:R-:W-:-:S03]  /*15cf0*/  IMAD.WIDE R46, R201, 0x4, R236 ;  /* 0x00000004c92e7825 */ /* 0x000fc600078e02ec */
[----:B-1----:R-:W4:Y:S01]  /*15d00*/  LDL.64 R32, [R1+0x4b8] ;  /* 0x0004b80001207983 */ /* 0x002f220000100a00 */
[----:B------:R-:W-:-:S03]  /*15d10*/  ISETP.GE.U32.AND P4, PT, R2, 0x7ffffe19, PT ;  /* 0x7ffffe190200780c */ /* 0x000fc60003f86070 */
[----:B--2---:R-:W2:Y:S04]  /*15d20*/  LDL.LU.64 R30, [R1+0x4b0] ;  /* 0x0004b000011e7983 */ /* 0x004ea80000300a00 */
[----:B------:R-:W2:Y:S01]  /*15d30*/  LDL.LU.64 R2, [R1+0x4a8] ;  /* 0x0004a80001027983 */ /* 0x000ea20000300a00 */
[----:B------:R-:W-:-:S03]  /*15d40*/  IADD3 R12, R252, -0x16c, RZ ;  /* 0xfffffe94fc0c7810 */ /* 0x000fc60007ffe0ff */
[----:B------:R-:W-:Y:S01]  /*15d50*/  STL.64 [R1+0x210], R46 ;  /* 0x0002102e01007387 */ /* 0x000fe20000100a00 */
[----:B------:R-:W-:-:S03]  /*15d60*/  IMAD.WIDE R28, R201, 0x4, R28 ;  /* 0x00000004c91c7825 */ /* 0x000fc600078e021c */
[----:B------:R-:W2:Y:S01]  /*15d70*/  LDL.LU.64 R236, [R1+0x4a0] ;  /* 0x0004a00001ec7983 */ /* 0x000ea20000300a00 */
[----:B------:R-:W-:-:S03]  /*15d80*/  IADD3 R13, R252, -0x170, RZ ;  /* 0xfffffe90fc0d7810 */ /* 0x000fc60007ffe0ff */
[----:B------:R1:W-:Y:S01]  /*15d90*/  LDGSTS.E [R35+0x29e00], [R46.64], !P0 ;  /* 0x29e000002e237fae */ /* 0x0003e2000c121848 */
[----:B------:R-:W-:Y:S01]  /*15da0*/  IMAD.WIDE R14, R201, 0x4, R14 ;  /* 0x00000004c90e7825 */ /* 0x000fe200078e020e */
[----:B------:R-:W-:Y:S02]  /*15db0*/  ISETP.GE.U32.AND P0, PT, R12, 0x7ffffe15, PT ;  /* 0x7ffffe150c00780c */ /* 0x000fe40003f06070 */
[----:B------:R-:W-:Y:S01]  /*15dc0*/  IADD3 R12, R252, -0x174, RZ ;  /* 0xfffffe8cfc0c7810 */ /* 0x000fe20007ffe0ff */
[----:B------:R-:W-:Y:S04]  /*15dd0*/  STL.64 [R1+0x230], R28 ;  /* 0x0002301c01007387 */ /* 0x000fe80000100a00 */
[----:B------:R1:W-:Y:S01]  /*15de0*/  LDGSTS.E [R35+0x2a600], [R28.64], !P6 ;  /* 0x2a6000001c237fae */ /* 0x0003e2000f121848 */
[----:B------:R-:W-:-:S03]  /*15df0*/  ISETP.GE.U32.AND P6, PT, R13, 0x7ffffe11, PT ;  /* 0x7ffffe110d00780c */ /* 0x000fc60003fc6070 */
[----:B------:R1:W-:Y:S04]  /*15e00*/  STL.64 [R1+0x250], R14 ;  /* 0x0002500e01007387 */ /* 0x0003e80000100a00 */
[----:B------:R1:W-:Y:S01]  /*15e10*/  LDGSTS.E [R35+0x2ae00], [R14.64], !P5 ;  /* 0x2ae000000e237fae */ /* 0x0003e2000e921848 */
[----:B------:R-:W-:-:S03]  /*15e20*/  ISETP.GE.U32.AND P5, PT, R12, 0x7ffffe0d, PT ;  /* 0x7ffffe0d0c00780c */ /* 0x000fc60003fa6070 */
[----:B-1----:R-:W2:Y:S04]  /*15e30*/  LDL.LU.64 R14, [R1+0x478] ;  /* 0x00047800010e7983 */ /* 0x002ea80000300a00 */
[----:B------:R-:W2:Y:S04]  /*15e40*/  LDL.LU.64 R28, [R1+0x470] ;  /* 0x00047000011c7983 */ /* 0x000ea80000300a00 */
[----:B------:R-:W2:Y:S01]  /*15e50*/  LDL.LU.64 R12, [R1+0x468] ;  /* 0x00046800010c7983 */ /* 0x000ea20000300a00 */
[----:B------:R-:W-:Y:S01]  /*15e60*/  IMAD.WIDE R46, R201, 0x4, R8 ;  /* 0x00000004c92e7825 */ /* 0x000fe200078e0208 */
[----:B------:R-:W-:-:S02]  /*15e70*/  IADD3 R9, R252, -0x178, RZ ;  /* 0xfffffe88fc097810 */ /* 0x000fc40007ffe0ff */
[----:B------:R-:W-:Y:S02]  /*15e80*/  IADD3 R8, R252, -0x17c, RZ ;  /* 0xfffffe84fc087810 */ /* 0x000fe40007ffe0ff */
[----:B------:R1:W-:Y:S01]  /*15e90*/  LDGSTS.E [R35+0x2b600], [R46.64], !P2 ;  /* 0x2b6000002e237fae */ /* 0x0003e2000d121848 */
[----:B------:R-:W-:-:S03]  /*15ea0*/  ISETP.GE.U32.AND P2, PT, R9, 0x7ffffe09, PT ;  /* 0x7ffffe090900780c */ /* 0x000fc60003f46070 */
[----:B------:R1:W-:Y:S01]  /*15eb0*/  STL.64 [R1+0x270], R46 ;  /* 0x0002702e01007387 */ /* 0x0003e20000100a00 */
[----:B------:R-:W-:-:S04]  /*15ec0*/  IMAD.WIDE R178, R0, 0x4, R174 ;  /* 0x0000000400b27825 */ /* 0x000fc800078e02ae */
[----:B-1----:R-:W-:-:S04]  /*15ed0*/  IMAD.WIDE R46, R0, 0x4, R232 ;  /* 0x00000004002e7825 */ /* 0x002fc800078e02e8 */
[----:B------:R-:W-:-:S04]  /*15ee0*/  IMAD.WIDE R176, R0, 0x4, R218 ;  /* 0x0000000400b07825 */ /* 0x000fc800078e02da */
[----:B---3--:R-:W-:-:S05]  /*15ef0*/  IMAD.WIDE R10, R201, 0x4, R10 ;  /* 0x00000004c90a7825 */ /* 0x008fca00078e020a */
[----:B------:R1:W-:Y:S01]  /*15f00*/  LDGSTS.E [R35+0x2be00], [R10.64], !P3 ;  /* 0x2be000000a237fae */ /* 0x0003e2000d921848 */
[----:B----4-:R-:W-:-:S03]  /*15f10*/  IMAD.WIDE R44, R201, 0x4, R44 ;  /* 0x00000004c92c7825 */ /* 0x010fc600078e022c */
[----:B------:R1:W-:Y:S04]  /*15f20*/  STL.64 [R1+0x280], R10 ;  /* 0x0002800a01007387 */ /* 0x0003e80000100a00 */
[----:B------:R3:W-:Y:S01]  /*15f30*/  LDGSTS.E [R35+0x2c600], [R44.64], !P1 ;  /* 0x2c6000002c237fae */ /* 0x0007e2000c921848 */
[----:B------:R-:W-:-:S03]  /*15f40*/  ISETP.GE.U32.AND P3, PT, R8, 0x7ffffe05, PT ;  /* 0x7ffffe050800780c */ /* 0x000fc60003f66070 */
[----:B------:R-:W-:Y:S04]  /*15f50*/  STL.64 [R1+0x290], R44 ;  /* 0x0002902c01007387 */ /* 0x000fe80000100a00 */
[----:B-1----:R-:W4:Y:S01]  /*15f60*/  LDL.64 R10, [R1+0x438] ;  /* 0x00043800010a7983 */ /* 0x002f220000100a00 */
[----:B---3--:R-:W-:-:S03]  /*15f70*/  IMAD.WIDE R34, R0, 0x4, R32 ;  /* 0x0000000400227825 */ /* 0x008fc600078e0220 */
[----:B------:R-:W3:Y:S01]  /*15f80*/  LDL.LU.64 R8, [R1+0x430] ;  /* 0x0004300001087983 */ /* 0x000ee20000300a00 */
[----:B--2---:R-:W-:-:S03]  /*15f90*/  IMAD.WIDE R32, R0, 0x4, R30 ;  /* 0x0000000400207825 */ /* 0x004fc600078e021e */
[----:B------:R-:W-:Y:S01]  /*15fa0*/  STL.64 [R1+0x2d8], R34 ;  /* 0x0002d82201007387 */ /* 0x000fe20000100a00 */
[----:B------:R-:W-:-:S03]  /*15fb0*/  IMAD.WIDE R30, R0, 0x4, R2 ;  /* 0x00000004001e7825 */ /* 0x000fc600078e0202 */
[----:B------:R1:W-:Y:S01]  /*15fc0*/  STL.64 [R1+0x2e0], R32 ;  /* 0x0002e02001007387 */ /* 0x0003e20000100a00 */
[----:B------:R-:W-:-:S03]  /*15fd0*/  IMAD.WIDE R2, R0, 0x4, R236 ;  /* 0x0000000400027825 */ /* 0x000fc600078e02ec */
[----:B------:R-:W-:Y:S04]  /*15fe0*/  STL.64 [R1+0x2f0], R30 ;  /* 0x0002f01e01007387 */ /* 0x000fe80000100a00 */
[----:B------:R-:W2:Y:S01]  /*15ff0*/  LDL.LU.64 R174, [R1+0xe68] ;  /* 0x000e680001ae7983 */ /* 0x000ea20000300a00 */
[----:B-1----:R-:W-:-:S03]  /*16000*/  IMAD.WIDE R32, R0, 0x4, R238 ;  /* 0x0000000400207825 */ /* 0x002fc600078e02ee */
[----:B------:R1:W-:Y:S02]  /*16010*/  STL.64 [R1+0x2f8], R2 ;  /* 0x0002f80201007387 */ /* 0x0003e40000100a00 */
[C---:B-1----:R-:W-:Y:S02]  /*16020*/  IMAD.WIDE R2, R0.reuse, 0x4, R216 ;  /* 0x0000000400027825 */ /* 0x042fe400078e02d8 */
[----:B------:R-:W2:Y:S04]  /*16030*/  LDL.LU.64 R216, [R1+0xe60] ;  /* 0x000e600001d87983 */ /* 0x000ea80000300a00 */
[----:B------:R-:W2:Y:S04]  /*16040*/  LDL.LU.64 R232, [R1+0xe58] ;  /* 0x000e580001e87983 */ /* 0x000ea80000300a00 */
[----:B------:R-:W2:Y:S01]  /*16050*/  LDL.LU.64 R238, [R1+0xe50] ;  /* 0x000e500001ee7983 */ /* 0x000ea20000300a00 */
[----:B------:R-:W-:-:S03]  /*16060*/  IMAD.WIDE R34, R0, 0x4, R14 ;  /* 0x0000000400227825 */ /* 0x000fc600078e020e */
[----:B------:R-:W2:Y:S01]  /*16070*/  LDL.LU.64 R236, [R1+0xf8] ;  /* 0x0000f80001ec7983 */ /* 0x000ea20000300a00 */
[----:B------:R-:W-:-:S03]  /*16080*/  IMAD.WIDE R30, R0, 0x4, R28 ;  /* 0x00000004001e7825 */ /* 0x000fc600078e021c */
[----:B------:R-:W-:Y:S01]  /*16090*/  STL.64 [R1+0x300], R178 ;  /* 0x000300b201007387 */ /* 0x000fe20000100a00 */
[----:B------:R-:W-:-:S03]  /*160a0*/  IMAD.WIDE R28, R0, 0x4, R12 ;  /* 0x00000004001c7825 */ /* 0x000fc600078e020c */
[----:B------:R-:W-:Y:S01]  /*160b0*/  STL.64 [R1+0xc60], R178 ;  /* 0x000c60b201007387 */ /* 0x000fe20000100a00 */
[----:B------:R-:W-:-:S03]  /*160c0*/  IMAD.WIDE R12, R0, 0x4, R106 ;  /* 0x00000004000c7825 */ /* 0x000fc600078e026a */
[----:B------:R-:W2:Y:S04]  /*160d0*/  LDL.LU.64 R14, [R1+0xe0] ;  /* 0x0000e000010e7983 */ /* 0x000ea80000300a00 */
[----:B------:R-:W-:Y:S04]  /*160e0*/  STL.64 [R1+0x320], R34 ;  /* 0x0003202201007387 */ /* 0x000fe80000100a00 */
[----:B------:R-:W-:Y:S04]  /*160f0*/  STL.64 [R1+0x330], R30 ;  /* 0x0003301e01007387 */ /* 0x000fe80000100a00 */
[----:B------:R-:W2:Y:S04]  /*16100*/  LDL.LU.64 R106, [R1+0xe48] ;  /* 0x000e4800016a7983 */ /* 0x000ea80000300a00 */
[----:B------:R-:W-:Y:S04]  /*16110*/  STL.64 [R1+0x338], R28 ;  /* 0x0003381c01007387 */ /* 0x000fe80000100a00 */
[----:B------:R-:W2:Y:S04]  /*16120*/  LDL.LU.64 R218, [R1+0xe40] ;  /* 0x000e400001da7983 */ /* 0x000ea80000300a00 */
[----:B------:R1:W-:Y:S02]  /*16130*/  STL.64 [R1+0x340], R12 ;  /* 0x0003400c01007387 */ /* 0x0003e40000100a00 */
[----:B-1----:R-:W-:-:S02]  /*16140*/  IMAD.WIDE R12, R0, 0x4, R84 ;  /* 0x00000004000c7825 */ /* 0x002fc400078e0254 */
[----:B------:R-:W2:Y:S02]  /*16150*/  LDL.LU.64 R84, [R1+0xe38] ;  /* 0x000e380001547983 */ /* 0x000ea40000300a00 */
[C---:B------:R-:W-:Y:S02]  /*16160*/  IMAD.WIDE R30, R0.reuse, 0x4, R24 ;  /* 0x00000004001e7825 */ /* 0x040fe400078e0218 */
[----:B------:R-:W2:Y:S02]  /*16170*/  LDL.LU.64 R24, [R1+0xe30] ;  /* 0x000e300001187983 */ /* 0x000ea40000300a00 */
[C---:B------:R-:W-:Y:S02]  /*16180*/  IMAD.WIDE R44, R0.reuse, 0x4, R64 ;  /* 0x00000004002c7825 */ /* 0x040fe400078e0240 */
[----:B------:R-:W2:Y:S04]  /*16190*/  LDL.LU.64 R64, [R1+0xe28] ;  /* 0x000e280001407983 */ /* 0x000ea80000300a00 */
[----:B------:R-:W-:Y:S04]  /*161a0*/  STL.64 [R1+0x348], R176 ;  /* 0x000348b001007387 */ /* 0x000fe80000100a00 */
[----:B------:R1:W-:Y:S01]  /*161b0*/  STL.64 [R1+0xc68], R176 ;  /* 0x000c68b001007387 */ /* 0x0003e20000100a00 */
[----:B------:R-:W-:-:S04]  /*161c0*/  IMAD.WIDE R122, R0, 0x4, R128 ;  /* 0x00000004007a7825 */ /* 0x000fc800078e0280 */
[----:B------:R-:W-:-:S04]  /*161d0*/  IMAD.WIDE R34, R0, 0x4, R180 ;  /* 0x0000000400227825 */ /* 0x000fc800078e02b4 */
[----:B------:R-:W-:-:S04]  /*161e0*/  IMAD.WIDE R120, R0, 0x4, R250 ;  /* 0x0000000400787825 */ /* 0x000fc800078e02fa */
[----:B-1----:R-:W-:-:S04]  /*161f0*/  IMAD.WIDE R176, R0, 0x4, R234 ;  /* 0x0000000400b07825 */ /* 0x002fc800078e02ea */
[----:B------:R-:W-:-:S04]  /*16200*/  IMAD.WIDE R56, R0, 0x4, R86 ;  /* 0x0000000400387825 */ /* 0x000fc800078e0256 */
[C---:B----4-:R-:W-:Y:S02]  /*16210*/  IMAD.WIDE R28, R0.reuse, 0x4, R10 ;  /* 0x00000004001c7825 */ /* 0x050fe400078e020a */
[----:B------:R-:W4:Y:S02]  /*16220*/  LDL.LU.64 R10, [R1+0xa8] ;  /* 0x0000a800010a7983 */ /* 0x000f240000300a00 */
[C---:B---3--:R-:W-:Y:S02]  /*16230*/  IMAD.WIDE R8, R0.reuse, 0x4, R8 ;  /* 0x0000000400087825 */ /* 0x048fe400078e0208 */
[----:B------:R1:W-:Y:S04]  /*16240*/  STL.64 [R1+0x370], R28 ;  /* 0x0003701c01007387 */ /* 0x0003e80000100a00 */
[----:B------:R-:W-:Y:S04]  /*16250*/  STL.64 [R1+0x358], R30 ;  /* 0x0003581e01007387 */ /* 0x000fe80000100a00 */
[----:B------:R-:W-:Y:S04]  /*16260*/  STL.64 [R1+0x378], R8 ;  /* 0x0003780801007387 */ /* 0x000fe80000100a00 */
[----:B------:R3:W-:Y:S01]  /*16270*/  STL.64 [R1+0xc70], R30 ;  /* 0x000c701e01007387 */ /* 0x0007e20000100a00 */
[----:B-1----:R-:W-:-:S04]  /*16280*/  IMAD.WIDE R28, R0, 0x4, R160 ;  /* 0x00000004001c7825 */ /* 0x002fc800078e02a0 */
[----:B---3--:R-:W-:-:S04]  /*16290*/  IMAD.WIDE R30, R0, 0x4, R104 ;  /* 0x00000004001e7825 */ /* 0x008fc800078e0268 */
[----:B--2---:R-:W-:-:S04]  /*162a0*/  IMAD.WIDE R14, R0, 0x4, R14 ;  /* 0x00000004000e7825 */ /* 0x004fc800078e020e */
[C---:B------:R-:W-:Y:S02]  /*162b0*/  IMAD.WIDE R8, R0.reuse, 0x4, R84 ;  /* 0x0000000400087825 */ /* 0x040fe400078e0254 */
[----:B------:R-:W2:Y:S04]  /*162c0*/  LDL.LU.64 R84, [R1+0xe20] ;  /* 0x000e200001547983 */ /* 0x000ea80000300a00 */
[----:B------:R-:W3:Y:S04]  /*162d0*/  LDL.LU.64 R104, [R1+0xe18] ;  /* 0x000e180001687983 */ /* 0x000ee80000300a00 */
[----:B------:R1:W-:Y:S04]  /*162e0*/  STL.64 [R1+0x388], R8 ;  /* 0x0003880801007387 */ /* 0x0003e80000100a00 */
[----:B------:R-:W2:Y:S01]  /*162f0*/  LDL.LU.64 R128, [R1+0xe10] ;  /* 0x000e100001807983 */ /* 0x000ea20000300a00 */
[----:B-1----:R-:W-:-:S03]  /*16300*/  IMAD.WIDE R8, R0, 0x4, R144 ;  /* 0x0000000400087825 */ /* 0x002fc600078e0290 */
[----:B------:R-:W2:Y:S04]  /*16310*/  LDL.LU.64 R144, [R1+0xe08] ;  /* 0x000e080001907983 */ /* 0x000ea80000300a00 */
[----:B------:R-:W2:Y:S04]  /*16320*/  LDL.LU.64 R160, [R1+0xe00] ;  /* 0x000e000001a07983 */ /* 0x000ea80000300a00 */
[----:B------:R-:W-:Y:S04]  /*16330*/  STL.64 [R1+0x390], R30 ;  /* 0x0003901e01007387 */ /* 0x000fe80000100a00 */
[----:B------:R1:W-:Y:S04]  /*16340*/  STL.64 [R1+0xc90], R30 ;  /* 0x000c901e01007387 */ /* 0x0003e80000100a00 */
[----:B------:R-:W2:Y:S04]  /*16350*/  LDL.LU.64 R180, [R1+0xdf8] ;  /* 0x000df80001b47983 */ /* 0x000ea80000300a00 */
[----:B------:R-:W-:Y:S01]  /*16360*/  STL.64 [R1+0x398], R122 ;  /* 0x0003987a01007387 */ /* 0x000fe20000100a00 */
[----:B-1----:R-:W-:-:S03]  /*16370*/  IMAD.WIDE R30, R0, 0x4, R236 ;  /* 0x00000004001e7825 */ /* 0x002fc600078e02ec */
[----:B------:R-:W-:Y:S04]  /*16380*/  STL.64 [R1+0xc78], R122 ;  /* 0x000c787a01007387 */ /* 0x000fe80000100a00 */
[----:B------:R-:W2:Y:S04]  /*16390*/  LDL.LU.64 R236, [R1+0x68] ;  /* 0x0000680001ec7983 */ /* 0x000ea80000300a00 */
[----:B------:R-:W-:Y:S04]  /*163a0*/  STL.64 [R1+0x3c0], R30 ;  /* 0x0003c01e01007387 */ /* 0x000fe80000100a00 */
[----:B------:R-:W-:Y:S04]  /*163b0*/  STL.64 [R1+0x3a8], R28 ;  /* 0x0003a81c01007387 */ /* 0x000fe80000100a00 */
[----:B------:R-:W-:Y:S04]  /*163c0*/  STL.64 [R1+0xc80], R28 ;  /* 0x000c801c01007387 */ /* 0x000fe80000100a00 */
[----:B------:R1:W-:Y:S02]  /*163d0*/  STL.64 [R1+0x3d0], R14 ;  /* 0x0003d00e01007387 */ /* 0x0003e40000100a00 */
[----:B-1----:R-:W-:-:S02]  /*163e0*/  IMAD.WIDE R14, R0, 0x4, R218 ;  /* 0x00000004000e7825 */ /* 0x002fc400078e02da */
[----:B------:R-:W2:Y:S04]  /*163f0*/  LDL.LU.64 R218, [R1+0xdf0] ;  /* 0x000df00001da7983 */ /* 0x000ea80000300a00 */
[----:B------:R-:W2:Y:S04]  /*16400*/  LDL.LU.64 R234, [R1+0xde8] ;  /* 0x000de80001ea7983 */ /* 0x000ea80000300a00 */
[----:B------:R-:W-:Y:S04]  /*16410*/  STL.64 [R1+0x3d8], R14 ;  /* 0x0003d80e01007387 */ /* 0x000fe80000100a00 */
[----:B------:R-:W2:Y:S04]  /*16420*/  LDL.LU.64 R250, [R1+0xde0] ;  /* 0x000de00001fa7983 */ /* 0x000ea80000300a00 */
[----:B------:R-:W2:Y:S01]  /*16430*/  LDL.LU.64 R86, [R1+0xdd8] ;  /* 0x000dd80001567983 */ /* 0x000ea20000300a00 */
[----:B------:R-:W-:-:S03]  /*16440*/  IMAD.WIDE R48, R0, 0x4, R26 ;  /* 0x0000000400307825 */ /* 0x000fc600078e021a */
[----:B------:R-:W3:Y:S01]  /*16450*/  LDL.LU.64 R26, [R1+0xdd0] ;  /* 0x000dd000011a7983 */ /* 0x000ee20000300a00 */
[----:B------:R-:W-:-:S03]  /*16460*/  IMAD.WIDE R30, R0, 0x4, R66 ;  /* 0x00000004001e7825 */ /* 0x000fc600078e0242 */
[----:B------:R-:W-:Y:S04]  /*16470*/  STL.64 [R1+0x3e0], R176 ;  /* 0x0003e0b001007387 */ /* 0x000fe80000100a00 */
[----:B------:R-:W-:Y:S04]  /*16480*/  STL.64 [R1+0xc88], R176 ;  /* 0x000c88b001007387 */ /* 0x000fe80000100a00 */
[----:B------:R-:W3:Y:S04]  /*16490*/  LDL.LU.64 R66, [R1+0xdc8] ;  /* 0x000dc80001427983 */ /* 0x000ee80000300a00 */
[----:B------:R-:W-:Y:S04]  /*164a0*/  STL.64 [R1+0x3e8], R120 ;  /* 0x0003e87801007387 */ /* 0x000fe80000100a00 */
[----:B------:R-:W-:Y:S04]  /*164b0*/  STL.64 [R1+0xc98], R120 ;  /* 0x000c987801007387 */ /* 0x000fe80000100a00 */
[----:B------:R-:W-:Y:S01]  /*164c0*/  STL.64 [R1+0x3f0], R56 ;  /* 0x0003f03801007387 */ /* 0x000fe20000100a00 */
[----:B------:R-:W-:-:S04]  /*164d0*/  IMAD.WIDE R178, R0, 0x4, R130 ;  /* 0x0000000400b27825 */ /* 0x000fc800078e0282 */
[----:B------:R-:W-:-:S04]  /*164e0*/  IMAD.WIDE R114, R0, 0x4, R146 ;  /* 0x0000000400727825 */ /* 0x000fc800078e0292 */
[----:B------:R-:W-:-:S04]  /*164f0*/  IMAD.WIDE R28, R0, 0x4, R162 ;  /* 0x00000004001c7825 */ /* 0x000fc800078e02a2 */
[----:B----4-:R-:W-:-:S05]  /*16500*/  IMAD.WIDE R10, R0, 0x4, R10 ;  /* 0x00000004000a7825 */ /* 0x010fca00078e020a */
[----:B------:R1:W-:Y:S04]  /*16510*/  STL.64 [R1+0x410], R10 ;  /* 0x0004100a01007387 */ /* 0x0003e80000100a00 */
[----:B------:R-:W-:Y:S01]  /*16520*/  STL.64 [R1+0xca0], R56 ;  /* 0x000ca03801007387 */ /* 0x000fe20000100a00 */
[----:B-1----:R-:W-:-:S04]  /*16530*/  IMAD.WIDE R10, R0, 0x4, R106 ;  /* 0x00000004000a7825 */ /* 0x002fc800078e026a */
[C---:B--2---:R-:W-:Y:S02]  /*16540*/  IMAD.WIDE R14, R0.reuse, 0x4, R86 ;  /* 0x00000004000e7825 */ /* 0x044fe400078e0256 */
[----:B------:R-:W2:Y:S04]  /*16550*/  LDL.LU.64 R86, [R1+0xdc0] ;  /* 0x000dc00001567983 */ /* 0x000ea80000300a00 */
[----:B------:R-:W4:Y:S04]  /*16560*/  LDL.LU.64 R106, [R1+0xdb8] ;  /* 0x000db800016a7983 */ /* 0x000f280000300a00 */
[----:B------:R1:W-:Y:S04]  /*16570*/  STL.64 [R1+0x418], R14 ;  /* 0x0004180e01007387 */ /* 0x0003e80000100a00 */
[----:B------:R-:W2:Y:S04]  /*16580*/  LDL.LU.64 R130, [R1+0xdb0] ;  /* 0x000db00001827983 */ /* 0x000ea80000300a00 */
[----:B------:R3:W-:Y:S04]  /*16590*/  STL.64 [R1+0x420], R10 ;  /* 0x0004200a01007387 */ /* 0x0007e80000100a00 */
[----:B------:R-:W2:Y:S01]  /*165a0*/  LDL.LU.64 R146, [R1+0xda8] ;  /* 0x000da80001927983 */ /* 0x000ea20000300a00 */
[----:B-1----:R-:W-:-:S03]  /*165b0*/  IMAD.WIDE R14, R0, 0x4, R182 ;  /* 0x00000004000e7825 */ /* 0x002fc600078e02b6 */
[----:B------:R-:W2:Y:S04]  /*165c0*/  LDL.LU.64 R162, [R1+0xda0] ;  /* 0x000da00001a27983 */ /* 0x000ea80000300a00 */
[----:B------:R-:W2:Y:S01]  /*165d0*/  LDL.LU.64 R182, [R1+0xd98] ;  /* 0x000d980001b67983 */ /* 0x000ea20000300a00 */
[----:B---3--:R-:W-:-:S03]  /*165e0*/  IMAD.WIDE R10, R0, 0x4, R220 ;  /* 0x00000004000a7825 */ /* 0x008fc600078e02dc */
[----:B------:R-:W-:Y:S01]  /*165f0*/  STL.64 [R1+0x428], R178 ;  /* 0x000428b201007387 */ /* 0x000fe20000100a00 */
[----:B------:R-:W-:-:S03]  /*16600*/  IMAD.WIDE R50, R0, 0x4, R250 ;  /* 0x0000000400327825 */ /* 0x000fc600078e02fa */
[----:B------:R-:W-:Y:S04]  /*16610*/  STL.64 [R1+0xca8], R178 ;  /* 0x000ca8b201007387 */ /* 0x000fe80000100a00 */
[----:B------:R-:W3:Y:S04]  /*16620*/  LDL.LU.64 R220, [R1+0xd90] ;  /* 0x000d900001dc7983 */ /* 0x000ee80000300a00 */
[----:B------:R-:W-:Y:S04]  /*16630*/  STL.64 [R1+0x430], R114 ;  /* 0x0004307201007387 */ /* 0x000fe80000100a00 */
[----:B------:R-:W-:Y:S04]  /*16640*/  STL.64 [R1+0xcb0], R114 ;  /* 0x000cb07201007387 */ /* 0x000fe80000100a00 */
[----:B------:R-:W2:Y:S01]  /*16650*/  LDL.LU.64 R250, [R1+0xd88] ;  /* 0x000d880001fa7983 */ /* 0x000ea20000300a00 */
[----:B------:R-:W-:-:S05]  /*16660*/  IMAD.WIDE R56, R0, 0x4, R236 ;  /* 0x0000000400387825 */ /* 0x000fca00078e02ec */
[----:B------:R-:W-:Y:S01]  /*16670*/  STL.64 [R1+0x450], R56 ;  /* 0x0004503801007387 */ /* 0x000fe20000100a00 */
[----:B------:R-:W-:-:S03]  /*16680*/  IMAD.WIDE R204, R0, 0x4, R240 ;  /* 0x0000000400cc7825 */ /* 0x000fc600078e02f0 */
[----:B------:R-:W-:Y:S04]  /*16690*/  STL.64 [R1+0x440], R14 ;  /* 0x0004400e01007387 */ /* 0x000fe80000100a00 */
[----:B------:R1:W-:Y:S01]  /*166a0*/  STL.64 [R1+0xcb8], R14 ;  /* 0x000cb80e01007387 */ /* 0x0003e20000100a00 */
[----:B------:R-:W-:-:S03]  /*166b0*/  IMAD.WIDE R112, R0, 0x4, R242 ;  /* 0x0000000400707825 */ /* 0x000fc600078e02f2 */
[----:B------:R1:W-:Y:S04]  /*166c0*/  STL.64 [R1+0x458], R50 ;  /* 0x0004583201007387 */ /* 0x0003e80000100a00 */
[----:B------:R-:W-:Y:S01]  /*166d0*/  STL.64 [R1+0x448], R10 ;  /* 0x0004480a01007387 */ /* 0x000fe20000100a00 */
[----:B-1----:R-:W-:-:S03]  /*166e0*/  IMAD.WIDE R14, R0, 0x4, R238 ;  /* 0x00000004000e7825 */ /* 0x002fc600078e02ee */
[----:B------:R-:W-:Y:S01]  /*166f0*/  STL.64 [R1+0xcc0], R10 ;  /* 0x000cc00a01007387 */ /* 0x000fe20000100a00 */
[----:B------:R-:W-:-:S03]  /*16700*/  IMAD.WIDE R50, R0, 0x4, R244 ;  /* 0x0000000400327825 */ /* 0x000fc600078e02f4 */
[----:B------:R1:W-:Y:S04]  /*16710*/  STL.64 [R1+0x460], R14 ;  /* 0x0004600e01007387 */ /* 0x0003e80000100a00 */
[----:B------:R-:W-:Y:S04]  /*16720*/  STL.64 [R1+0x468], R204 ;  /* 0x000468cc01007387 */ /* 0x000fe80000100a00 */
[----:B------:R-:W-:Y:S04]  /*16730*/  STL.64 [R1+0xcc8], R204 ;  /* 0x000cc8cc01007387 */ /* 0x000fe80000100a00 */
[----:B------:R-:W-:Y:S01]  /*16740*/  STL.64 [R1+0x470], R112 ;  /* 0x0004707001007387 */ /* 0x000fe20000100a00 */
[----:B------:R-:W-:-:S03]  /*16750*/  IMAD.WIDE R246, R0, 0x4, R246 ;  /* 0x0000000400f67825 */ /* 0x000fc600078e02f6 */
[----:B------:R-:W-:Y:S04]  /*16760*/  STL.64 [R1+0xcd0], R112 ;  /* 0x000cd07001007387 */ /* 0x000fe80000100a00 */
[----:B------:R-:W-:Y:S01]  /*16770*/  STL.64 [R1+0x478], R50 ;  /* 0x0004783201007387 */ /* 0x000fe20000100a00 */
[----:B------:R-:W-:-:S03]  /*16780*/  IMAD.WIDE R238, R0, 0x4, R248 ;  /* 0x0000000400ee7825 */ /* 0x000fc600078e02f8 */
[----:B------:R-:W-:Y:S01]  /*16790*/  STL.64 [R1+0xcd8], R50 ;  /* 0x000cd83201007387 */ /* 0x000fe20000100a00 */
[----:B-1----:R-:W-:-:S04]  /*167a0*/  IMAD.WIDE R14, R0, 0x4, R232 ;  /* 0x00000004000e7825 */ /* 0x002fc800078e02e8 */
        /* <DEDUP_REMOVED lines=8> */
[----:B--2---:R-:W-:-:S05]  /*16830*/  IMAD.WIDE R10, R0, 0x4, R250 ;  /* 0x00000004000a7825 */ /* 0x004fca00078e02fa */
[----:B------:R1:W-:Y:S04]  /*16840*/  STL.64 [R1+0x490], R10 ;  /* 0x0004900a01007387 */ /* 0x0003e80000100a00 */
[----:B------:R-:W-:Y:S01]  /*16850*/  STL.64 [R1+0xce0], R246 ;  /* 0x000ce0f601007387 */ /* 0x000fe20000100a00 */
[----:B-1----:R-:W-:-:S05]  /*16860*/  IMAD.WIDE R10, R0, 0x4, R234 ;  /* 0x00000004000a7825 */ /* 0x002fca00078e02ea */
[----:B------:R3:W-:Y:S01]  /*16870*/  STL.64 [R1+0x498], R10 ;  /* 0x0004980a01007387 */ /* 0x0007e20000100a00 */
[----:B------:R-:W-:-:S03]  /*16880*/  IMAD.WIDE R250, R0, 0x4, R226 ;  /* 0x0000000400fa7825 */ /* 0x000fc600078e02e2 */
[----:B------:R-:W-:Y:S04]  /*16890*/  STL.64 [R1+0xce8], R238 ;  /* 0x000ce8ee01007387 */ /* 0x000fe80000100a00 */
[----:B------:R-:W-:Y:S04]  /*168a0*/  STL.64 [R1+0x4a0], R14 ;  /* 0x0004a00e01007387 */ /* 0x000fe80000100a00 */
[----:B------:R-:W-:Y:S01]  /*168b0*/  STL.64 [R1+0xcf0], R14 ;  /* 0x000cf00e01007387 */ /* 0x000fe20000100a00 */
[----:B---3--:R-:W-:-:S03]  /*168c0*/  IMAD.WIDE R10, R0, 0x4, R220 ;  /* 0x00000004000a7825 */ /* 0x008fc600078e02dc */
[----:B------:R-:W-:Y:S04]  /*168d0*/  STL.64 [R1+0x4a8], R202 ;  /* 0x0004a8ca01007387 */ /* 0x000fe80000100a00 */
[----:B------:R-:W-:Y:S04]  /*168e0*/  STL.64 [R1+0xcf8], R202 ;  /* 0x000cf8ca01007387 */ /* 0x000fe80000100a00 */
[----:B------:R-:W-:Y:S04]  /*168f0*/  STL.64 [R1+0x4b0], R98 ;  /* 0x0004b06201007387 */ /* 0x000fe80000100a00 */
[----:B------:R-:W-:Y:S04]  /*16900*/  STL.64 [R1+0xd00], R98 ;  /* 0x000d006201007387 */ /* 0x000fe80000100a00 */
[----:B------:R-:W-:Y:S04]  /*16910*/  STL.64 [R1+0xd08], R250 ;  /* 0x000d08fa01007387 */ /* 0x000fe80000100a00 */
[----:B------:R1:W-:Y:S04]  /*16920*/  STL.64 [R1+0x4d0], R10 ;  /* 0x0004d00a01007387 */ /* 0x0003e80000100a00 */
[----:B------:R-:W-:Y:S01]  /*16930*/  STL.64 [R1+0xd10], R230 ;  /* 0x000d10e601007387 */ /* 0x000fe20000100a00 */
[----:B-1----:R-:W-:-:S05]  /*16940*/  IMAD.WIDE R10, R0, 0x4, R218 ;  /* 0x00000004000a7825 */ /* 0x002fca00078e02da */
[----:B------:R-:W-:Y:S04]  /*16950*/  STL.64 [R1+0x4d8], R10 ;  /* 0x0004d80a01007387 */ /* 0x000fe80000100a00 */
[----:B------:R-:W2:Y:S04]  /*16960*/  LDL.LU.64 R222, [R1+0x8f0] ;  /* 0x0008f00001de7983 */ /* 0x000ea80000300a00 */
[----:B------:R-:W3:Y:S04]  /*16970*/  LDL.LU.64 R224, [R1+0x8f8] ;  /* 0x0008f80001e07983 */ /* 0x000ee80000300a00 */
[----:B------:R-:W-:Y:S04]  /*16980*/  STL.64 [R1+0xd18], R240 ;  /* 0x000d18f001007387 */ /* 0x000fe80000100a00 */
[----:B------:R-:W-:Y:S04]  /*16990*/  STL.64 [R1+0x4e0], R114 ;  /* 0x0004e07201007387 */ /* 0x000fe80000100a00 */
[----:B------:R1:W-:Y:S04]  /*169a0*/  STL.64 [R1+0xd20], R114 ;  /* 0x000d207201007387 */ /* 0x0003e80000100a00 */
[----:B------:R-:W-:Y:S04]  /*169b0*/  STL.64 [R1+0x4e8], R196 ;  /* 0x0004e8c401007387 */ /* 0x000fe80000100a00 */
[----:B------:R4:W-:Y:S01]  /*169c0*/  STL.64 [R1+0xd28], R196 ;  /* 0x000d28c401007387 */ /* 0x0009e20000100a00 */
[----:B-1----:R-:W-:-:S03]  /*169d0*/  IMAD.WIDE R114, R0, 0x4, R182 ;  /* 0x0000000400727825 */ /* 0x002fc600078e02b6 */
[----:B----4-:R-:W4:Y:S04]  /*169e0*/  LDL.LU.64 R196, [R1+0x918] ;  /* 0x0009180001c47983 */ /* 0x010f280000300a00 */
[----:B------:R-:W-:Y:S04]  /*169f0*/  STL.64 [R1+0x4f0], R96 ;  /* 0x0004f06001007387 */ /* 0x000fe80000100a00 */
[----:B------:R-:W-:Y:S04]  /*16a00*/  STL.64 [R1+0xd30], R96 ;  /* 0x000d306001007387 */ /* 0x000fe80000100a00 */
[----:B------:R-:W-:Y:S04]  /*16a10*/  STL.64 [R1+0xd38], R210 ;  /* 0x000d38d201007387 */ /* 0x000fe80000100a00 */
[----:B------:R-:W-:Y:S04]  /*16a20*/  STL.64 [R1+0x510], R114 ;  /* 0x0005107201007387 */ /* 0x000fe80000100a00 */
[----:B------:R1:W-:Y:S04]  /*16a30*/  STL.64 [R1+0xd58], R114 ;  /* 0x000d587201007387 */ /* 0x0003e80000100a00 */
[----:B-1----:R-:W4:Y:S01]  /*16a40*/  LDL.LU.64 R114, [R1+0x920] ;  /* 0x0009200001727983 */ /* 0x002f220000300a00 */
[----:B------:R-:W-:-:S02]  /*16a50*/  IMAD.MOV.U32 R226, RZ, RZ, R8 ;  /* 0x000000ffffe27224 */ /* 0x000fc400078e0008 */
[----:B------:R-:W-:Y:S02]  /*16a60*/  IMAD.MOV.U32 R227, RZ, RZ, R9 ;  /* 0x000000ffffe37224 */ /* 0x000fe400078e0009 */
[----:B------:R-:W-:-:S04]  /*16a70*/  IMAD.WIDE R8, R0, 0x4, R206 ;  /* 0x0000000400087825 */ /* 0x000fc800078e02ce */
[C---:B------:R-:W-:Y:S01]  /*16a80*/  IMAD.WIDE R212, R0.reuse, 0x4, R208 ;  /* 0x0000000400d47825 */ /* 0x040fe200078e02d0 */
[----:B------:R-:W-:Y:S03]  /*16a90*/  STL.64 [R1+0x508], R8 ;  /* 0x0005080801007387 */ /* 0x000fe60000100a00 */
[C---:B------:R-:W-:Y:S01]  /*16aa0*/  IMAD.WIDE R230, R0.reuse, 0x4, R180 ;  /* 0x0000000400e67825 */ /* 0x040fe200078e02b4 */
[----:B------:R-:W-:Y:S03]  /*16ab0*/  STL.64 [R1+0xd40], R8 ;  /* 0x000d400801007387 */ /* 0x000fe60000100a00 */
[C---:B------:R-:W-:Y:S01]  /*16ac0*/  IMAD.WIDE R178, R0.reuse, 0x4, R174 ;  /* 0x0000000400b27825 */ /* 0x040fe200078e02ae */
[----:B------:R-:W-:Y:S03]  /*16ad0*/  STL.64 [R1+0xd48], R212 ;  /* 0x000d48d401007387 */ /* 0x000fe60000100a00 */
[C---:B------:R-:W-:Y:S01]  /*16ae0*/  IMAD.WIDE R194, R0.reuse, 0x4, R172 ;  /* 0x0000000400c27825 */ /* 0x040fe200078e02ac */
[----:B------:R-:W-:Y:S03]  /*16af0*/  STL.64 [R1+0x518], R230 ;  /* 0x000518e601007387 */ /* 0x000fe60000100a00 */
[----:B------:R-:W-:Y:S01]  /*16b00*/  IMAD.WIDE R70, R0, 0x4, R170 ;  /* 0x0000000400467825 */ /* 0x000fe200078e02aa */
[----:B------:R1:W-:Y:S03]  /*16b10*/  STL.64 [R1+0xd50], R230 ;  /* 0x000d50e601007387 */ /* 0x0003e60000100a00 */
[----:B------:R-:W-:Y:S01]  /*16b20*/  IMAD.MOV.U32 R112, RZ, RZ, R48 ;  /* 0x000000ffff707224 */ /* 0x000fe200078e0030 */
[----:B------:R-:W-:Y:S01]  /*16b30*/  STL.64 [R1+0x520], R178 ;  /* 0x000520b201007387 */ /* 0x000fe20000100a00 */
[----:B------:R-:W-:-:S02]  /*16b40*/  IMAD.MOV.U32 R113, RZ, RZ, R49 ;  /* 0x000000ffff717224 */ /* 0x000fc400078e0031 */
[C---:B------:R-:W-:Y:S01]  /*16b50*/  IMAD.WIDE R48, R0.reuse, 0x4, R168 ;  /* 0x0000000400307825 */ /* 0x040fe200078e02a8 */
[----:B------:R-:W-:Y:S03]  /*16b60*/  STL.64 [R1+0xd60], R178 ;  /* 0x000d60b201007387 */ /* 0x000fe60000100a00 */
[----:B------:R-:W-:Y:S01]  /*16b70*/  IMAD.WIDE R208, R0, 0x4, R166 ;  /* 0x0000000400d07825 */ /* 0x000fe200078e02a6 */
[----:B------:R-:W-:Y:S03]  /*16b80*/  STL.64 [R1+0x528], R194 ;  /* 0x000528c201007387 */ /* 0x000fe60000100a00 */
[----:B------:R-:W-:Y:S01]  /*16b90*/  IMAD.MOV.U32 R204, RZ, RZ, R2 ;  /* 0x000000ffffcc7224 */ /* 0x000fe200078e0002 */
[----:B------:R-:W-:Y:S01]  /*16ba0*/  STL.64 [R1+0xd68], R194 ;  /* 0x000d68c201007387 */ /* 0x000fe20000100a00 */
[----:B------:R-:W-:-:S02]  /*16bb0*/  IMAD.MOV.U32 R205, RZ, RZ, R3 ;  /* 0x000000ffffcd7224 */ /* 0x000fc400078e0003 */
[C---:B------:R-:W-:Y:S01]  /*16bc0*/  IMAD.WIDE R240, R0.reuse, 0x4, R162 ;  /* 0x0000000400f07825 */ /* 0x040fe200078e02a2 */
[----:B------:R-:W-:Y:S03]  /*16bd0*/  STL.64 [R1+0x530], R70 ;  /* 0x0005304601007387 */ /* 0x000fe60000100a00 */
[C---:B------:R-:W-:Y:S01]  /*16be0*/  IMAD.WIDE R2, R0.reuse, 0x4, R164 ;  /* 0x0000000400027825 */ /* 0x040fe200078e02a4 */
[----:B------:R1:W-:Y:S03]  /*16bf0*/  STL.64 [R1+0xd70], R70 ;  /* 0x000d704601007387 */ /* 0x0003e60000100a00 */
        /* <DEDUP_REMOVED lines=11> */
[C---:B------:R-:W-:Y:S01]  /*16cb0*/  IMAD.WIDE R46, R0.reuse, 0x4, R152 ;  /* 0x00000004002e7825 */ /* 0x040fe200078e0298 */
[----:B------:R-:W-:Y:S03]  /*16cc0*/  STL.64 [R1+0x558], R250 ;  /* 0x000558fa01007387 */ /* 0x000fe60000100a00 */
[C---:B-1----:R-:W-:Y:S01]  /*16cd0*/  IMAD.WIDE R230, R0.reuse, 0x4, R146 ;  /* 0x0000000400e67825 */ /* 0x042fe200078e0292 */
        /* <DEDUP_REMOVED lines=15> */
[----:B------:R-:W-:Y:S03]  /*16dd0*/  STL.64 [R1+0x5a0], R120 ;  /* 0x0005a07801007387 */ /* 0x000fe60000100a00 */
[----:B------:R-:W-:Y:S01]  /*16de0*/  IMAD.WIDE R212, R0, 0x4, R130 ;  /* 0x0000000400d47825 */ /* 0x000fe200078e0282 */
[----:B------:R-:W-:Y:S03]  /*16df0*/  STL.64 [R1+0x5a8], R190 ;  /* 0x0005a8be01007387 */ /* 0x000fe60000100a00 */
[----:B------:R-:W-:-:S02]  /*16e00*/  IMAD.MOV.U32 R234, RZ, RZ, R30 ;  /* 0x000000ffffea7224 */ /* 0x000fc400078e001e */
[----:B------:R-:W-:Y:S02]  /*16e10*/  IMAD.MOV.U32 R235, RZ, RZ, R31 ;  /* 0x000000ffffeb7224 */ /* 0x000fe400078e001f */
        /* <DEDUP_REMOVED lines=10> */
[----:B------:R-:W-:Y:S02]  /*16ec0*/  IMAD.MOV.U32 R10, RZ, RZ, R12 ;  /* 0x000000ffff0a7224 */ /* 0x000fe400078e000c */
[----:B------:R-:W-:Y:S02]  /*16ed0*/  IMAD.MOV.U32 R11, RZ, RZ, R13 ;  /* 0x000000ffff0b7224 */ /* 0x000fe400078e000d */
        /* <DEDUP_REMOVED lines=72> */
[C---:B--2---:R-:W-:Y:S01]  /*17360*/  IMAD.WIDE R218, R201.reuse, 0x4, R222 ;  /* 0x00000004c9da7825 */ /* 0x044fe200078e02de */
[----:B------:R-:W-:Y:S03]  /*17370*/  STL.64 [R1+0x8d8], R16 ;  /* 0x0008d81001007387 */ /* 0x000fe60000100a00 */
[----:B---3--:R-:W-:Y:S01]  /*17380*/  IMAD.WIDE R24, R201, 0x4, R224 ;  /* 0x00000004c9187825 */ /* 0x008fe200078e02e0 */
[----:B------:R-:W-:Y:S04]  /*17390*/  STL.64 [R1+0x8e8], R6 ;  /* 0x0008e80601007387 */ /* 0x000fe80000100a00 */
[----:B------:R-:W-:Y:S04]  /*173a0*/  STL.64 [R1+0x8e0], R4 ;  /* 0x0008e00401007387 */ /* 0x000fe80000100a00 */
[----:B------:R1:W-:Y:S04]  /*173b0*/  STL.64 [R1+0xf8], R218 ;  /* 0x0000f8da01007387 */ /* 0x0003e80000100a00 */
[----:B------:R2:W-:Y:S04]  /*173c0*/  STL.64 [R1+0x120], R24 ;  /* 0x0001201801007387 */ /* 0x0005e80000100a00 */
[----:B------:R-:W3:Y:S04]  /*173d0*/  LDL.LU.64 R70, [R1+0x910] ;  /* 0x0009100001467983 */ /* 0x000ee80000300a00 */
[----:B------:R-:W3:Y:S01]  /*173e0*/  LDL.LU.64 R194, [R1+0x908] ;  /* 0x0009080001c27983 */ /* 0x000ee20000300a00 */
[----:B------:R-:W-:-:S03]  /*173f0*/  LOP3.LUT R182, R200, 0x60, RZ, 0x3c, !PT ;  /* 0x00000060c8b67812 */ /* 0x000fc600078e3cff */
[----:B------:R-:W3:Y:S01]  /*17400*/  LDL.LU.64 R178, [R1+0x900] ;  /* 0x0009000001b27983 */ /* 0x000ee20000300a00 */
[----:B------:R-:W-:Y:S02]  /*17410*/  IMAD.MOV.U32 R224, RZ, RZ, R226 ;  /* 0x000000ffffe07224 */ /* 0x000fe400078e00e2 */
[----:B------:R-:W-:Y:S01]  /*17420*/  IMAD.MOV.U32 R225, RZ, RZ, R227 ;  /* 0x000000ffffe17224 */ /* 0x000fe200078e00e3 */
[----:B------:R-:W3:Y:S01]  /*17430*/  LDL.64 R216, [R1+0x2d8] ;  /* 0x0002d80001d87983 */ /* 0x000ee20000100a00 */
[----:B----4-:R-:W-:-:S03]  /*17440*/  IMAD.WIDE R208, R201, 0x4, R114 ;  /* 0x00000004c9d07825 */ /* 0x010fc600078e0272 */
[----:B------:R1:W-:Y:S04]  /*17450*/  LDGSTS.E [R182+0x2ce00], [R218.64], !P4 ;  /* 0x2ce00000dab67fae */ /* 0x0003e8000e121848 */
[----:B------:R-:W4:Y:S04]  /*17460*/  LDL.64 R222, [R1+0x320] ;  /* 0x0003200001de7983 */ /* 0x000f280000100a00 */
[----:B------:R-:W4:Y:S01]  /*17470*/  LDL.64 R226, [R1+0x370] ;  /* 0x0003700001e27983 */ /* 0x000f220000100a00 */
[----:B-1----:R-:W-:-:S03]  /*17480*/  IMAD.MOV.U32 R218, RZ, RZ, R232 ;  /* 0x000000ffffda7224 */ /* 0x002fc600078e00e8 */
[----:B------:R-:W4:Y:S01]  /*17490*/  LDL.64 R114, [R1+0x410] ;  /* 0x0004100001727983 */ /* 0x000f220000100a00 */
[----:B------:R-:W-:-:S03]  /*174a0*/  IMAD.MOV.U32 R219, RZ, RZ, R233 ;  /* 0x000000ffffdb7224 */ /* 0x000fc600078e00e9 */
[----:B------:R-:W4:Y:S01]  /*174b0*/  LDL.64 R232, [R1+0x3c0] ;  /* 0x0003c00001e87983 */ /* 0x000f220000100a00 */
[----:B------:R-:W-:Y:S01]  /*174c0*/  IMAD.WIDE R214, R0, 0x4, R150 ;  /* 0x0000000400d67825 */ /* 0x000fe200078e0296 */
[----:B------:R-:W-:Y:S02]  /*174d0*/  ISETP.NE.U32.AND P1, PT, R198, RZ, PT ;  /* 0x000000ffc600720c */ /* 0x000fe40003f25070 */
[----:B------:R2:W-:Y:S01]  /*174e0*/  LDGSTS.E [R182+0x2d600], [R24.64], !P0 ;  /* 0x2d60000018b67fae */ /* 0x0005e2000c121848 */
[----:B------:R-:W-:-:S04]  /*174f0*/  IMAD.WIDE R206, R0, 0x4, R134 ;  /* 0x0000000400ce7825 */ /* 0x000fc800078e0286 */
[----:B------:R-:W-:-:S04]  /*17500*/  IMAD.WIDE R228, R0, 0x4, R132 ;  /* 0x0000000400e47825 */ /* 0x000fc800078e0284 */
[----:B------:R-:W-:Y:S01]  /*17510*/  IMAD.WIDE R220, R0, 0x4, R108 ;  /* 0x0000000400dc7825 */ /* 0x000fe200078e026c */
[----:B------:R-:W-:-:S03]  /*17520*/  IADD3 R0, R252, -0x180, RZ ;  /* 0xfffffe80fc007810 */ /* 0x000fc60007ffe0ff */
[C---:B------:R-:W-:Y:S01]  /*17530*/  IMAD.WIDE R48, R201.reuse, 0x4, R196 ;  /* 0x00000004c9307825 */ /* 0x040fe200078e02c4 */
[----:B------:R-:W-:Y:S01]  /*17540*/  ISETP.GE.U32.AND P4, PT, R0, 0x7ffffe01, PT ;  /* 0x7ffffe010000780c */ /* 0x000fe20003f86070 */
[----:B------:R1:W-:Y:S04]  /*17550*/  STL.64 [R1+0x148], R208 ;  /* 0x000148d001007387 */ /* 0x0003e80000100a00 */
[----:B--2---:R-:W3:Y:S04]  /*17560*/  LDL.64 R24, [R1+0x450] ;  /* 0x0004500001187983 */ /* 0x004ee80000100a00 */
[----:B------:R1:W-:Y:S04]  /*17570*/  STL.64 [R1+0x170], R48 ;  /* 0x0001703001007387 */ /* 0x0003e80000100a00 */
[----:B------:R1:W-:Y:S04]  /*17580*/  LDGSTS.E [R182+0x2de00], [R208.64], !P6 ;  /* 0x2de00000d0b67fae */ /* 0x0003e8000f121848 */
[----:B------:R-:W3:Y:S04]  /*17590*/  LDL.64 R64, [R1+0x490] ;  /* 0x0004900001407983 */ /* 0x000ee80000100a00 */
[----:B------:R-:W3:Y:S04]  /*175a0*/  LDL.64 R196, [R1+0x4d0] ;  /* 0x0004d00001c47983 */ /* 0x000ee80000100a00 */
[----:B------:R3:W-:Y:S04]  /*175b0*/  LDGSTS.E [R182+0x2e600], [R48.64], !P5 ;  /* 0x2e60000030b67fae */ /* 0x0007e8000e921848 */
[----:B-1----:R-:W3:Y:S02]  /*175c0*/  LDL.LU.64 R208, [R1+0xd80] ;  /* 0x000d800001d07983 */ /* 0x002ee40000300a00 */
[----:B---3--:R-:W-:-:S04]  /*175d0*/  IMAD.WIDE R70, R201, 0x4, R70 ;  /* 0x00000004c9467825 */ /* 0x008fc800078e0246 */
[C---:B------:R-:W-:Y:S01]  /*175e0*/  IMAD.WIDE R194, R201.reuse, 0x4, R194 ;  /* 0x00000004c9c27825 */ /* 0x040fe200078e02c2 */
[----:B------:R1:W-:Y:S03]  /*175f0*/  LDGSTS.E [R182+0x2ee00], [R70.64], !P2 ;  /* 0x2ee0000046b67fae */ /* 0x0003e6000d121848 */
[----:B------:R-:W-:Y:S01]  /*17600*/  IMAD.WIDE R178, R201, 0x4, R178 ;  /* 0x00000004c9b27825 */ /* 0x000fe200078e02b2 */
[----:B------:R1:W-:Y:S04]  /*17610*/  STL.64 [R1+0x188], R70 ;  /* 0x0001884601007387 */ /* 0x0003e80000100a00 */
[----:B------:R3:W-:Y:S04]  /*17620*/  LDGSTS.E [R182+0x2f600], [R194.64], !P3 ;  /* 0x2f600000c2b67fae */ /* 0x0007e8000d921848 */
[----:B------:R3:W-:Y:S04]  /*17630*/  STL.64 [R1+0x1a8], R194 ;  /* 0x0001a8c201007387 */ /* 0x0007e80000100a00 */
[----:B------:R1:W-:Y:S04]  /*17640*/  LDGSTS.E [R182+0x2fe00], [R178.64], !P4 ;  /* 0x2fe00000b2b67fae */ /* 0x0003e8000e121848 */
[----:B------:R1:W-:Y:S04]  /*17650*/  STL.64 [R1+0x1c0], R178 ;  /* 0x0001c0b201007387 */ /* 0x0003e80000100a00 */
[----:B------:R-:W0:Y:S04]  /*17660*/  LDGDEPBAR ;  /* 0x00000000000079af */ /* 0x000e280000000000 */
[----:B------:R-:W2:Y:S04]  /*17670*/  LDL.LU.64 R48, [R1+0xd78] ;  /* 0x000d780001307983 */ /* 0x000ea80000300a00 */
[----:B------:R3:W-:Y:S04]  /*17680*/  LDGSTS.E [R200+0x50000], [R216.64], P1 ;  /* 0x50000000d8c87fae */ /* 0x0007e80008921848 */
[----:B-1----:R-:W2:Y:S04]  /*17690*/  LDL.LU.64 R70, [R1+0xd70] ;  /* 0x000d700001467983 */ /* 0x002ea80000300a00 */
[----:B----4-:R1:W-:Y:S04]  /*176a0*/  LDGSTS.E [R200+0x51000], [R222.64], P1 ;  /* 0x51000000dec87fae */ /* 0x0103e80008921848 */
[----:B---3--:R-:W3:Y:S04]  /*176b0*/  LDL.LU.64 R194, [R1+0xd68] ;  /* 0x000d680001c27983 */ /* 0x008ee80000300a00 */
[----:B------:R4:W-:Y:S04]  /*176c0*/  LDGSTS.E [R200+0x52000], [R226.64], P1 ;  /* 0x52000000e2c87fae */ /* 0x0009e80008921848 */
[----:B------:R-:W2:Y:S04]  /*176d0*/  LDL.LU.64 R178, [R1+0xd60] ;  /* 0x000d600001b27983 */ /* 0x000ea80000300a00 */
[----:B------:R1:W-:Y:S01]  /*176e0*/  LDGSTS.E [R200+0x53000], [R232.64], P1 ;  /* 0x53000000e8c87fae */ /* 0x0003e20008921848 */
[----:B----4-:R-:W-:-:S03]  /*176f0*/  IMAD.MOV.U32 R226, RZ, RZ, R50 ;  /* 0x000000ffffe27224 */ /* 0x010fc600078e0032 */
[----:B------:R-:W2:Y:S01]  /*17700*/  LDL.64 R216, [R1+0x2e0] ;  /* 0x0002e00001d87983 */ /* 0x000ea20000100a00 */
[----:B------:R-:W-:-:S03]  /*17710*/  IMAD.MOV.U32 R227, RZ, RZ, R51 ;  /* 0x000000ffffe37224 */ /* 0x000fc600078e0033 */
[----:B-1----:R-:W2:Y:S04]  /*17720*/  LDL.64 R222, [R1+0x330] ;  /* 0x0003300001de7983 */ /* 0x002ea80000100a00 */
[----:B------:R-:W2:Y:S04]  /*17730*/  LDL.64 R232, [R1+0x378] ;  /* 0x0003780001e87983 */ /* 0x000ea80000100a00 */
[----:B------:R-:W2:Y:S04]  /*17740*/  LDL.64 R50, [R1+0x3d0] ;  /* 0x0003d00001327983 */ /* 0x000ea80000100a00 */
[----:B------:R1:W-:Y:S04]  /*17750*/  LDGSTS.E [R200+0x54000], [R114.64], P1 ;  /* 0x5400000072c87fae */ /* 0x0003e80008921848 */
[----:B------:R2:W-:Y:S04]  /*17760*/  LDGSTS.E [R200+0x55000], [R24.64], P1 ;  /* 0x5500000018c87fae */ /* 0x0005e80008921848 */
[----:B------:R1:W-:Y:S04]  /*17770*/  LDGSTS.E [R200+0x56000], [R64.64], P1 ;  /* 0x5600000040c87fae */ /* 0x0003e80008921848 */
[----:B-1----:R-:W2:Y:S04]  /*17780*/  LDL.LU.64 R114, [R1+0xd58] ;  /* 0x000d580001727983 */ /* 0x002ea80000300a00 */
[----:B------:R1:W-:Y:S04]  /*17790*/  LDGSTS.E [R200+0x57000], [R196.64], P1 ;  /* 0x57000000c4c87fae */ /* 0x0003e80008921848 */
[----:B------:R-:W3:Y:S04]  /*177a0*/  LDL.64 R64, [R1+0x4d8] ;  /* 0x0004d80001407983 */ /* 0x000ee80000100a00 */
[----:B-1----:R-:W3:Y:S04]  /*177b0*/  LDL.64 R196, [R1+0x418] ;  /* 0x0004180001c47983 */ /* 0x002ee80000100a00 */
[----:B--2---:R1:W-:Y:S04]  /*177c0*/  LDGSTS.E [R200+0x58000], [R114.64], P1 ;  /* 0x5800000072c87fae */ /* 0x0043e80008921848 */
[----:B------:R2:W-:Y:S04]  /*177d0*/  LDGSTS.E [R200+0x59000], [R240.64], P1 ;  /* 0x59000000f0c87fae */ /* 0x0005e80008921848 */
[----:B------:R3:W-:Y:S04]  /*177e0*/  LDGSTS.E [R200+0x5a000], [R230.64], P1 ;  /* 0x5a000000e6c87fae */ /* 0x0007e80008921848 */
[----:B-1----:R-:W4:Y:S04]  /*177f0*/  LDL.64 R114, [R1+0x458] ;  /* 0x0004580001727983 */ /* 0x002f280000100a00 */
[----:B--2---:R-:W2:Y:S04]  /*17800*/  LDL.64 R240, [R1+0x498] ;  /* 0x0004980001f07983 */ /* 0x004ea80000100a00 */
[----:B---3--:R-:W4:Y:S01]  /*17810*/  LDL.LU.64 R230, [R1+0xd50] ;  /* 0x000d500001e67983 */ /* 0x008f220000300a00 */
[----:B------:R-:W-:-:S03]  /*17820*/  LOP3.LUT R183, R200, 0x10, RZ, 0x3c, !PT ;  /* 0x00000010c8b77812 */ /* 0x000fc600078e3cff */
[----:B------:R1:W-:Y:S04]  /*17830*/  LDGSTS.E [R200+0x5b000], [R212.64], P1 ;  /* 0x5b000000d4c87fae */ /* 0x0003e80008921848 */
[----:B------:R1:W-:Y:S04]  /*17840*/  LDGSTS.E [R200+0x5c000], [R8.64], P1 ;  /* 0x5c00000008c87fae */ /* 0x0003e80008921848 */
[----:B------:R1:W-:Y:S04]  /*17850*/  LDGSTS.E [R200+0x5d000], [R210.64], P1 ;  /* 0x5d000000d2c87fae */ /* 0x0003e80008921848 */
[----:B------:R1:W-:Y:S04]  /*17860*/  LDGSTS.E [R200+0x5e000], [R96.64], P1 ;  /* 0x5e00000060c87fae */ /* 0x0003e80008921848 */
[----:B------:R1:W-:Y:S04]  /*17870*/  LDGSTS.E [R200+0x5f000], [R26.64], P1 ;  /* 0x5f0000001ac87fae */ /* 0x0003e80008921848 */
[----:B------:R1:W-:Y:S04]  /*17880*/  LDGSTS.E [R183+0x50200], [R216.64], P1 ;  /* 0x50200000d8b77fae */ /* 0x0003e80008921848 */
[----:B-1----:R-:W4:Y:S04]  /*17890*/  LDL.LU.64 R212, [R1+0xd48] ;  /* 0x000d480001d47983 */ /* 0x002f280000300a00 */
[----:B------:R1:W-:Y:S04]  /*178a0*/  LDGSTS.E [R183+0x51200], [R222.64], P1 ;  /* 0x51200000deb77fae */ /* 0x0003e80008921848 */
[----:B------:R-:W4:Y:S01]  /*178b0*/  LDL.LU.64 R8, [R1+0xd40] ;  /* 0x000d400001087983 */ /* 0x000f220000300a00 */
[----:B------:R-:W-:-:S03]  /*178c0*/  IMAD.MOV.U32 R216, RZ, RZ, R10 ;  /* 0x000000ffffd87224 */ /* 0x000fc600078e000a */
[----:B------:R1:W-:Y:S01]  /*178d0*/  LDGSTS.E [R183+0x52200], [R232.64], P1 ;  /* 0x52200000e8b77fae */ /* 0x0003e20008921848 */
[----:B------:R-:W-:-:S03]  /*178e0*/  IMAD.MOV.U32 R217, RZ, RZ, R11 ;  /* 0x000000ffffd97224 */ /* 0x000fc600078e000b */
[----:B------:R-:W4:Y:S01]  /*178f0*/  LDL.LU.64 R210, [R1+0xd38] ;  /* 0x000d380001d27983 */ /* 0x000f220000300a00 */
[----:B-1----:R-:W-:Y:S02]  /*17900*/  IMAD.MOV.U32 R222, RZ, RZ, R204 ;  /* 0x000000ffffde7224 */ /* 0x002fe400078e00cc */
[----:B------:R-:W-:Y:S01]  /*17910*/  IMAD.MOV.U32 R223, RZ, RZ, R205 ;  /* 0x000000ffffdf7224 */ /* 0x000fe200078e00cd */
[----:B------:R1:W-:Y:S04]  /*17920*/  LDGSTS.E [R183+0x53200], [R50.64], P1 ;  /* 0x5320000032b77fae */ /* 0x0003e80008921848 */
[----:B------:R-:W4:Y:S01]  /*17930*/  LDL.LU.64 R96, [R1+0xd30] ;  /* 0x000d300001607983 */ /* 0x000f220000300a00 */
[----:B------:R-:W-:Y:S02]  /*17940*/  IMAD.MOV.U32 R232, RZ, RZ, R112 ;  /* 0x000000ffffe87224 */ /* 0x000fe400078e0070 */
[----:B------:R-:W-:Y:S01]  /*17950*/  IMAD.MOV.U32 R233, RZ, RZ, R113 ;  /* 0x000000ffffe97224 */ /* 0x000fe200078e0071 */
[----:B------:R1:W-:Y:S04]  /*17960*/  LDGSTS.E [R183+0x54200], [R196.64], P1 ;  /* 0x54200000c4b77fae */ /* 0x0003e80008921848 */
[----:B-1----:R-:W4:Y:S04]  /*17970*/  LDL.64 R50, [R1+0x2f0] ;  /* 0x0002f00001327983 */ /* 0x002f280000100a00 */
[----:B------:R-:W4:Y:S04]  /*17980*/  LDL.64 R112, [R1+0x338] ;  /* 0x0003380001707983 */ /* 0x000f280000100a00 */
[----:B------:R-:W4:Y:S04]  /*17990*/  LDL.64 R204, [R1+0x388] ;  /* 0x0003880001cc7983 */ /* 0x000f280000100a00 */
[----:B------:R-:W4:Y:S04]  /*179a0*/  LDL.64 R10, [R1+0x3d8] ;  /* 0x0003d800010a7983 */ /* 0x000f280000100a00 */
[----:B------:R-:W4:Y:S04]  /*179b0*/  LDL.64 R24, [R1+0x420] ;  /* 0x0004200001187983 */ /* 0x000f280000100a00 */
[----:B------:R-:W4:Y:S04]  /*179c0*/  LDL.64 R26, [R1+0x460] ;  /* 0x00046000011a7983 */ /* 0x000f280000100a00 */
[----:B------:R-:W4:Y:S04]  /*179d0*/  LDL.LU.64 R196, [R1+0xd28] ;  /* 0x000d280001c47983 */ /* 0x000f280000300a00 */
[----:B----4-:R1:W-:Y:S04]  /*179e0*/  LDGSTS.E [R183+0x55200], [R114.64], P1 ;  /* 0x5520000072b77fae */ /* 0x0103e80008921848 */
[----:B--2---:R2:W-:Y:S04]  /*179f0*/  LDGSTS.E [R183+0x56200], [R240.64], P1 ;  /* 0x56200000f0b77fae */ /* 0x0045e80008921848 */
[----:B------:R4:W-:Y:S04]  /*17a00*/  LDGSTS.E [R183+0x57200], [R64.64], P1 ;  /* 0x5720000040b77fae */ /* 0x0009e80008921848 */
[----:B-1----:R-:W3:Y:S04]  /*17a10*/  LDL.LU.64 R114, [R1+0xd20] ;  /* 0x000d200001727983 */ /* 0x002ee80000300a00 */
[----:B--2---:R-:W2:Y:S04]  /*17a20*/  LDL.LU.64 R240, [R1+0xd18] ;  /* 0x000d180001f07983 */ /* 0x004ea80000300a00 */
[----:B----4-:R1:W-:Y:S04]  /*17a30*/  LDGSTS.E [R183+0x58200], [R230.64], P1 ;  /* 0x58200000e6b77fae */ /* 0x0103e80008921848 */
[----:B------:R4:W-:Y:S04]  /*17a40*/  LDGSTS.E [R183+0x59200], [R250.64], P1 ;  /* 0x59200000fab77fae */ /* 0x0009e80008921848 */
[----:B------:R4:W-:Y:S04]  /*17a50*/  LDGSTS.E [R183+0x5a200], [R98.64], P1 ;  /* 0x5a20000062b77fae */ /* 0x0009e80008921848 */
[----:B-1----:R-:W2:Y:S04]  /*17a60*/  LDL.LU.64 R230, [R1+0xd10] ;  /* 0x000d100001e67983 */ /* 0x002ea80000300a00 */
[----:B----4-:R-:W4:Y:S04]  /*17a70*/  LDL.LU.64 R250, [R1+0xd08] ;  /* 0x000d080001fa7983 */ /* 0x010f280000300a00 */
[----:B------:R-:W2:Y:S04]  /*17a80*/  LDL.LU.64 R98, [R1+0xd00] ;  /* 0x000d000001627983 */ /* 0x000ea80000300a00 */
[----:B------:R1:W-:Y:S04]  /*17a90*/  LDGSTS.E [R183+0x5b200], [R202.64], P1 ;  /* 0x5b200000cab77fae */ /* 0x0003e80008921848 */
[----:B------:R1:W-:Y:S01]  /*17aa0*/  LDGSTS.E [R183+0x5c200], [R14.64], P1 ;  /* 0x5c2000000eb77fae */ /* 0x0003e20008921848 */
[----:B------:R-:W-:-:S03]  /*17ab0*/  LOP3.LUT R55, R200, 0x20, RZ, 0x3c, !PT ;  /* 0x00000020c8377812 */ /* 0x000fc600078e3cff */
[----:B------:R1:W-:Y:S04]  /*17ac0*/  LDGSTS.E [R183+0x5d200], [R86.64], P1 ;  /* 0x5d20000056b77fae */ /* 0x0003e80008921848 */
[----:B-1----:R-:W2:Y:S04]  /*17ad0*/  LDL.LU.64 R202, [R1+0xcf8] ;  /* 0x000cf80001ca7983 */ /* 0x002ea80000300a00 */
[----:B------:R-:W2:Y:S04]  /*17ae0*/  LDL.LU.64 R14, [R1+0xcf0] ;  /* 0x000cf000010e7983 */ /* 0x000ea80000300a00 */
[----:B------:R1:W-:Y:S04]  /*17af0*/  LDGSTS.E [R183+0x5e200], [R238.64], P1 ;  /* 0x5e200000eeb77fae */ /* 0x0003e80008921848 */
[----:B------:R1:W-:Y:S04]  /*17b00*/  LDGSTS.E [R183+0x5f200], [R246.64], P1 ;  /* 0x5f200000f6b77fae */ /* 0x0003e80008921848 */
[----:B------:R-:W4:Y:S04]  /*17b10*/  LDL.64 R64, [R1+0x2f8] ;  /* 0x0002f80001407983 */ /* 0x000f280000100a00 */
[----:B------:R-:W4:Y:S04]  /*17b20*/  LDL.64 R86, [R1+0x340] ;  /* 0x0003400001567983 */ /* 0x000f280000100a00 */
[----:B------:R1:W-:Y:S04]  /*17b30*/  LDGSTS.E [R55+0x50400], [R50.64], P1 ;  /* 0x5040000032377fae */ /* 0x0003e80008921848 */
[----:B-1----:R-:W4:Y:S04]  /*17b40*/  LDL.LU.64 R238, [R1+0xce8] ;  /* 0x000ce80001ee7983 */ /* 0x002f280000300a00 */
[----:B------:R1:W-:Y:S04]  /*17b50*/  LDGSTS.E [R55+0x51400], [R112.64], P1 ;  /* 0x5140000070377fae */ /* 0x0003e80008921848 */
[----:B------:R-:W4:Y:S04]  /*17b60*/  LDL.LU.64 R246, [R1+0xce0] ;  /* 0x000ce00001f67983 */ /* 0x000f280000300a00 */
[----:B------:R1:W-:Y:S04]  /*17b70*/  LDGSTS.E [R55+0x52400], [R204.64], P1 ;  /* 0x52400000cc377fae */ /* 0x0003e80008921848 */
[----:B------:R-:W4:Y:S04]  /*17b80*/  LDL.LU.64 R50, [R1+0xcd8] ;  /* 0x000cd80001327983 */ /* 0x000f280000300a00 */
[----:B------:R1:W-:Y:S04]  /*17b90*/  LDGSTS.E [R55+0x53400], [R10.64], P1 ;  /* 0x534000000a377fae */ /* 0x0003e80008921848 */
[----:B-1----:R-:W4:Y:S04]  /*17ba0*/  LDL.LU.64 R112, [R1+0xcd0] ;  /* 0x000cd00001707983 */ /* 0x002f280000300a00 */
[----:B------:R1:W-:Y:S04]  /*17bb0*/  LDGSTS.E [R55+0x54400], [R24.64], P1 ;  /* 0x5440000018377fae */ /* 0x0003e80008921848 */
[----:B------:R-:W4:Y:S04]  /*17bc0*/  LDL.LU.64 R204, [R1+0xcc8] ;  /* 0x000cc80001cc7983 */ /* 0x000f280000300a00 */
[----:B------:R1:W-:Y:S04]  /*17bd0*/  LDGSTS.E [R55+0x55400], [R26.64], P1 ;  /* 0x554000001a377fae */ /* 0x0003e80008921848 */
[----:B------:R-:W4:Y:S04]  /*17be0*/  LDL.LU.64 R10, [R1+0xcc0] ;  /* 0x000cc000010a7983 */ /* 0x000f280000300a00 */
[----:B--2---:R2:W-:Y:S04]  /*17bf0*/  LDGSTS.E [R55+0x56400], [R14.64], P1 ;  /* 0x564000000e377fae */ /* 0x0045e80008921848 */
[----:B---3--:R3:W-:Y:S04]  /*17c00*/  LDGSTS.E [R55+0x57400], [R114.64], P1 ;  /* 0x5740000072377fae */ /* 0x0087e80008921848 */
[----:B------:R1:W-:Y:S04]  /*17c10*/  LDGSTS.E [R55+0x58400], [R178.64], P1 ;  /* 0x58400000b2377fae */ /* 0x0003e80008921848 */
[----:B--2---:R-:W2:Y:S04]  /*17c20*/  LDL.LU.64 R14, [R1+0xcb8] ;  /* 0x000cb800010e7983 */ /* 0x004ea80000300a00 */
[----:B---3--:R-:W3:Y:S04]  /*17c30*/  LDL.LU.64 R114, [R1+0xcb0] ;  /* 0x000cb00001727983 */ /* 0x008ee80000300a00 */
[----:B-1----:R-:W2:Y:S04]  /*17c40*/  LDL.LU.64 R178, [R1+0xca8] ;  /* 0x000ca80001b27983 */ /* 0x002ea80000300a00 */
[----:B------:R1:W-:Y:S04]  /*17c50*/  LDGSTS.E [R55+0x59400], [R56.64], P1 ;  /* 0x5940000038377fae */ /* 0x0003e80008921848 */
[----:B------:R1:W-:Y:S04]  /*17c60*/  LDGSTS.E [R55+0x5a400], [R120.64], P1 ;  /* 0x5a40000078377fae */ /* 0x0003e80008921848 */
[----:B------:R1:W-:Y:S04]  /*17c70*/  LDGSTS.E [R55+0x5b400], [R30.64], P1 ;  /* 0x5b4000001e377fae */ /* 0x0003e80008921848 */
[----:B-1----:R-:W2:Y:S04]  /*17c80*/  LDL.LU.64 R56, [R1+0xca0] ;  /* 0x000ca00001387983 */ /* 0x002ea80000300a00 */
[----:B------:R-:W2:Y:S04]  /*17c90*/  LDL.LU.64 R120, [R1+0xc98] ;  /* 0x000c980001787983 */ /* 0x000ea80000300a00 */
[----:B------:R-:W2:Y:S04]  /*17ca0*/  LDL.LU.64 R30, [R1+0xc90] ;  /* 0x000c9000011e7983 */ /* 0x000ea80000300a00 */
[----:B------:R1:W-:Y:S01]  /*17cb0*/  LDGSTS.E [R55+0x5c400], [R176.64], P1 ;  /* 0x5c400000b0377fae */ /* 0x0003e20008921848 */
[----:B------:R-:W-:-:S03]  /*17cc0*/  LOP3.LUT R183, R200, 0x30, RZ, 0x3c, !PT ;  /* 0x00000030c8b77812 */ /* 0x000fc600078e3cff */
[----:B------:R4:W-:Y:S04]  /*17cd0*/  LDGSTS.E [R55+0x5d400], [R28.64], P1 ;  /* 0x5d4000001c377fae */ /* 0x0009e80008921848 */
[----:B------:R4:W-:Y:S04]  /*17ce0*/  LDGSTS.E [R55+0x5e400], [R122.64], P1 ;  /* 0x5e4000007a377fae */ /* 0x0009e80008921848 */
[----:B-1----:R-:W3:Y:S04]  /*17cf0*/  LDL.LU.64 R176, [R1+0xc88] ;  /* 0x000c880001b07983 */ /* 0x002ee80000300a00 */
[----:B------:R1:W-:Y:S04]  /*17d00*/  LDGSTS.E [R55+0x5f400], [R22.64], P1 ;  /* 0x5f40000016377fae */ /* 0x0003e80008921848 */
[----:B----4-:R4:W-:Y:S04]  /*17d10*/  LDGSTS.E [R183+0x50600], [R64.64], P1 ;  /* 0x5060000040b77fae */ /* 0x0109e80008921848 */
[----:B------:R-:W4:Y:S04]  /*17d20*/  LDL.LU.64 R28, [R1+0xc80] ;  /* 0x000c8000011c7983 */ /* 0x000f280000300a00 */
[----:B------:R1:W-:Y:S04]  /*17d30*/  LDGSTS.E [R183+0x51600], [R86.64], P1 ;  /* 0x5160000056b77fae */ /* 0x0003e80008921848 */
[----:B------:R-:W4:Y:S04]  /*17d40*/  LDL.LU.64 R122, [R1+0xc78] ;  /* 0x000c7800017a7983 */ /* 0x000f280000300a00 */
[----:B--2---:R2:W-:Y:S04]  /*17d50*/  LDGSTS.E [R183+0x52600], [R30.64], P1 ;  /* 0x526000001eb77fae */ /* 0x0045e80008921848 */
[----:B--2---:R-:W2:Y:S04]  /*17d60*/  LDL.LU.64 R30, [R1+0xc70] ;  /* 0x000c7000011e7983 */ /* 0x004ea80000300a00 */
[----:B---3--:R3:W-:Y:S04]  /*17d70*/  LDGSTS.E [R183+0x53600], [R176.64], P1 ;  /* 0x53600000b0b77fae */ /* 0x0087e80008921848 */
[----:B------:R1:W-:Y:S04]  /*17d80*/  LDGSTS.E [R183+0x54600], [R178.64], P1 ;  /* 0x54600000b2b77fae */ /* 0x0003e80008921848 */
[----:B------:R4:W-:Y:S04]  /*17d90*/  LDGSTS.E [R183+0x55600], [R204.64], P1 ;  /* 0x55600000ccb77fae */ /* 0x0009e80008921848 */
[----:B---3--:R-:W3:Y:S04]  /*17da0*/  LDL.LU.64 R176, [R1+0xc68] ;  /* 0x000c680001b07983 */ /* 0x008ee80000300a00 */
[----:B-1----:R-:W2:Y:S04]  /*17db0*/  LDL.LU.64 R178, [R1+0xc60] ;  /* 0x000c600001b27983 */ /* 0x002ea80000300a00 */
[----:B------:R1:W-:Y:S04]  /*17dc0*/  LDGSTS.E [R183+0x56600], [R202.64], P1 ;  /* 0x56600000cab77fae */ /* 0x0003e80008921848 */
[----:B------:R1:W-:Y:S01]  /*17dd0*/  LDGSTS.E [R183+0x57600], [R196.64], P1 ;  /* 0x57600000c4b77fae */ /* 0x0003e20008921848 */
[----:B------:R-:W-:-:S03]  /*17de0*/  LOP3.LUT R87, R200, 0x40, RZ, 0x3c, !PT ;  /* 0x00000040c8577812 */ /* 0x000fc600078e3cff */
        /* <DEDUP_REMOVED lines=8> */
[----:B----4-:R4:W5:Y:S04]  /*17e70*/  LDL.LU.64 R204, [R1+0xc58] ;  /* 0x000c580001cc7983 */ /* 0x0109680000300a00 */
[----:B-1----:R4:W5:Y:S01]  /*17e80*/  LDL.LU.64 R202, [R1+0xc50] ;  /* 0x000c500001ca7983 */ /* 0x0029620000300a00 */
[----:B------:R-:W-:-:S03]  /*17e90*/  LOP3.LUT R183, R200, 0x50, RZ, 0x3c, !PT ;  /* 0x00000050c8b77812 */ /* 0x000fc600078e3cff */
[----:B------:R4:W5:Y:S04]  /*17ea0*/  LDL.LU.64 R196, [R1+0xc48] ;  /* 0x000c480001c47983 */ /* 0x0009680000300a00 */
[----:B------:R4:W5:Y:S04]  /*17eb0*/  LDL.LU.64 R194, [R1+0xc40] ;  /* 0x000c400001c27983 */ /* 0x0009680000300a00 */
[----:B------:R4:W5:Y:S04]  /*17ec0*/  LDL.LU.64 R192, [R1+0xc38] ;  /* 0x000c380001c07983 */ /* 0x0009680000300a00 */
[----:B------:R4:W5:Y:S04]  /*17ed0*/  LDL.LU.64 R190, [R1+0xc30] ;  /* 0x000c300001be7983 */ /* 0x0009680000300a00 */
[----:B------:R4:W5:Y:S04]  /*17ee0*/  LDL.LU.64 R188, [R1+0xc28] ;  /* 0x000c280001bc7983 */ /* 0x0009680000300a00 */
[----:B------:R4:W5:Y:S04]  /*17ef0*/  LDL.LU.64 R186, [R1+0xc20] ;  /* 0x000c200001ba7983 */ /* 0x0009680000300a00 */
[----:B------:R4:W5:Y:S04]  /*17f00*/  LDL.LU.64 R184, [R1+0xc18] ;  /* 0x000c180001b87983 */ /* 0x0009680000300a00 */
[----:B--2---:R1:W-:Y:S04]  /*17f10*/  LDGSTS.E [R87+0x50800], [R178.64], P1 ;  /* 0x50800000b2577fae */ /* 0x0043e80008921848 */
        /* <DEDUP_REMOVED lines=30> */
[----:B-1----:R4:W5:Y:S04]  /*18100*/  LDL.LU.64 R178, [R1+0xc10] ;  /* 0x000c100001b27983 */ /* 0x0029680000300a00 */
[----:B------:R1:W-:Y:S04]  /*18110*/  LDGSTS.E [R183+0x5fa00], [R16.64], P1 ;  /* 0x5fa0000010b77fae */ /* 0x0003e80008921848 */
[----:B--2---:R4:W5:Y:S04]  /*18120*/  LDL.LU.64 R176, [R1+0xc08] ;  /* 0x000c080001b07983 */ /* 0x0049680000300a00 */
[----:B------:R2:W-:Y:S04]  /*18130*/  LDGSTS.E [R182+0x50c00], [R226.64], P1 ;  /* 0x50c00000e2b67fae */ /* 0x0005e80008921848 */
[----:B---3--:R4:W5:Y:S04]  /*18140*/  LDL.LU.64 R122, [R1+0xc00] ;  /* 0x000c0000017a7983 */ /* 0x0089680000300a00 */
[----:B------:R3:W-:Y:S04]  /*18150*/  LDGSTS.E [R182+0x51c00], [R30.64], P1 ;  /* 0x51c000001eb67fae */ /* 0x0007e80008921848 */
[----:B------:R4:W5:Y:S04]  /*18160*/  LDL.LU.64 R120, [R1+0xbf8] ;  /* 0x000bf80001787983 */ /* 0x0009680000300a00 */
        /* <DEDUP_REMOVED lines=10> */
[----:B------:R2:W-:Y:S01]  /*18210*/  LDGSTS.E [R182+0x57c00], [R212.64], P1 ;  /* 0x57c00000d4b67fae */ /* 0x0005e20008921848 */
[----:B-1----:R-:W-:-:S03]  /*18220*/  LOP3.LUT R183, R200, 0x70, RZ, 0x3c, !PT ;  /* 0x00000070c8b77812 */ /* 0x002fc600078e3cff */
        /* <DEDUP_REMOVED lines=22> */
[----:B---3--:R4:W5:Y:S04]  /*18390*/  LDL.LU.64 R30, [R1+0xb70] ;  /* 0x000b7000011e7983 */ /* 0x0089680000300a00 */
[----:B------:R2:W-:Y:S04]  /*183a0*/  LDGSTS.E [R183+0x53e00], [R234.64], P1 ;  /* 0x53e00000eab77fae */ /* 0x0005e80008921848 */
[----:B------:R4:W5:Y:S04]  /*183b0*/  LDL.LU.64 R28, [R1+0xb68] ;  /* 0x000b6800011c7983 */ /* 0x0009680000300a00 */
[----:B------:R3:W-:Y:S04]  /*183c0*/  LDGSTS.E [R183+0x54e00], [R10.64], P1 ;  /* 0x54e000000ab77fae */ /* 0x0007e80008921848 */
[----:B------:R4:W5:Y:S04]  /*183d0*/  LDL.LU.64 R14, [R1+0xb60] ;  /* 0x000b6000010e7983 */ /* 0x0009680000300a00 */
[----:B------:R2:W-:Y:S04]  /*183e0*/  LDGSTS.E [R183+0x55e00], [R238.64], P1 ;  /* 0x55e00000eeb77fae */ /* 0x0005e80008921848 */
[----:B-1----:R4:W5:Y:S04]  /*183f0*/  LDL.LU.64 R12, [R1+0xb58] ;  /* 0x000b5800010c7983 */ /* 0x0029680000300a00 */
[----:B------:R2:W-:Y:S04]  /*18400*/  LDGSTS.E [R183+0x56e00], [R240.64], P1 ;  /* 0x56e00000f0b77fae */ /* 0x0005e80008921848 */
[----:B---3--:R4:W5:Y:S04]  /*18410*/  LDL.LU.64 R10, [R1+0xb50] ;  /* 0x000b5000010a7983 */ /* 0x0089680000300a00 */
[----:B------:R1:W-:Y:S04]  /*18420*/  LDGSTS.E [R183+0x57e00], [R8.64], P1 ;  /* 0x57e0000008b77fae */ /* 0x0003e80008921848 */
[----:B------:R3:W-:Y:S04]  /*18430*/  LDGSTS.E [R183+0x58e00], [R2.64], P1 ;  /* 0x58e0000002b77fae */ /* 0x0007e80008921848 */
[----:B------:R2:W-:Y:S04]  /*18440*/  LDGSTS.E [R183+0x59e00], [R236.64], P1 ;  /* 0x59e00000ecb77fae */ /* 0x0005e80008921848 */
[----:B-1----:R4:W5:Y:S04]  /*18450*/  LDL.LU.64 R8, [R1+0xb48] ;  /* 0x000b480001087983 */ /* 0x0029680000300a00 */
[----:B---3--:R4:W5:Y:S04]  /*18460*/  LDL.LU.64 R2, [R1+0xb40] ;  /* 0x000b400001027983 */ /* 0x0089680000300a00 */
[----:B--2---:R4:W5:Y:S01]  /*18470*/  LDL.LU.64 R236, [R1+0xb38] ;  /* 0x000b380001ec7983 */ /* 0x0049620000300a00 */
[----:B------:R-:W-:-:S03]  /*18480*/  IMAD.MOV.U32 R198, RZ, RZ, 0x7f ;  /* 0x0000007fffc67424 */ /* 0x000fc600078e00ff */
[----:B------:R1:W-:Y:S02]  /*18490*/  LDGSTS.E [R183+0x5ae00], [R228.64], P1 ;  /* 0x5ae00000e4b77fae */ /* 0x0003e40008921848 */
[----:B------:R-:W-:Y:S02]  /*184a0*/  IADD3 R198, R198, c[0x0][0x180], RZ ;  /* 0x00006000c6c67a10 */ /* 0x000fe40007ffe0ff */
[----:B------:R1:W-:Y:S02]  /*184b0*/  LDGSTS.E [R183+0x5be00], [R220.64], P1 ;  /* 0x5be00000dcb77fae */ /* 0x0003e40008921848 */
[----:B------:R-:W-:Y:S02]  /*184c0*/  ISETP.GE.AND P0, PT, R198, 0x80, PT ;  /* 0x00000080c600780c */ /* 0x000fe40003f06270 */
[----:B------:R1:W-:Y:S04]  /*184d0*/  LDGSTS.E [R183+0x5ce00], [R126.64], P1 ;  /* 0x5ce000007eb77fae */ /* 0x0003e80008921848 */
[----:B------:R2:W-:Y:S04]  /*184e0*/  LDGSTS.E [R183+0x5de00], [R180.64], P1 ;  /* 0x5de00000b4b77fae */ /* 0x0005e80008921848 */
[----:B------:R3:W-:Y:S04]  /*184f0*/  LDGSTS.E [R183+0x5ee00], [R36.64], P1 ;  /* 0x5ee0000024b77fae */ /* 0x0007e80008921848 */
[----:B------:R1:W-:Y:S01]  /*18500*/  LDGSTS.E [R183+0x5fe00], [R4.64], P1 ;  /* 0x5fe0000004b77fae */ /* 0x0003e20008921848 */
[----:B------:R-:W-:-:S03]  /*18510*/  CS2R R100, SRZ ;  /* 0x0000000000647805 */ /* 0x000fc6000001ff00 */
[----:B------:R-:W0:Y:S01]  /*18520*/  LDGDEPBAR ;  /* 0x00000000000079af */ /* 0x000e220000000000 */
[----:B------:R-:W-:Y:S01]  /*18530*/  CS2R R102, SRZ ;  /* 0x0000000000667805 */ /* 0x000fe2000001ff00 */
        /* <DEDUP_REMOVED lines=44> */
[----:B---3--:R-:W-:Y:S01]  /*18800*/  CS2R R36, SRZ ;  /* 0x0000000000247805 */ /* 0x008fe2000001ff00 */
[----:B------:R-:W-:Y:S01]  /*18810*/  CS2R R38, SRZ ;  /* 0x0000000000267805 */ /* 0x000fe2000001ff00 */
[----:B--2---:R-:W-:Y:S01]  /*18820*/  CS2R R180, SRZ ;  /* 0x0000000000b47805 */ /* 0x004fe2000001ff00 */
[----:B-1----:R-:W-:Y:S01]  /*18830*/  CS2R R182, SRZ ;  /* 0x0000000000b67805 */ /* 0x002fe2000001ff00 */
        /* <DEDUP_REMOVED lines=14> */
[----:B------:R-:W-:Y:S05]  /*18920*/  @!P0 BRA `(.L_x_0) ;  /* 0x00012eb000008947 */ /* 0x000fea0003800000 */
[----:B----4-:R-:W2:Y:S04]  /*18930*/  LDL.LU.64 R64, [R1+0x58] ;  /* 0x0000580001407983 */ /* 0x010ea80000300a00 */
[----:B------:R-:W3:Y:S04]  /*18940*/  LDL.LU.64 R66, [R1+0x50] ;  /* 0x0000500001427983 */ /* 0x000ee80000300a00 */
[----:B------:R-:W4:Y:S04]  /*18950*/  LDL.LU.64 R92, [R1+0x48] ;  /* 0x00004800015c7983 */ /* 0x000f280000300a00 */
        /* <DEDUP_REMOVED lines=8> */
[----:B------:R-:W4:Y:S01]  /*189e0*/  LDL.LU.64 R6, [R1] ;  /* 0x0000000001067983 */ /* 0x000f220000300a00 */
[----:B--2---:R-:W-:-:S03]  /*189f0*/  IMAD.MOV.U32 R0, RZ, RZ, R65 ;  /* 0x000000ffff007224 */ /* 0x004fc600078e0041 */
[----:B------:R-:W-:Y:S04]  /*18a00*/  STL [R1+0x730], R64 ;  /* 0x0007304001007387 */ /* 0x000fe80000100800 */
[----:B---3--:R-:W-:Y:S04]  /*18a10*/  STL [R1+0x72c], R66 ;  /* 0x00072c4201007387 */ /* 0x008fe80000100800 */
[----:B------:R1:W-:Y:S04]  /*18a20*/  STL [R1+0x728], R0 ;  /* 0x0007280001007387 */ /* 0x0003e80000100800 */
[----:B----4-:R-:W-:Y:S01]  /*18a30*/  STL [R1+0x724], R92 ;  /* 0x0007245c01007387 */ /* 0x010fe20000100800 */
[----:B-1----:R-:W-:-:S05]  /*18a40*/  IMAD.MOV.U32 R0, RZ, RZ, R67 ;  /* 0x000000ffff007224 */ /* 0x002fca00078e0043 */
[----:B------:R1:W-:Y:S04]  /*18a50*/  STL [R1+0x720], R0 ;  /* 0x0007200001007387 */ /* 0x0003e80000100800 */
[----:B------:R-:W-:Y:S01]  /*18a60*/  STL [R1+0x71c], R94 ;  /* 0x00071c5e01007387 */ /* 0x000fe20000100800 */
        /* <DEDUP_REMOVED lines=26> */
[----:B-----5:R-:W-:Y:S01]  /*18c10*/  STL [R1+0x6d4], R236 ;  /* 0x0006d4ec01007387 */ /* 0x020fe20000100800 */
[----:B-1----:R-:W-:-:S05]  /*18c20*/  IMAD.MOV.U32 R0, RZ, RZ, R7 ;  /* 0x000000ffff007224 */ /* 0x002fca00078e0007 */
[----:B------:R-:W-:Y:S04]  /*18c30*/  STL [R1+0x6d0], R0 ;  /* 0x0006d00001007387 */ /* 0x000fe80000100800 */
        /* <DEDUP_REMOVED lines=46> */
[----:B------:R-:W2:Y:S04]  /*18f20*/  LDL.LU.64 R18, [R1+0x868] ;  /* 0x0008680001127983 */ /* 0x000ea80000300a00 */
[----:B------:R-:W3:Y:S04]  /*18f30*/  LDL.LU.64 R4, [R1+0x828] ;  /* 0x0008280001047983 */ /* 0x000ee80000300a00 */
[----:B------:R-:W4:Y:S04]  /*18f40*/  LDL.LU.64 R16, [R1+0x7e0] ;  /* 0x0007e00001107983 */ /* 0x000f280000300a00 */
[----:B------:R-:W2:Y:S01]  /*18f50*/  LDL.LU.64 R26, [R1+0x440] ;  /* 0x00044000011a7983 */ /* 0x000ea20000300a00 */
[----:B------:R-:W-:-:S02]  /*18f60*/  IMAD.MOV.U32 R22, RZ, RZ, R230 ;  /* 0x000000ffff167224 */ /* 0x000fc400078e00e6 */
[----:B------:R-:W-:Y:S01]  /*18f70*/  IMAD.MOV.U32 R23, RZ, RZ, R231 ;  /* 0x000000ffff177224 */ /* 0x000fe200078e00e7 */
[----:B------:R-:W-:Y:S01]  /*18f80*/  STL [R1+0x610], R195 ;  /* 0x000610c301007387 */ /* 0x000fe20000100800 */
[----:B------:R-:W-:Y:S02]  /*18f90*/  IMAD.MOV.U32 R20, RZ, RZ, R220 ;  /* 0x000000ffff147224 */ /* 0x000fe400078e00dc */
[----:B------:R-:W-:Y:S01]  /*18fa0*/  IMAD.MOV.U32 R21, RZ, RZ, R221 ;  /* 0x000000ffff157224 */ /* 0x000fe200078e00dd */
[----:B------:R-:W-:Y:S01]  /*18fb0*/  STL [R1+0x614], R28 ;  /* 0x0006141c01007387 */ /* 0x000fe20000100800 */
[----:B------:R-:W-:Y:S02]  /*18fc0*/  IMAD.MOV.U32 R6, RZ, RZ, R210 ;  /* 0x000000ffff067224 */ /* 0x000fe400078e00d2 */
[----:B------:R-:W-:Y:S01]  /*18fd0*/  IMAD.MOV.U32 R7, RZ, RZ, R211 ;  /* 0x000000ffff077224 */ /* 0x000fe200078e00d3 */
        /* <DEDUP_REMOVED lines=11> */
[----:B------:R-:W3:Y:S04]  /*19090*/  LDL.LU.64 R230, [R1+0xe8] ;  /* 0x0000e80001e67983 */ /* 0x000ee80000300a00 */
[----:B------:R-:W-:Y:S04]  /*190a0*/  STL [R1+0x5e4], R176 ;  /* 0x0005e4b001007387 */ /* 0x000fe80000100800 */
[----:B------:R-:W-:Y:S04]  /*190b0*/  STL [R1+0x5d8], R177 ;  /* 0x0005d8b101007387 */ /* 0x000fe80000100800 */
[----:B------:R-:W4:Y:S04]  /*190c0*/  LDL.LU.64 R220, [R1+0xf0] ;  /* 0x0000f00001dc7983 */ /* 0x000f280000300a00 */
[----:B------:R-:W-:Y:S04]  /*190d0*/  STL [R1+0x5dc], R202 ;  /* 0x0005dcca01007387 */ /* 0x000fe80000100800 */
[----:B------:R-:W-:Y:S04]  /*190e0*/  STL [R1+0x5d0], R203 ;  /* 0x0005d0cb01007387 */ /* 0x000fe80000100800 */
[----:B------:R-:W4:Y:S04]  /*190f0*/  LDL.LU.64 R210, [R1+0x100] ;  /* 0x0001000001d27983 */ /* 0x000f280000300a00 */
[----:B------:R-:W-:Y:S04]  /*19100*/  STL [R1+0x5d4], R32 ;  /* 0x0005d42001007387 */ /* 0x000fe80000100800 */
[----:B------:R-:W-:Y:S04]  /*19110*/  STL [R1+0x5c8], R33 ;  /* 0x0005c82101007387 */ /* 0x000fe80000100800 */
[----:B------:R-:W4:Y:S01]  /*19120*/  LDL.LU.64 R64, [R1+0x108] ;  /* 0x0001080001407983 */ /* 0x000f220000300a00 */
        /* <DEDUP_REMOVED lines=8> */
[----:B------:R-:W-:Y:S01]  /*191b0*/  STL [R1+0x5c4], R178 ;  /* 0x0005c4b201007387 */ /* 0x000fe20000100800 */
[----:B------:R-:W-:-:S02]  /*191c0*/  IMAD.MOV.U32 R94, RZ, RZ, R22 ;  /* 0x000000ffff5e7224 */ /* 0x000fc400078e0016 */
[----:B------:R-:W-:Y:S01]  /*191d0*/  IMAD.MOV.U32 R20, RZ, RZ, R228 ;  /* 0x000000ffff147224 */ /* 0x000fe200078e00e4 */
[----:B------:R-:W-:Y:S01]  /*191e0*/  STL [R1+0x5b8], R179 ;  /* 0x0005b8b301007387 */ /* 0x000fe20000100800 */
[----:B------:R-:W-:Y:S02]  /*191f0*/  IMAD.MOV.U32 R21, RZ, RZ, R229 ;  /* 0x000000ffff157224 */ /* 0x000fe400078e00e5 */
[----:B------:R-:W-:Y:S01]  /*19200*/  IMAD.MOV.U32 R22, RZ, RZ, R206 ;  /* 0x000000ffff167224 */ /* 0x000fe200078e00ce */
[----:B------:R3:W-:Y:S01]  /*19210*/  STL [R1+0x5bc], R204 ;  /* 0x0005bccc01007387 */ /* 0x0007e20000100800 */
[----:B------:R-:W-:Y:S02]  /*19220*/  IMAD.MOV.U32 R95, RZ, RZ, R23 ;  /* 0x000000ffff5f7224 */ /* 0x000fe400078e0017 */
[----:B------:R-:W-:Y:S01]  /*19230*/  IMAD.MOV.U32 R23, RZ, RZ, R207 ;  /* 0x000000ffff177224 */ /* 0x000fe200078e00cf */
[----:B------:R1:W-:Y:S04]  /*19240*/  STL [R1+0x5b0], R205 ;  /* 0x0005b0cd01007387 */ /* 0x0003e80000100800 */
[----:B------:R-:W4:Y:S04]  /*19250*/  LDL.LU.64 R240, [R1+0x110] ;  /* 0x0001100001f07983 */ /* 0x000f280000300a00 */
[----:B------:R-:W-:Y:S04]  /*19260*/  STL [R1+0x5b4], R34 ;  /* 0x0005b42201007387 */ /* 0x000fe80000100800 */
[----:B------:R-:W4:Y:S01]  /*19270*/  LDL.LU.64 R228, [R1+0x118] ;  /* 0x0001180001e47983 */ /* 0x000f220000300a00 */
[----:B--2---:R-:W-:-:S02]  /*19280*/  IMAD.MOV.U32 R66, RZ, RZ, R26 ;  /* 0x000000ffff427224 */ /* 0x004fc400078e001a */
[----:B------:R-:W-:Y:S02]  /*19290*/  IMAD.MOV.U32 R67, RZ, RZ, R27 ;  /* 0x000000ffff437224 */ /* 0x000fe400078e001b */
[----:B------:R-:W-:Y:S02]  /*192a0*/  IMAD.MOV.U32 R26, RZ, RZ, R208 ;  /* 0x000000ffff1a7224 */ /* 0x000fe400078e00d0 */
[----:B------:R-:W-:Y:S02]  /*192b0*/  IMAD.MOV.U32 R182, RZ, RZ, R66 ;  /* 0x000000ffffb67224 */ /* 0x000fe400078e0042 */
[----:B------:R-:W-:Y:S02]  /*192c0*/  IMAD.MOV.U32 R183, RZ, RZ, R67 ;  /* 0x000000ffffb77224 */ /* 0x000fe400078e0043 */
[----:B------:R-:W-:Y:S02]  /*192d0*/  IMAD.MOV.U32 R66, RZ, RZ, R20 ;  /* 0x000000ffff427224 */ /* 0x000fe400078e0014 */
[----:B------:R-:W-:-:S02]  /*192e0*/  IMAD.MOV.U32 R67, RZ, RZ, R21 ;  /* 0x000000ffff437224 */ /* 0x000fc400078e0015 */
[----:B------:R-:W-:Y:S02]  /*192f0*/  IMAD.MOV.U32 R20, RZ, RZ, R226 ;  /* 0x000000ffff147224 */ /* 0x000fe400078e00e2 */
[----:B------:R-:W-:Y:S02]  /*19300*/  IMAD.MOV.U32 R21, RZ, RZ, R227 ;  /* 0x000000ffff157224 */ /* 0x000fe400078e00e3 */
[----:B------:R-:W-:Y:S02]  /*19310*/  IMAD.MOV.U32 R27, RZ, RZ, R209 ;  /* 0x000000ffff1b7224 */ /* 0x000fe400078e00d1 */
[----:B---3--:R-:W-:Y:S02]  /*19320*/  IMAD.MOV.U32 R204, RZ, RZ, R230 ;  /* 0x000000ffffcc7224 */ /* 0x008fe400078e00e6 */
[----:B------:R-:W-:Y:S02]  /*19330*/  IMAD.MOV.U32 R203, RZ, RZ, R231 ;  /* 0x000000ffffcb7224 */ /* 0x000fe400078e00e7 */
[----:B------:R-:W2:Y:S01]  /*19340*/  LDL.LU.64 R230, [R1+0x128] ;  /* 0x0001280001e67983 */ /* 0x000ea20000300a00 */
[----:B----4-:R-:W-:-:S02]  /*19350*/  IMAD.MOV.U32 R206, RZ, RZ, R220 ;  /* 0x000000ffffce7224 */ /* 0x010fc400078e00dc */
[----:B-1----:R-:W-:Y:S02]  /*19360*/  IMAD.MOV.U32 R205, RZ, RZ, R221 ;  /* 0x000000ffffcd7224 */ /* 0x002fe400078e00dd */
[----:B------:R-:W3:Y:S04]  /*19370*/  LDL.LU.64 R220, [R1+0x130] ;  /* 0x0001300001dc7983 */ /* 0x000ee80000300a00 */
[----:B------:R-:W4:Y:S01]  /*19380*/  LDL.LU.64 R38, [R1+0x138] ;  /* 0x0001380001267983 */ /* 0x000f220000300a00 */
[----:B------:R-:W-:-:S03]  /*19390*/  IMAD.MOV.U32 R208, RZ, RZ, R210 ;  /* 0x000000ffffd07224 */ /* 0x000fc600078e00d2 */
[----:B------:R-:W4:Y:S01]  /*193a0*/  LDL.LU.64 R226, [R1+0x140] ;  /* 0x0001400001e27983 */ /* 0x000f220000300a00 */
[----:B------:R-:W-:Y:S02]  /*193b0*/  IMAD.MOV.U32 R207, RZ, RZ, R211 ;  /* 0x000000ffffcf7224 */ /* 0x000fe400078e00d3 */
[----:B------:R-:W-:Y:S02]  /*193c0*/  IMAD.MOV.U32 R210, RZ, RZ, R64 ;  /* 0x000000ffffd27224 */ /* 0x000fe400078e0040 */
[----:B------:R-:W-:Y:S02]  /*193d0*/  IMAD.MOV.U32 R64, RZ, RZ, R92 ;  /* 0x000000ffff407224 */ /* 0x000fe400078e005c */
[----:B------:R-:W-:Y:S02]  /*193e0*/  IMAD.MOV.U32 R92, RZ, RZ, R26 ;  /* 0x000000ffff5c7224 */ /* 0x000fe400078e001a */
[----:B------:R-:W-:Y:S02]  /*193f0*/  IMAD.MOV.U32 R26, RZ, RZ, R212 ;  /* 0x000000ffff1a7224 */ /* 0x000fe400078e00d4 */
[----:B------:R-:W-:-:S02]  /*19400*/  IMAD.MOV.U32 R212, RZ, RZ, R240 ;  /* 0x000000ffffd47224 */ /* 0x000fc400078e00f0 */
[----:B------:R-:W-:Y:S02]  /*19410*/  IMAD.MOV.U32 R211, RZ, RZ, R241 ;  /* 0x000000ffffd37224 */ /* 0x000fe400078e00f1 */
[----:B------:R-:W4:Y:S01]  /*19420*/  LDL.LU.64 R240, [R1+0x150] ;  /* 0x0001500001f07983 */ /* 0x000f220000300a00 */
        /* <DEDUP_REMOVED lines=16> */
[----:B------:R-:W4:Y:S01]  /*19530*/  LDL.LU.64 R228, [R1+0x158] ;  /* 0x0001580001e47983 */ /* 0x000f220000300a00 */
[----:B------:R-:W-:-:S02]  /*19540*/  IMAD.MOV.U32 R37, RZ, RZ, R181 ;  /* 0x000000ffff257224 */ /* 0x000fc400078e00b5 */
[----:B------:R-:W-:Y:S02]  /*19550*/  IMAD.MOV.U32 R181, RZ, RZ, R223 ;  /* 0x000000ffffb57224 */ /* 0x000fe400078e00df */
[----:B--2---:R-:W-:Y:S02]  /*19560*/  IMAD.MOV.U32 R216, RZ, RZ, R230 ;  /* 0x000000ffffd87224 */ /* 0x004fe400078e00e6 */
[----:B------:R-:W-:Y:S02]  /*19570*/  IMAD.MOV.U32 R215, RZ, RZ, R231 ;  /* 0x000000ffffd77224 */ /* 0x000fe400078e00e7 */
[----:B------:R-:W2:Y:S04]  /*19580*/  LDL.LU.64 R230, [R1+0x160] ;  /* 0x0001600001e67983 */ /* 0x000ea80000300a00 */
[----:B------:R-:W2:Y:S01]  /*19590*/  LDL.LU.64 R86, [R1+0x168] ;  /* 0x0001680001567983 */ /* 0x000ea20000300a00 */
[----:B---3--:R-:W-:-:S02]  /*195a0*/  IMAD.MOV.U32 R218, RZ, RZ, R220 ;  /* 0x000000ffffda7224 */ /* 0x008fc400078e00dc */
[----:B----4-:R-:W-:Y:S02]  /*195b0*/  IMAD.MOV.U32 R220, RZ, RZ, R38 ;  /* 0x000000ffffdc7224 */ /* 0x010fe400078e0026 */
[----:B------:R-:W-:Y:S02]  /*195c0*/  IMAD.MOV.U32 R38, RZ, RZ, R20 ;  /* 0x000000ffff267224 */ /* 0x000fe400078e0014 */
[----:B------:R-:W-:Y:S02]  /*195d0*/  IMAD.MOV.U32 R20, RZ, RZ, R224 ;  /* 0x000000ffff147224 */ /* 0x000fe400078e00e0 */
[----:B------:R-:W-:Y:S02]  /*195e0*/  IMAD.MOV.U32 R224, RZ, RZ, R240 ;  /* 0x000000ffffe07224 */ /* 0x000fe400078e00f0 */
[----:B------:R-:W-:Y:S02]  /*195f0*/  IMAD.MOV.U32 R223, RZ, RZ, R241 ;  /* 0x000000ffffdf7224 */ /* 0x000fe400078e00f1 */
[----:B------:R-:W3:Y:S01]  /*19600*/  LDL.LU.64 R240, [R1+0x178] ;  /* 0x0001780001f07983 */ /* 0x000ee20000300a00 */
[----:B------:R-:W-:-:S02]  /*19610*/  IMAD.MOV.U32 R219, RZ, RZ, R39 ;  /* 0x000000ffffdb7224 */ /* 0x000fc400078e0027 */
[----:B------:R-:W-:Y:S01]  /*19620*/  IMAD.MOV.U32 R125, RZ, RZ, R95 ;  /* 0x000000ffff7d7224 */ /* 0x000fe200078e005f */
[----:B------:R-:W4:Y:S01]  /*19630*/  LDL.LU.64 R54, [R1+0x180] ;  /* 0x0001800001367983 */ /* 0x000f220000300a00 */
[----:B------:R-:W-:Y:S02]  /*19640*/  IMAD.MOV.U32 R36, RZ, RZ, R180 ;  /* 0x000000ffff247224 */ /* 0x000fe400078e00b4 */
[----:B------:R-:W-:Y:S01]  /*19650*/  IMAD.MOV.U32 R39, RZ, RZ, R21 ;  /* 0x000000ffff277224 */ /* 0x000fe200078e0015 */
[----:B------:R-:W4:Y:S01]  /*19660*/  LDL.LU.64 R40, [R1+0x190] ;  /* 0x0001900001287983 */ /* 0x000f220000300a00 */
[----:B------:R-:W-:Y:S02]  /*19670*/  IMAD.MOV.U32 R95, RZ, RZ, R217 ;  /* 0x000000ffff5f7224 */ /* 0x000fe400078e00d9 */
[----:B------:R-:W-:Y:S01]  /*19680*/  IMAD.MOV.U32 R21, RZ, RZ, R225 ;  /* 0x000000ffff157224 */ /* 0x000fe200078e00e1 */
[----:B------:R-:W4:Y:S01]  /*19690*/  LDL.LU.64 R78, [R1+0x1e8] ;  /* 0x0001e800014e7983 */ /* 0x000f220000300a00 */
[----:B------:R-:W-:-:S02]  /*196a0*/  IMAD.MOV.U32 R217, RZ, RZ, R221 ;  /* 0x000000ffffd97224 */ /* 0x000fc400078e00dd */
[----:B------:R-:W-:Y:S01]  /*196b0*/  IMAD.MOV.U32 R221, RZ, RZ, R227 ;  /* 0x000000ffffdd7224 */ /* 0x000fe200078e00e3 */
        /* <DEDUP_REMOVED lines=9> */
[----:B--2---:R-:W-:Y:S02]  /*19750*/  IMAD.MOV.U32 R227, RZ, RZ, R231 ;  /* 0x000000ffffe37224 */ /* 0x004fe400078e00e7 */
[----:B---3--:R-:W-:Y:S02]  /*19760*/  IMAD.MOV.U32 R232, RZ, RZ, R240 ;  /* 0x000000ffffe87224 */ /* 0x008fe400078e00f0 */
[----:B------:R-:W-:-:S02]  /*19770*/  IMAD.MOV.U32 R231, RZ, RZ, R241 ;  /* 0x000000ffffe77224 */ /* 0x000fc400078e00f1 */
[----:B------:R-:W2:Y:S04]  /*19780*/  LDL.LU.64 R240, [R1+0x198] ;  /* 0x0001980001f07983 */ /* 0x000ea80000300a00 */
[----:B------:R-:W3:Y:S04]  /*19790*/  LDL.LU.64 R242, [R1+0x1a0] ;  /* 0x0001a00001f27983 */ /* 0x000ee80000300a00 */
[----:B------:R-:W3:Y:S04]  /*197a0*/  LDL.LU.64 R172, [R1+0x208] ;  /* 0x0002080001ac7983 */ /* 0x000ee80000300a00 */
[----:B------:R-:W3:Y:S01]  /*197b0*/  LDL.LU.64 R52, [R1+0x1b0] ;  /* 0x0001b00001347983 */ /* 0x000ee20000300a00 */
        /* <DEDUP_REMOVED lines=8> */
[----:B----4-:R-:W-:Y:S02]  /*19840*/  IMAD.MOV.U32 R234, RZ, RZ, R54 ;  /* 0x000000ffffea7224 */ /* 0x010fe400078e0036 */
        /* <DEDUP_REMOVED lines=25> */
[----:B------:R-:W-:Y:S01]  /*199e0*/  IMAD.MOV.U32 R21, RZ, RZ, R239 ;  /* 0x000000ffff157224 */ /* 0x000fe200078e00ef */
[----:B------:R-:W4:Y:S04]  /*199f0*/  LDL.LU.64 R246, [R1+0x1b8] ;  /* 0x0001b80001f67983 */ /* 0x000f280000300a00 */
[----:B------:R-:W4:Y:S04]  /*19a00*/  LDL.LU.64 R80, [R1+0x1c8] ;  /* 0x0001c80001507983 */ /* 0x000f280000300a00 */
[----:B------:R-:W4:Y:S01]  /*19a10*/  LDL.LU.64 R72, [R1+0x220] ;  /* 0x0002200001487983 */ /* 0x000f220000300a00 */
[----:B--2---:R-:W-:-:S02]  /*19a20*/  IMAD.MOV.U32 R238, RZ, RZ, R240 ;  /* 0x000000ffffee7224 */ /* 0x004fc400078e00f0 */
[----:B------:R-:W-:Y:S02]  /*19a30*/  IMAD.MOV.U32 R237, RZ, RZ, R241 ;  /* 0x000000ffffed7224 */ /* 0x000fe400078e00f1 */
[----:B---3--:R-:W-:Y:S02]  /*19a40*/  IMAD.MOV.U32 R240, RZ, RZ, R242 ;  /* 0x000000fffff07224 */ /* 0x008fe400078e00f2 */
        /* <DEDUP_REMOVED lines=22> */
[----:B------:R-:W2:Y:S04]  /*19bb0*/  LDL.LU.64 R250, [R1+0x1d0] ;  /* 0x0001d00001fa7983 */ /* 0x000ea80000300a00 */
[----:B------:R-:W3:Y:S01]  /*19bc0*/  LDL.LU.64 R74, [R1+0x1d8] ;  /* 0x0001d800014a7983 */ /* 0x000ee20000300a00 */
[----:B------:R-:W-:Y:S02]  /*19bd0*/  IMAD.MOV.U32 R82, RZ, RZ, R40 ;  /* 0x000000ffff527224 */ /* 0x000fe400078e0028 */
[----:B------:R-:W-:Y:S01]  /*19be0*/  IMAD.MOV.U32 R83, RZ, RZ, R41 ;  /* 0x000000ffff537224 */ /* 0x000fe200078e0029 */
[----:B------:R-:W3:Y:S01]  /*19bf0*/  LDL.LU.64 R128, [R1+0x1e0] ;  /* 0x0001e00001807983 */ /* 0x000ee20000300a00 */
[----:B------:R-:W-:-:S03]  /*19c00*/  IMAD.MOV.U32 R40, RZ, RZ, R244 ;  /* 0x000000ffff287224 */ /* 0x000fc600078e00f4 */
[----:B------:R-:W3:Y:S01]  /*19c10*/  LDL.LU.64 R130, [R1+0x238] ;  /* 0x0002380001827983 */ /* 0x000ee20000300a00 */
[----:B------:R-:W-:-:S03]  /*19c20*/  IMAD.MOV.U32 R41, RZ, RZ, R245 ;  /* 0x000000ffff297224 */ /* 0x000fc600078e00f5 */
[----:B------:R-:W3:Y:S01]  /*19c30*/  LDL.LU.64 R174, [R1+0x1f0] ;  /* 0x0001f00001ae7983 */ /* 0x000ee20000300a00 */
        /* <DEDUP_REMOVED lines=12> */
[----:B--2---:R-:W-:Y:S02]  /*19d00*/  IMAD.MOV.U32 R248, RZ, RZ, R250 ;  /* 0x000000fffff87224 */ /* 0x004fe400078e00fa */
[----:B---3--:R-:W-:Y:S02]  /*19d10*/  IMAD.MOV.U32 R250, RZ, RZ, R74 ;  /* 0x000000fffffa7224 */ /* 0x008fe400078e004a */
[----:B------:R-:W-:Y:S02]  /*19d20*/  IMAD.MOV.U32 R249, RZ, RZ, R75 ;  /* 0x000000fffff97224 */ /* 0x000fe400078e004b */
[----:B------:R-:W2:Y:S04]  /*19d30*/  LDL.LU.64 R74, [R1+0x248] ;  /* 0x00024800014a7983 */ /* 0x000ea80000300a00 */
[----:B------:R1:W-:Y:S04]  /*19d40*/  STL [R1+0x4], R78 ;  /* 0x0000044e01007387 */ /* 0x0003e80000100800 */
[----:B-1----:R-:W3:Y:S04]  /*19d50*/  LDL.LU.64 R78, [R1+0x200] ;  /* 0x00020000014e7983 */ /* 0x002ee80000300a00 */
[----:B------:R1:W-:Y:S04]  /*19d60*/  STL [R1], R0 ;  /* 0x0000000001007387 */ /* 0x0003e80000100800 */
[----:B------:R-:W-:Y:S01]  /*19d70*/  STL [R1+0xc], R174 ;  /* 0x00000cae01007387 */ /* 0x000fe20000100800 */
[----:B-1----:R-:W-:-:S03]  /*19d80*/  IMAD.MOV.U32 R0, RZ, RZ, R175 ;  /* 0x000000ffff007224 */ /* 0x002fc600078e00af */
[----:B------:R-:W-:Y:S04]  /*19d90*/  STL [R1+0x14], R76 ;  /* 0x0000144c01007387 */ /* 0x000fe80000100800 */
[----:B------:R1:W-:Y:S02]  /*19da0*/  STL [R1+0x8], R0 ;  /* 0x0000080001007387 */ /* 0x0003e40000100800 */
[----:B-1----:R-:W-:Y:S02]  /*19db0*/  IMAD.MOV.U32 R0, RZ, RZ, R77 ;  /* 0x000000ffff007224 */ /* 0x002fe400078e004d */
[----:B---3--:R-:W-:Y:S04]  /*19dc0*/  STL [R1+0x1c], R78 ;  /* 0x00001c4e01007387 */ /* 0x008fe80000100800 */
[----:B------:R1:W-:Y:S02]  /*19dd0*/  STL [R1+0x10], R0 ;  /* 0x0000100001007387 */ /* 0x0003e40000100800 */
[----:B-1----:R-:W-:-:S02]  /*19de0*/  IMAD.MOV.U32 R0, RZ, RZ, R79 ;  /* 0x000000ffff007224 */ /* 0x002fc400078e004f */
[----:B------:R-:W3:Y:S04]  /*19df0*/  LDL.LU.64 R78, [R1+0x210] ;  /* 0x00021000014e7983 */ /* 0x000ee80000300a00 */
[----:B------:R1:W-:Y:S04]  /*19e00*/  STL [R1+0x18], R0 ;  /* 0x0000180001007387 */ /* 0x0003e80000100800 */
[----:B------:R-:W-:Y:S04]  /*19e10*/  STL [R1+0x24], R172 ;  /* 0x000024ac01007387 */ /* 0x000fe80000100800 */
[----:B------:R-:W4:Y:S01]  /*19e20*/  LDL.LU.64 R76, [R1+0x218] ;  /* 0x00021800014c7983 */ /* 0x000f220000300a00 */
[----:B-1----:R-:W-:-:S03]  /*19e30*/  IMAD.MOV.U32 R0, RZ, RZ, R173 ;  /* 0x000000ffff007224 */ /* 0x002fc600078e00ad */
[----:B------:R-:W2:Y:S04]  /*19e40*/  LDL.LU.64 R174, [R1+0x270] ;  /* 0x0002700001ae7983 */ /* 0x000ea80000300a00 */
[----:B---3--:R-:W-:Y:S04]  /*19e50*/  STL [R1+0x2c], R78 ;  /* 0x00002c4e01007387 */ /* 0x008fe80000100800 */
[----:B------:R1:W-:Y:S02]  /*19e60*/  STL [R1+0x20], R0 ;  /* 0x0000200001007387 */ /* 0x0003e40000100800 */
[----:B-1----:R-:W-:-:S05]  /*19e70*/  IMAD.MOV.U32 R0, RZ, RZ, R79 ;  /* 0x000000ffff007224 */ /* 0x002fca00078e004f */
[----:B------:R1:W-:Y:S04]  /*19e80*/  STL [R1+0x28], R0 ;  /* 0x0000280001007387 */ /* 0x0003e80000100800 */
[----:B------:R-:W3:Y:S04]  /*19e90*/  LDL.LU.64 R78, [R1+0x288] ;  /* 0x00028800014e7983 */ /* 0x000ee80000300a00 */
[----:B----4-:R4:W-:Y:S01]  /*19ea0*/  STL [R1+0x34], R76 ;  /* 0x0000344c01007387 */ /* 0x0109e20000100800 */
[----:B-1----:R-:W-:-:S03]  /*19eb0*/  IMAD.MOV.U32 R0, RZ, RZ, R77 ;  /* 0x000000ffff007224 */ /* 0x002fc600078e004d */
[----:B------:R-:W2:Y:S04]  /*19ec0*/  LDL.LU.64 R172, [R1+0x228] ;  /* 0x0002280001ac7983 */ /* 0x000ea80000300a00 */
[----:B------:R1:W-:Y:S04]  /*19ed0*/  STL [R1+0x30], R0 ;  /* 0x0000300001007387 */ /* 0x0003e80000100800 */
[----:B------:R1:W-:Y:S04]  /*19ee0*/  STL [R1+0x3c], R72 ;  /* 0x00003c4801007387 */ /* 0x0003e80000100800 */
[----:B----4-:R-:W4:Y:S01]  /*19ef0*/  LDL.LU.64 R76, [R1+0x230] ;  /* 0x00023000014c7983 */ /* 0x010f220000300a00 */
[----:B-1----:R-:W-:-:S03]  /*19f00*/  IMAD.MOV.U32 R0, RZ, RZ, R73 ;  /* 0x000000ffff007224 */ /* 0x002fc600078e0049 */
[----:B------:R-:W3:Y:S04]  /*19f10*/  LDL.LU.64 R72, [R1+0x280] ;  /* 0x0002800001487983 */ /* 0x000ee80000300a00 */
[----:B------:R2:W-:Y:S02]  /*19f20*/  STL [R1+0x38], R0 ;  /* 0x0000380001007387 */ /* 0x0005e40000100800 */
[----:B--2---:R-:W-:Y:S02]  /*19f30*/  IMAD.MOV.U32 R0, RZ, RZ, R173 ;  /* 0x000000ffff007224 */ /* 0x004fe400078e00ad */
[----:B------:R1:W-:Y:S04]  /*19f40*/  STL [R1+0x44], R172 ;  /* 0x000044ac01007387 */ /* 0x0003e80000100800 */
[----:B------:R2:W-:Y:S04]  /*19f50*/  STL [R1+0x40], R0 ;  /* 0x0000400001007387 */ /* 0x0005e80000100800 */
[----:B----4-:R4:W-:Y:S04]  /*19f60*/  STL [R1+0x4c], R76 ;  /* 0x00004c4c01007387 */ /* 0x0109e80000100800 */
[----:B-1----:R-:W3:Y:S01]  /*19f70*/  LDL.LU.64 R172, [R1+0x240] ;  /* 0x0002400001ac7983 */ /* 0x002ee20000300a00 */
[----:B--2---:R-:W-:-:S03]  /*19f80*/  IMAD.MOV.U32 R0, RZ, RZ, R77 ;  /* 0x000000ffff007224 */ /* 0x004fc600078e004d */
[----:B----4-:R-:W2:Y:S04]  /*19f90*/  LDL.LU.64 R76, [R1+0x2a8] ;  /* 0x0002a800014c7983 */ /* 0x010ea80000300a00 */
[----:B------:R1:W-:Y:S04]  /*19fa0*/  STL [R1+0x48], R0 ;  /* 0x0000480001007387 */ /* 0x0003e80000100800 */
[----:B------:R4:W-:Y:S01]  /*19fb0*/  STL [R1+0x54], R130 ;  /* 0x0000548201007387 */ /* 0x0009e20000100800 */
[----:B-1----:R-:W-:-:S03]  /*19fc0*/  IMAD.MOV.U32 R0, RZ, RZ, R131 ;  /* 0x000000ffff007224 */ /* 0x002fc600078e0083 */
[----:B---3--:R-:W-:Y:S04]  /*19fd0*/  STL [R1+0x5c], R172 ;  /* 0x00005cac01007387 */ /* 0x008fe80000100800 */
[----:B------:R1:W-:Y:S04]  /*19fe0*/  STL [R1+0x50], R0 ;  /* 0x0000500001007387 */ /* 0x0003e80000100800 */
[----:B----4-:R-:W3:Y:S01]  /*19ff0*/  LDL.LU.64 R130, [R1+0x250] ;  /* 0x0002500001827983 */ /* 0x010ee20000300a00 */
[----:B-1----:R-:W-:-:S03]  /*1a000*/  IMAD.MOV.U32 R0, RZ, RZ, R173 ;  /* 0x000000ffff007224 */ /* 0x002fc600078e00ad */
[----:B------:R-:W-:Y:S04]  /*1a010*/  STL [R1+0x64], R74 ;  /* 0x0000644a01007387 */ /* 0x000fe80000100800 */
[----:B------:R1:W-:Y:S04]  /*1a020*/  STL [R1+0x58], R0 ;  /* 0x0000580001007387 */ /* 0x0003e80000100800 */
[----:B------:R-:W4:Y:S01]  /*1a030*/  LDL.LU.64 R172, [R1+0x258] ;  /* 0x0002580001ac7983 */ /* 0x000f220000300a00 */
[----:B-1----:R-:W-:-:S03]  /*1a040*/  IMAD.MOV.U32 R0, RZ, RZ, R75 ;  /* 0x000000ffff007224 */ /* 0x002fc600078e004b */
[----:B---3--:R-:W-:Y:S04]  /*1a050*/  STL [R1+0x6c], R130 ;  /* 0x00006c8201007387 */ /* 0x008fe80000100800 */
[----:B------:R1:W-:Y:S04]  /*1a060*/  STL [R1+0x60], R0 ;  /* 0x0000600001007387 */ /* 0x0003e80000100800 */
[----:B------:R-:W3:Y:S01]  /*1a070*/  LDL.LU.64 R74, [R1+0x260] ;  /* 0x00026000014a7983 */ /* 0x000ee20000300a00 */
[----:B-1----:R-:W-:-:S05]  /*1a080*/  IMAD.MOV.U32 R0, RZ, RZ, R131 ;  /* 0x000000ffff007224 */ /* 0x002fca00078e0083 */
[----:B------:R1:W-:Y:S04]  /*1a090*/  STL [R1+0x68], R0 ;  /* 0x0000680001007387 */ /* 0x0003e80000100800 */
[----:B----4-:R-:W-:Y:S04]  /*1a0a0*/  STL [R1+0x74], R172 ;  /* 0x000074ac01007387 */ /* 0x010fe80000100800 */
[----:B------:R-:W4:Y:S01]  /*1a0b0*/  LDL.LU.64 R130, [R1+0x268] ;  /* 0x0002680001827983 */ /* 0x000f220000300a00 */
[----:B-1----:R-:W-:-:S05]  /*1a0c0*/  IMAD.MOV.U32 R0, RZ, RZ, R173 ;  /* 0x000000ffff007224 */ /* 0x002fca00078e00ad */
[----:B------:R3:W-:Y:S02]  /*1a0d0*/  STL [R1+0x70], R0 ;  /* 0x0000700001007387 */ /* 0x0007e40000100800 */
[----:B---3--:R-:W-:Y:S02]  /*1a0e0*/  IMAD.MOV.U32 R0, RZ, RZ, R75 ;  /* 0x000000ffff007224 */ /* 0x008fe400078e004b */
[----:B------:R1:W-:Y:S04]  /*1a0f0*/  STL [R1+0x7c], R74 ;  /* 0x00007c4a01007387 */ /* 0x0003e80000100800 */
[----:B------:R4:W-:Y:S04]  /*1a100*/  STL [R1+0x78], R0 ;  /* 0x0000780001007387 */ /* 0x0009e80000100800 */
[----:B------:R-:W3:Y:S04]  /*1a110*/  LDL.LU.64 R172, [R1+0x278] ;  /* 0x0002780001ac7983 */ /* 0x000ee80000300a00 */
[----:B-1----:R-:W2:Y:S01]  /*1a120*/  LDL.LU.64 R74, [R1+0x2c0] ;  /* 0x0002c000014a7983 */ /* 0x002ea20000300a00 */
[----:B----4-:R-:W-:-:S03]  /*1a130*/  IMAD.MOV.U32 R0, RZ, RZ, R131 ;  /* 0x000000ffff007224 */ /* 0x010fc600078e0083 */
[----:B------:R-:W-:Y:S04]  /*1a140*/  STL [R1+0x84], R130 ;  /* 0x0000848201007387 */ /* 0x000fe80000100800 */
[----:B------:R-:W-:Y:S04]  /*1a150*/  STL [R1+0x8c], R174 ;  /* 0x00008cae01007387 */ /* 0x000fe80000100800 */
[----:B------:R1:W-:Y:S02]  /*1a160*/  STL [R1+0x80], R0 ;  /* 0x0000800001007387 */ /* 0x0003e40000100800 */
[----:B-1----:R-:W-:-:S02]  /*1a170*/  IMAD.MOV.U32 R0, RZ, RZ, R175 ;  /* 0x000000ffff007224 */ /* 0x002fc400078e00af */
[----:B---3--:R-:W-:Y:S04]  /*1a180*/  STL [R1+0x94], R172 ;  /* 0x000094ac01007387 */ /* 0x008fe80000100800 */
[----:B------:R1:W-:Y:S04]  /*1a190*/  STL [R1+0x88], R0 ;  /* 0x0000880001007387 */ /* 0x0003e80000100800 */
[----:B------:R-:W3:Y:S01]  /*1a1a0*/  LDL.LU.64 R174, [R1+0x298] ;  /* 0x0002980001ae7983 */ /* 0x000ee20000300a00 */
        /* <DEDUP_REMOVED lines=8> */
[----:B-1----:R-:W-:-:S03]  /*1a230*/  IMAD.MOV.U32 R0, RZ, RZ, R175 ;  /* 0x000000ffff007224 */ /* 0x002fc600078e00af */
[----:B------:R-:W-:Y:S04]  /*1a240*/  STL [R1+0xac], R72 ;  /* 0x0000ac4801007387 */ /* 0x000fe80000100800 */
[----:B------:R1:W-:Y:S04]  /*1a250*/  STL [R1+0xa0], R0 ;  /* 0x0000a00001007387 */ /* 0x0003e80000100800 */
[----:B------:R-:W2:Y:S01]  /*1a260*/  LDL.LU.64 R130, [R1+0x120] ;  /* 0x0001200001827983 */ /* 0x000ea20000300a00 */
[----:B-1----:R-:W-:Y:S02]  /*1a270*/  IMAD.MOV.U32 R0, RZ, RZ, R73 ;  /* 0x000000ffff007224 */ /* 0x002fe400078e0049 */
[----:B------:R-:W-:-:S02]  /*1a280*/  IMAD.MOV.U32 R239, RZ, RZ, R243 ;  /* 0x000000ffffef7224 */ /* 0x000fc400078e00f3 */
[----:B------:R-:W-:Y:S02]  /*1a290*/  IMAD.MOV.U32 R243, RZ, RZ, R247 ;  /* 0x000000fffff37224 */ /* 0x000fe400078e00f7 */
[----:B------:R-:W-:Y:S02]  /*1a2a0*/  IMAD.MOV.U32 R247, RZ, RZ, R251 ;  /* 0x000000fffff77224 */ /* 0x000fe400078e00fb */
[----:B------:R-:W-:Y:S02]  /*1a2b0*/  IMAD.MOV.U32 R252, RZ, RZ, R128 ;  /* 0x000000fffffc7224 */ /* 0x000fe400078e0080 */
[----:B------:R-:W-:Y:S01]  /*1a2c0*/  IMAD.MOV.U32 R251, RZ, RZ, R129 ;  /* 0x000000fffffb7224 */ /* 0x000fe200078e0081 */
[----:B---3--:R-:W-:Y:S04]  /*1a2d0*/  STL [R1+0xb4], R78 ;  /* 0x0000b44e01007387 */ /* 0x008fe80000100800 */
[----:B------:R1:W-:Y:S02]  /*1a2e0*/  STL [R1+0xa8], R0 ;  /* 0x0000a80001007387 */ /* 0x0003e40000100800 */
[----:B-1----:R-:W-:-:S02]  /*1a2f0*/  IMAD.MOV.U32 R0, RZ, RZ, R79 ;  /* 0x000000ffff007224 */ /* 0x002fc400078e004f */
[----:B------:R-:W3:Y:S04]  /*1a300*/  LDL.LU.64 R78, [R1+0x2b0] ;  /* 0x0002b000014e7983 */ /* 0x000ee80000300a00 */
[----:B------:R1:W-:Y:S04]  /*1a310*/  STL [R1+0xb0], R0 ;  /* 0x0000b00001007387 */ /* 0x0003e80000100800 */
[----:B--2---:R-:W-:Y:S04]  /*1a320*/  STL [R1+0xbc], R76 ;  /* 0x0000bc4c01007387 */ /* 0x004fe80000100800 */
[----:B------:R-:W2:Y:S04]  /*1a330*/  LDL.LU.64 R128, [R1+0x3c8] ;  /* 0x0003c80001807983 */ /* 0x000ea80000300a00 */
[----:B------:R-:W2:Y:S01]  /*1a340*/  LDL.LU.64 R72, [R1+0x290] ;  /* 0x0002900001487983 */ /* 0x000ea20000300a00 */
[----:B-1----:R-:W-:-:S05]  /*1a350*/  IMAD.MOV.U32 R0, RZ, RZ, R77 ;  /* 0x000000ffff007224 */ /* 0x002fca00078e004d */
[----:B------:R1:W-:Y:S04]  /*1a360*/  STL [R1+0xb8], R0 ;  /* 0x0000b80001007387 */ /* 0x0003e80000100800 */
[----:B---3--:R3:W-:Y:S01]  /*1a370*/  STL [R1+0xc4], R78 ;  /* 0x0000c44e01007387 */ /* 0x0087e20000100800 */
[----:B-1----:R-:W-:-:S03]  /*1a380*/  IMAD.MOV.U32 R0, RZ, RZ, R79 ;  /* 0x000000ffff007224 */ /* 0x002fc600078e004f */
[----:B------:R-:W4:Y:S04]  /*1a390*/  LDL.64 R76, [R1+0x748] ;  /* 0x00074800014c7983 */ /* 0x000f280000100a00 */
[----:B------:R1:W-:Y:S04]  /*1a3a0*/  STL [R1+0xc0], R0 ;  /* 0x0000c00001007387 */ /* 0x0003e80000100800 */
[----:B------:R-:W4:Y:S04]  /*1a3b0*/  LDL.LU.64 R172, [R1+0x148] ;  /* 0x0001480001ac7983 */ /* 0x000f280000300a00 */
[----:B--2---:R-:W-:Y:S04]  /*1a3c0*/  STL [R1+0xcc], R72 ;  /* 0x0000cc4801007387 */ /* 0x004fe80000100800 */
[----:B---3--:R-:W2:Y:S01]  /*1a3d0*/  LDL.LU.64 R78, [R1+0x2b8] ;  /* 0x0002b800014e7983 */ /* 0x008ea20000300a00 */
[----:B-1----:R-:W-:-:S03]  /*1a3e0*/  IMAD.MOV.U32 R0, RZ, RZ, R73 ;  /* 0x000000ffff007224 */ /* 0x002fc600078e0049 */
[----:B----4-:R-:W-:Y:S04]  /*1a3f0*/  STL [R1+0xd4], R76 ;  /* 0x0000d44c01007387 */ /* 0x010fe80000100800 */
[----:B------:R1:W-:Y:S02]  /*1a400*/  STL [R1+0xc8], R0 ;  /* 0x0000c80001007387 */ /* 0x0003e40000100800 */
[----:B-1----:R-:W-:-:S05]  /*1a410*/  IMAD.MOV.U32 R0, RZ, RZ, R77 ;  /* 0x000000ffff007224 */ /* 0x002fca00078e004d */
[----:B------:R1:W-:Y:S04]  /*1a420*/  STL [R1+0xd0], R0 ;  /* 0x0000d00001007387 */ /* 0x0003e80000100800 */
[----:B------:R-:W3:Y:S04]  /*1a430*/  LDL.LU.64 R174, [R1+0x408] ;  /* 0x0004080001ae7983 */ /* 0x000ee80000300a00 */
[----:B--2---:R2:W-:Y:S01]  /*1a440*/  STL [R1+0xdc], R78 ;  /* 0x0000dc4e01007387 */ /* 0x0045e20000100800 */
[----:B-1----:R-:W-:-:S03]  /*1a450*/  IMAD.MOV.U32 R0, RZ, RZ, R79 ;  /* 0x000000ffff007224 */ /* 0x002fc600078e004f */
[----:B--2---:R-:W2:Y:S04]  /*1a460*/  LDL.LU.64 R78, [R1+0xf8] ;  /* 0x0000f800014e7983 */ /* 0x004ea80000300a00 */
[----:B------:R1:W-:Y:S04]  /*1a470*/  STL [R1+0xd8], R0 ;  /* 0x0000d80001007387 */ /* 0x0003e80000100800 */
[----:B------:R-:W-:Y:S04]  /*1a480*/  STL [R1+0xe4], R74 ;  /* 0x0000e44a01007387 */ /* 0x000fe80000100800 */
[----:B------:R-:W4:Y:S01]  /*1a490*/  LDL.LU.64 R72, [R1+0x758] ;  /* 0x0007580001487983 */ /* 0x000f220000300a00 */
[----:B-1----:R-:W-:-:S03]  /*1a4a0*/  IMAD.MOV.U32 R0, RZ, RZ, R75 ;  /* 0x000000ffff007224 */ /* 0x002fc600078e004b */
[----:B------:R-:W3:Y:S04]  /*1a4b0*/  LDL.LU.64 R76, [R1+0x170] ;  /* 0x00017000014c7983 */ /* 0x000ee80000300a00 */
[----:B--2---:R-:W-:Y:S04]  /*1a4c0*/  STL [R1+0xec], R78 ;  /* 0x0000ec4e01007387 */ /* 0x004fe80000100800 */
[----:B------:R1:W-:Y:S02]  /*1a4d0*/  STL [R1+0xe0], R0 ;  /* 0x0000e00001007387 */ /* 0x0003e40000100800 */
[----:B-1----:R-:W-:-:S05]  /*1a4e0*/  IMAD.MOV.U32 R0, RZ, RZ, R79 ;  /* 0x000000ffff007224 */ /* 0x002fca00078e004f */
[----:B------:R1:W-:Y:S04]  /*1a4f0*/  STL [R1+0xe8], R0 ;  /* 0x0000e80001007387 */ /* 0x0003e80000100800 */
[----:B------:R-:W2:Y:S04]  /*1a500*/  LDL.64 R74, [R1+0x740] ;  /* 0x00074000014a7983 */ /* 0x000ea80000100a00 */
[----:B----4-:R4:W-:Y:S04]  /*1a510*/  STL [R1+0xf4], R72 ;  /* 0x0000f44801007387 */ /* 0x0109e80000100800 */
[----:B------:R-:W2:Y:S01]  /*1a520*/  LDL.LU.64 R78, [R1+0x2c8] ;  /* 0x0002c800014e7983 */ /* 0x000ea20000300a00 */
[----:B-1----:R-:W-:-:S03]  /*1a530*/  IMAD.MOV.U32 R0, RZ, RZ, R73 ;  /* 0x000000ffff007224 */ /* 0x002fc600078e0049 */
[----:B------:R-:W-:Y:S04]  /*1a540*/  STL [R1+0xfc], R134 ;  /* 0x0000fc8601007387 */ /* 0x000fe80000100800 */
[----:B------:R1:W-:Y:S04]  /*1a550*/  STL [R1+0xf0], R0 ;  /* 0x0000f00001007387 */ /* 0x0003e80000100800 */
[----:B----4-:R-:W4:Y:S01]  /*1a560*/  LDL.LU.64 R72, [R1+0x188] ;  /* 0x0001880001487983 */ /* 0x010f220000300a00 */
[----:B-1----:R-:W-:-:S03]  /*1a570*/  IMAD.MOV.U32 R0, RZ, RZ, R135 ;  /* 0x000000ffff007224 */ /* 0x002fc600078e0087 */
[----:B--2---:R-:W-:Y:S04]  /*1a580*/  STL [R1+0x104], R78 ;  /* 0x0001044e01007387 */ /* 0x004fe80000100800 */
[----:B------:R1:W-:Y:S04]  /*1a590*/  STL [R1+0xf8], R0 ;  /* 0x0000f80001007387 */ /* 0x0003e80000100800 */
[----:B------:R-:W2:Y:S01]  /*1a5a0*/  LDL.LU.64 R134, [R1+0x768] ;  /* 0x0007680001867983 */ /* 0x000ea20000300a00 */
[----:B-1----:R-:W-:-:S05]  /*1a5b0*/  IMAD.MOV.U32 R0, RZ, RZ, R79 ;  /* 0x000000ffff007224 */ /* 0x002fca00078e004f */
[----:B------:R1:W-:Y:S04]  /*1a5c0*/  STL [R1+0x100], R0 ;  /* 0x0001000001007387 */ /* 0x0003e80000100800 */
[----:B------:R3:W-:Y:S04]  /*1a5d0*/  STL [R1+0x10c], R130 ;  /* 0x00010c8201007387 */ /* 0x0007e80000100800 */
[----:B------:R-:W4:Y:S01]  /*1a5e0*/  LDL.64 R78, [R1+0x750] ;  /* 0x00075000014e7983 */ /* 0x000f220000100a00 */
[----:B-1----:R-:W-:-:S03]  /*1a5f0*/  IMAD.MOV.U32 R0, RZ, RZ, R131 ;  /* 0x000000ffff007224 */ /* 0x002fc600078e0083 */
[----:B---3--:R-:W3:Y:S04]  /*1a600*/  LDL.LU.64 R130, [R1+0x2d0] ;  /* 0x0002d00001827983 */ /* 0x008ee80000300a00 */
[----:B------:R2:W-:Y:S02]  /*1a610*/  STL [R1+0x108], R0 ;  /* 0x0001080001007387 */ /* 0x0005e40000100800 */
[----:B--2---:R-:W-:Y:S02]  /*1a620*/  IMAD.MOV.U32 R0, RZ, RZ, R135 ;  /* 0x000000ffff007224 */ /* 0x004fe400078e0087 */
[----:B------:R-:W-:Y:S04]  /*1a630*/  STL [R1+0x114], R134 ;  /* 0x0001148601007387 */ /* 0x000fe80000100800 */
[----:B------:R-:W-:Y:S04]  /*1a640*/  STL [R1+0x11c], R128 ;  /* 0x00011c8001007387 */ /* 0x000fe80000100800 */
[----:B------:R1:W-:Y:S02]  /*1a650*/  STL [R1+0x110], R0 ;  /* 0x0001100001007387 */ /* 0x0003e40000100800 */
[----:B-1----:R-:W-:-:S02]  /*1a660*/  IMAD.MOV.U32 R0, RZ, RZ, R129 ;  /* 0x000000ffff007224 */ /* 0x002fc400078e0081 */
[----:B---3--:R-:W-:Y:S04]  /*1a670*/  STL [R1+0x124], R130 ;  /* 0x0001248201007387 */ /* 0x008fe80000100800 */
[----:B------:R1:W-:Y:S04]  /*1a680*/  STL [R1+0x118], R0 ;  /* 0x0001180001007387 */ /* 0x0003e80000100800 */
[----:B------:R-:W2:Y:S01]  /*1a690*/  LDL.LU.64 R128, [R1+0x770] ;  /* 0x0007700001807983 */ /* 0x000ea20000300a00 */
[----:B-1----:R-:W-:-:S05]  /*1a6a0*/  IMAD.MOV.U32 R0, RZ, RZ, R131 ;  /* 0x000000ffff007224 */ /* 0x002fca00078e0083 */
[----:B------:R1:W-:Y:S04]  /*1a6b0*/  STL [R1+0x120], R0 ;  /* 0x0001200001007387 */ /* 0x0003e80000100800 */
[----:B------:R3:W-:Y:S04]  /*1a6c0*/  STL [R1+0x12c], R172 ;  /* 0x00012cac01007387 */ /* 0x0007e80000100800 */
[----:B------:R-:W4:Y:S01]  /*1a6d0*/  LDL.LU.64 R130, [R1+0x760] ;  /* 0x0007600001827983 */ /* 0x000f220000300a00 */
        /* <DEDUP_REMOVED lines=11> */
[----:B-1----:R-:W-:-:S03]  /*1a790*/  IMAD.MOV.U32 R0, RZ, RZ, R173 ;  /* 0x000000ffff007224 */ /* 0x002fc600078e00ad */
[----:B------:R-:W-:Y:S04]  /*1a7a0*/  STL [R1+0x14c], R76 ;  /* 0x00014c4c01007387 */ /* 0x000fe80000100800 */
[----:B------:R1:W-:Y:S02]  /*1a7b0*/  STL [R1+0x140], R0 ;  /* 0x0001400001007387 */ /* 0x0003e40000100800 */
[----:B-1----:R-:W-:Y:S02]  /*1a7c0*/  IMAD.MOV.U32 R0, RZ, RZ, R77 ;  /* 0x000000ffff007224 */ /* 0x002fe400078e004d */
[----:B------:R-:W3:Y:S04]  /*1a7d0*/  LDL.LU.64 R76, [R1+0x328] ;  /* 0x00032800014c7983 */ /* 0x000ee80000300a00 */
[----:B------:R2:W-:Y:S02]  /*1a7e0*/  STL [R1+0x148], R0 ;  /* 0x0001480001007387 */ /* 0x0005e40000100800 */
[----:B--2---:R-:W-:-:S02]  /*1a7f0*/  IMAD.MOV.U32 R0, RZ, RZ, R175 ;  /* 0x000000ffff007224 */ /* 0x004fc400078e00af */
        /* <DEDUP_REMOVED lines=8> */
[----:B----4-:R-:W-:Y:S04]  /*1a880*/  STL [R1+0x16c], R72 ;  /* 0x00016c4801007387 */ /* 0x010fe80000100800 */
[----:B------:R1:W-:Y:S04]  /*1a890*/  STL [R1+0x160], R0 ;  /* 0x0001600001007387 */ /* 0x0003e80000100800 */
[----:B------:R-:W3:Y:S01]  /*1a8a0*/  LDL.LU.64 R76, [R1+0x3b0] ;  /* 0x0003b000014c7983 */ /* 0x000ee20000300a00 */
[----:B-1----:R-:W-:-:S03]  /*1a8b0*/  IMAD.MOV.U32 R0, RZ, RZ, R73 ;  /* 0x000000ffff007224 */ /* 0x002fc600078e0049 */
[----:B--2---:R-:W-:Y:S04]  /*1a8c0*/  STL [R1+0x174], R74 ;  /* 0x0001744a01007387 */ /* 0x004fe80000100800 */
[----:B------:R1:W-:Y:S04]  /*1a8d0*/  STL [R1+0x168], R0 ;  /* 0x0001680001007387 */ /* 0x0003e80000100800 */
[----:B------:R-:W2:Y:S01]  /*1a8e0*/  LDL.LU.64 R174, [R1+0x368] ;  /* 0x0003680001ae7983 */ /* 0x000ea20000300a00 */
[----:B-1----:R-:W-:-:S05]  /*1a8f0*/  IMAD.MOV.U32 R0, RZ, RZ, R75 ;  /* 0x000000ffff007224 */ /* 0x002fca00078e004b */
[----:B------:R1:W-:Y:S04]  /*1a900*/  STL [R1+0x170], R0 ;  /* 0x0001700001007387 */ /* 0x0003e80000100800 */
[----:B------:R4:W-:Y:S04]  /*1a910*/  STL [R1+0x17c], R78 ;  /* 0x00017c4e01007387 */ /* 0x0009e80000100800 */
[----:B------:R-:W3:Y:S01]  /*1a920*/  LDL.LU.64 R74, [R1+0x2d8] ;  /* 0x0002d800014a7983 */ /* 0x000ee20000300a00 */
[----:B-1----:R-:W-:-:S03]  /*1a930*/  IMAD.MOV.U32 R0, RZ, RZ, R79 ;  /* 0x000000ffff007224 */ /* 0x002fc600078e004f */
[----:B------:R-:W3:Y:S04]  /*1a940*/  LDL.LU.64 R72, [R1+0x1a8] ;  /* 0x0001a80001487983 */ /* 0x000ee80000300a00 */
[----:B------:R1:W-:Y:S04]  /*1a950*/  STL [R1+0x178], R0 ;  /* 0x0001780001007387 */ /* 0x0003e80000100800 */
[----:B--2---:R2:W-:Y:S04]  /*1a960*/  STL [R1+0x184], R174 ;  /* 0x000184ae01007387 */ /* 0x0045e80000100800 */
[----:B----4-:R-:W4:Y:S01]  /*1a970*/  LDL.LU.64 R78, [R1+0x788] ;  /* 0x00078800014e7983 */ /* 0x010f220000300a00 */
[----:B-1----:R-:W-:-:S05]  /*1a980*/  IMAD.MOV.U32 R0, RZ, RZ, R175 ;  /* 0x000000ffff007224 */ /* 0x002fca00078e00af */
[----:B------:R3:W-:Y:S04]  /*1a990*/  STL [R1+0x180], R0 ;  /* 0x0001800001007387 */ /* 0x0007e80000100800 */
[----:B--2---:R-:W2:Y:S01]  /*1a9a0*/  LDL.LU.64 R174, [R1+0x2f0] ;  /* 0x0002f00001ae7983 */ /* 0x004ea20000300a00 */
[----:B---3--:R-:W-:-:S03]  /*1a9b0*/  IMAD.MOV.U32 R0, RZ, RZ, R73 ;  /* 0x000000ffff007224 */ /* 0x008fc600078e0049 */
[----:B------:R1:W-:Y:S02]  /*1a9c0*/  STL [R1+0x18c], R72 ;  /* 0x00018c4801007387 */ /* 0x0003e40000100800 */
[----:B-1----:R-:W-:Y:S02]  /*1a9d0*/  IMAD.MOV.U32 R72, RZ, RZ, R80 ;  /* 0x000000ffff487224 */ /* 0x002fe400078e0050 */
[----:B------:R-:W-:Y:S02]  /*1a9e0*/  IMAD.MOV.U32 R73, RZ, RZ, R81 ;  /* 0x000000ffff497224 */ /* 0x000fe400078e0051 */
[----:B------:R-:W-:Y:S02]  /*1a9f0*/  IMAD.MOV.U32 R80, RZ, RZ, R54 ;  /* 0x000000ffff507224 */ /* 0x000fe400078e0036 */
[----:B------:R-:W-:Y:S02]  /*1aa00*/  IMAD.MOV.U32 R81, RZ, RZ, R55 ;  /* 0x000000ffff517224 */ /* 0x000fe400078e0037 */
[----:B------:R-:W-:-:S02]  /*1aa10*/  IMAD.MOV.U32 R54, RZ, RZ, R40 ;  /* 0x000000ffff367224 */ /* 0x000fc400078e0028 */
[----:B------:R-:W-:Y:S02]  /*1aa20*/  IMAD.MOV.U32 R55, RZ, RZ, R41 ;  /* 0x000000ffff377224 */ /* 0x000fe400078e0029 */
[----:B------:R-:W-:Y:S02]  /*1aa30*/  IMAD.MOV.U32 R40, RZ, RZ, R94 ;  /* 0x000000ffff287224 */ /* 0x000fe400078e005e */
[----:B------:R-:W-:Y:S01]  /*1aa40*/  IMAD.MOV.U32 R41, RZ, RZ, R95 ;  /* 0x000000ffff297224 */ /* 0x000fe200078e005f */
[----:B----4-:R-:W-:Y:S04]  /*1aa50*/  STL [R1+0x194], R78 ;  /* 0x0001944e01007387 */ /* 0x010fe80000100800 */
[----:B------:R1:W-:Y:S04]  /*1aa60*/  STL [R1+0x188], R0 ;  /* 0x0001880001007387 */ /* 0x0003e80000100800 */
[----:B------:R-:W-:Y:S01]  /*1aa70*/  STL [R1+0x19c], R130 ;  /* 0x00019c8201007387 */ /* 0x000fe20000100800 */
[----:B-1----:R-:W-:-:S05]  /*1aa80*/  IMAD.MOV.U32 R0, RZ, RZ, R79 ;  /* 0x000000ffff007224 */ /* 0x002fca00078e004f */
[----:B------:R1:W-:Y:S04]  /*1aa90*/  STL [R1+0x190], R0 ;  /* 0x0001900001007387 */ /* 0x0003e80000100800 */
[----:B------:R-:W3:Y:S04]  /*1aaa0*/  LDL.LU.64 R94, [R1+0x358] ;  /* 0x00035800015e7983 */ /* 0x000ee80000300a00 */
[----:B------:R-:W4:Y:S01]  /*1aab0*/  LDL.LU.64 R172, [R1+0x1c0] ;  /* 0x0001c00001ac7983 */ /* 0x000f220000300a00 */
[----:B-1----:R-:W-:Y:S02]  /*1aac0*/  IMAD.MOV.U32 R0, RZ, RZ, R131 ;  /* 0x000000ffff007224 */ /* 0x002fe400078e0083 */
[----:B------:R-:W-:-:S02]  /*1aad0*/  IMAD.MOV.U32 R78, RZ, RZ, R82 ;  /* 0x000000ffff4e7224 */ /* 0x000fc400078e0052 */
[----:B------:R-:W-:Y:S02]  /*1aae0*/  IMAD.MOV.U32 R79, RZ, RZ, R83 ;  /* 0x000000ffff4f7224 */ /* 0x000fe400078e0053 */
[----:B------:R-:W2:Y:S04]  /*1aaf0*/  LDL.LU.64 R82, [R1+0x300] ;  /* 0x0003000001527983 */ /* 0x000ea80000300a00 */
[----:B------:R-:W-:Y:S04]  /*1ab00*/  STL [R1+0x1a4], R76 ;  /* 0x0001a44c01007387 */ /* 0x000fe80000100800 */
[----:B------:R1:W-:Y:S02]  /*1ab10*/  STL [R1+0x198], R0 ;  /* 0x0001980001007387 */ /* 0x0003e40000100800 */
[----:B-1----:R-:W-:-:S05]  /*1ab20*/  IMAD.MOV.U32 R0, RZ, RZ, R77 ;  /* 0x000000ffff007224 */ /* 0x002fca00078e004d */
[----:B------:R1:W-:Y:S04]  /*1ab30*/  STL [R1+0x1a0], R0 ;  /* 0x0001a00001007387 */ /* 0x0003e80000100800 */
[----:B----4-:R-:W-:Y:S01]  /*1ab40*/  STL [R1+0x1ac], R172 ;  /* 0x0001acac01007387 */ /* 0x010fe20000100800 */
[----:B-1----:R-:W-:-:S03]  /*1ab50*/  IMAD.MOV.U32 R0, RZ, RZ, R173 ;  /* 0x000000ffff007224 */ /* 0x002fc600078e00ad */
[----:B------:R-:W4:Y:S04]  /*1ab60*/  LDL.LU.64 R76, [R1+0x2e0] ;  /* 0x0002e000014c7983 */ /* 0x000f280000300a00 */
[----:B------:R1:W-:Y:S04]  /*1ab70*/  STL [R1+0x1a8], R0 ;  /* 0x0001a80001007387 */ /* 0x0003e80000100800 */
[----:B------:R2:W-:Y:S01]  /*1ab80*/  STL [R1+0x1b4], R74 ;  /* 0x0001b44a01007387 */ /* 0x0005e20000100800 */
[----:B-1----:R-:W-:-:S03]  /*1ab90*/  IMAD.MOV.U32 R0, RZ, RZ, R75 ;  /* 0x000000ffff007224 */ /* 0x002fc600078e004b */
[----:B--2---:R-:W2:Y:S04]  /*1aba0*/  LDL.LU.64 R74, [R1+0x2f8] ;  /* 0x0002f800014a7983 */ /* 0x004ea80000300a00 */
[----:B------:R4:W-:Y:S02]  /*1abb0*/  STL [R1+0x1b0], R0 ;  /* 0x0001b00001007387 */ /* 0x0009e40000100800 */
[----:B----4-:R-:W-:Y:S02]  /*1abc0*/  IMAD.MOV.U32 R0, RZ, RZ, R77 ;  /* 0x000000ffff007224 */ /* 0x010fe400078e004d */
[----:B------:R1:W-:Y:S04]  /*1abd0*/  STL [R1+0x1bc], R76 ;  /* 0x0001bc4c01007387 */ /* 0x0003e80000100800 */
[----:B------:R4:W-:Y:S04]  /*1abe0*/  STL [R1+0x1b8], R0 ;  /* 0x0001b80001007387 */ /* 0x0009e80000100800 */
[----:B------:R-:W-:Y:S01]  /*1abf0*/  STL [R1+0x1c4], R174 ;  /* 0x0001c4ae01007387 */ /* 0x000fe20000100800 */
[----:B-1----:R-:W-:-:S02]  /*1ac00*/  IMAD.MOV.U32 R76, RZ, RZ, R80 ;  /* 0x000000ffff4c7224 */ /* 0x002fc400078e0050 */
[----:B----4-:R-:W-:Y:S02]  /*1ac10*/  IMAD.MOV.U32 R0, RZ, RZ, R175 ;  /* 0x000000ffff007224 */ /* 0x010fe400078e00af */
[----:B------:R-:W-:Y:S02]  /*1ac20*/  IMAD.MOV.U32 R77, RZ, RZ, R81 ;  /* 0x000000ffff4d7224 */ /* 0x000fe400078e0051 */
[----:B------:R-:W4:Y:S04]  /*1ac30*/  LDL.LU.64 R80, [R1+0x330] ;  /* 0x0003300001507983 */ /* 0x000f280000300a00 */
[----:B--2---:R-:W-:Y:S04]  /*1ac40*/  STL [R1+0x1cc], R74 ;  /* 0x0001cc4a01007387 */ /* 0x004fe80000100800 */
[----:B------:R1:W-:Y:S04]  /*1ac50*/  STL [R1+0x1c0], R0 ;  /* 0x0001c00001007387 */ /* 0x0003e80000100800 */
[----:B------:R-:W-:Y:S01]  /*1ac60*/  STL [R1+0x1d4], R82 ;  /* 0x0001d45201007387 */ /* 0x000fe20000100800 */
[----:B-1----:R-:W-:-:S05]  /*1ac70*/  IMAD.MOV.U32 R0, RZ, RZ, R75 ;  /* 0x000000ffff007224 */ /* 0x002fca00078e004b */
[----:B------:R1:W-:Y:S02]  /*1ac80*/  STL [R1+0x1c8], R0 ;  /* 0x0001c80001007387 */ /* 0x0003e40000100800 */
[----:B-1----:R-:W-:-:S05]  /*1ac90*/  IMAD.MOV.U32 R0, RZ, RZ, R83 ;  /* 0x000000ffff007224 */ /* 0x002fca00078e0053 */
[----:B------:R1:W-:Y:S04]  /*1aca0*/  STL [R1+0x1d0], R0 ;  /* 0x0001d00001007387 */ /* 0x0003e80000100800 */
[----:B------:R2:W-:Y:S04]  /*1acb0*/  STL [R1+0x1dc], R78 ;  /* 0x0001dc4e01007387 */ /* 0x0005e80000100800 */
[----:B------:R-:W3:Y:S01]  /*1acc0*/  LDL.LU.64 R82, [R1+0x348] ;  /* 0x0003480001527983 */ /* 0x000ee20000300a00 */
[----:B-1----:R-:W-:Y:S02]  /*1acd0*/  IMAD.MOV.U32 R0, RZ, RZ, R79 ;  /* 0x000000ffff007224 */ /* 0x002fe400078e004f */
[----:B------:R-:W-:Y:S01]  /*1ace0*/  IMAD.MOV.U32 R74, RZ, RZ, R76 ;  /* 0x000000ffff4a7224 */ /* 0x000fe200078e004c */
[----:B--2---:R-:W2:Y:S01]  /*1acf0*/  LDL.LU.64 R78, [R1+0x320] ;  /* 0x00032000014e7983 */ /* 0x004ea20000300a00 */
[----:B------:R-:W-:-:S02]  /*1ad00*/  IMAD.MOV.U32 R75, RZ, RZ, R77 ;  /* 0x000000ffff4b7224 */ /* 0x000fc400078e004d */
[----:B------:R-:W-:Y:S02]  /*1ad10*/  IMAD.MOV.U32 R76, RZ, RZ, R52 ;  /* 0x000000ffff4c7224 */ /* 0x000fe400078e0034 */
[----:B------:R-:W-:Y:S02]  /*1ad20*/  IMAD.MOV.U32 R77, RZ, RZ, R53 ;  /* 0x000000ffff4d7224 */ /* 0x000fe400078e0035 */
[----:B------:R-:W-:Y:S02]  /*1ad30*/  IMAD.MOV.U32 R52, RZ, RZ, R42 ;  /* 0x000000ffff347224 */ /* 0x000fe400078e002a */
[----:B------:R-:W-:Y:S02]  /*1ad40*/  IMAD.MOV.U32 R53, RZ, RZ, R43 ;  /* 0x000000ffff357224 */ /* 0x000fe400078e002b */
[----:B------:R-:W-:Y:S02]  /*1ad50*/  IMAD.MOV.U32 R42, RZ, RZ, R84 ;  /* 0x000000ffff2a7224 */ /* 0x000fe400078e0054 */
[----:B------:R-:W-:Y:S01]  /*1ad60*/  IMAD.MOV.U32 R43, RZ, RZ, R85 ;  /* 0x000000ffff2b7224 */ /* 0x000fe200078e0055 */
[----:B------:R1:W-:Y:S01]  /*1ad70*/  STL [R1+0x1d8], R0 ;  /* 0x0001d80001007387 */ /* 0x0003e20000100800 */
[----:B------:R-:W-:-:S02]  /*1ad80*/  IMAD.MOV.U32 R84, RZ, RZ, R86 ;  /* 0x000000ffff547224 */ /* 0x000fc400078e0056 */
[----:B------:R-:W-:Y:S02]  /*1ad90*/  IMAD.MOV.U32 R85, RZ, RZ, R87 ;  /* 0x000000ffff557224 */ /* 0x000fe400078e0057 */
[----:B------:R-:W-:Y:S02]  /*1ada0*/  IMAD.MOV.U32 R86, RZ, RZ, R36 ;  /* 0x000000ffff567224 */ /* 0x000fe400078e0024 */
[----:B------:R-:W-:Y:S02]  /*1adb0*/  IMAD.MOV.U32 R87, RZ, RZ, R37 ;  /* 0x000000ffff577224 */ /* 0x000fe400078e0025 */
[----:B------:R-:W-:Y:S02]  /*1adc0*/  IMAD.MOV.U32 R36, RZ, RZ, R38 ;  /* 0x000000ffff247224 */ /* 0x000fe400078e0026 */
[----:B------:R-:W-:Y:S02]  /*1add0*/  IMAD.MOV.U32 R37, RZ, RZ, R39 ;  /* 0x000000ffff257224 */ /* 0x000fe400078e0027 */
[----:B-1----:R-:W-:Y:S01]  /*1ade0*/  IMAD.MOV.U32 R0, RZ, RZ, R73 ;  /* 0x000000ffff007224 */ /* 0x002fe200078e0049 */
[----:B------:R-:W-:Y:S01]  /*1adf0*/  STL [R1+0x1e4], R72 ;  /* 0x0001e44801007387 */ /* 0x000fe20000100800 */
[----:B------:R-:W-:-:S02]  /*1ae00*/  IMAD.MOV.U32 R38, RZ, RZ, R180 ;  /* 0x000000ffff267224 */ /* 0x000fc400078e00b4 */
[----:B------:R-:W-:Y:S02]  /*1ae10*/  IMAD.MOV.U32 R39, RZ, RZ, R181 ;  /* 0x000000ffff277224 */ /* 0x000fe400078e00b5 */
[----:B------:R-:W-:Y:S02]  /*1ae20*/  IMAD.MOV.U32 R180, RZ, RZ, R16 ;  /* 0x000000ffffb47224 */ /* 0x000fe400078e0010 */
[----:B------:R-:W-:Y:S02]  /*1ae30*/  IMAD.MOV.U32 R181, RZ, RZ, R17 ;  /* 0x000000ffffb57224 */ /* 0x000fe400078e0011 */
[----:B------:R-:W3:Y:S04]  /*1ae40*/  LDL.LU.64 R16, [R1+0x338] ;  /* 0x0003380001107983 */ /* 0x000ee80000300a00 */
[----:B------:R1:W-:Y:S04]  /*1ae50*/  STL [R1+0x1e0], R0 ;  /* 0x0001e00001007387 */ /* 0x0003e80000100800 */
[----:B------:R1:W-:Y:S02]  /*1ae60*/  STL [R1+0x1ec], R74 ;  /* 0x0001ec4a01007387 */ /* 0x0003e40000100800 */
[----:B-1----:R-:W-:-:S02]  /*1ae70*/  IMAD.MOV.U32 R0, RZ, RZ, R75 ;  /* 0x000000ffff007224 */ /* 0x002fc400078e004b */
[----:B------:R-:W3:Y:S04]  /*1ae80*/  LDL.LU.64 R74, [R1+0x340] ;  /* 0x00034000014a7983 */ /* 0x000ee80000300a00 */
[----:B------:R2:W-:Y:S02]  /*1ae90*/  STL [R1+0x1e8], R0 ;  /* 0x0001e80001007387 */ /* 0x0005e40000100800 */
[----:B--2---:R-:W-:Y:S02]  /*1aea0*/  IMAD.MOV.U32 R0, RZ, RZ, R79 ;  /* 0x000000ffff007224 */ /* 0x004fe400078e004f */
[----:B------:R-:W-:Y:S04]  /*1aeb0*/  STL [R1+0x1f4], R78 ;  /* 0x0001f44e01007387 */ /* 0x000fe80000100800 */
[----:B----4-:R-:W-:Y:S04]  /*1aec0*/  STL [R1+0x1fc], R80 ;  /* 0x0001fc5001007387 */ /* 0x010fe80000100800 */
[----:B------:R1:W-:Y:S02]  /*1aed0*/  STL [R1+0x1f0], R0 ;  /* 0x0001f00001007387 */ /* 0x0003e40000100800 */
[----:B-1----:R-:W-:-:S05]  /*1aee0*/  IMAD.MOV.U32 R0, RZ, RZ, R81 ;  /* 0x000000ffff007224 */ /* 0x002fca00078e0051 */
[----:B------:R1:W-:Y:S01]  /*1aef0*/  STL [R1+0x1f8], R0 ;  /* 0x0001f80001007387 */ /* 0x0003e20000100800 */
[----:B---3--:R-:W-:Y:S02]  /*1af00*/  IMAD.MOV.U32 R78, RZ, RZ, R94 ;  /* 0x000000ffff4e7224 */ /* 0x008fe400078e005e */
[----:B------:R-:W-:Y:S02]  /*1af10*/  IMAD.MOV.U32 R79, RZ, RZ, R95 ;  /* 0x000000ffff4f7224 */ /* 0x000fe400078e005f */
[----:B-1----:R-:W-:Y:S01]  /*1af20*/  IMAD.MOV.U32 R0, RZ, RZ, R17 ;  /* 0x000000ffff007224 */ /* 0x002fe200078e0011 */
[----:B------:R1:W-:Y:S04]  /*1af30*/  STL [R1+0x204], R16 ;  /* 0x0002041001007387 */ /* 0x0003e80000100800 */
[----:B------:R-:W-:Y:S04]  /*1af40*/  STL [R1+0x20c], R74 ;  /* 0x00020c4a01007387 */ /* 0x000fe80000100800 */
[----:B------:R2:W-:Y:S04]  /*1af50*/  STL [R1+0x200], R0 ;  /* 0x0002000001007387 */ /* 0x0005e80000100800 */
[----:B-1----:R-:W3:Y:S04]  /*1af60*/  LDL.LU.64 R16, [R1+0x3f0] ;  /* 0x0003f00001107983 */ /* 0x002ee80000300a00 */
[----:B------:R-:W4:Y:S01]  /*1af70*/  LDL.LU.64 R94, [R1+0x3a8] ;  /* 0x0003a800015e7983 */ /* 0x000f220000300a00 */
[----:B--2---:R-:W-:-:S03]  /*1af80*/  IMAD.MOV.U32 R0, RZ, RZ, R75 ;  /* 0x000000ffff007224 */ /* 0x004fc600078e004b */
[----:B------:R-:W2:Y:S04]  /*1af90*/  LDL.LU.64 R80, [R1+0x388] ;  /* 0x0003880001507983 */ /* 0x000ea80000300a00 */
[----:B------:R1:W-:Y:S04]  /*1afa0*/  STL [R1+0x208], R0 ;  /* 0x0002080001007387 */ /* 0x0003e80000100800 */
[----:B------:R1:W-:Y:S02]  /*1afb0*/  STL [R1+0x214], R82 ;  /* 0x0002145201007387 */ /* 0x0003e40000100800 */
[----:B-1----:R-:W-:-:S02]  /*1afc0*/  IMAD.MOV.U32 R0, RZ, RZ, R83 ;  /* 0x000000ffff007224 */ /* 0x002fc400078e0053 */
[----:B------:R-:W-:Y:S04]  /*1afd0*/  STL [R1+0x21c], R40 ;  /* 0x00021c2801007387 */ /* 0x000fe80000100800 */
[----:B------:R1:W-:Y:S01]  /*1afe0*/  STL [R1+0x210], R0 ;  /* 0x0002100001007387 */ /* 0x0003e20000100800 */
[----:B------:R-:W-:Y:S02]  /*1aff0*/  IMAD.MOV.U32 R82, RZ, RZ, R54 ;  /* 0x000000ffff527224 */ /* 0x000fe400078e0036 */
[----:B------:R-:W-:Y:S02]  /*1b000*/  IMAD.MOV.U32 R83, RZ, RZ, R55 ;  /* 0x000000ffff537224 */ /* 0x000fe400078e0037 */
[----:B------:R-:W2:Y:S01]  /*1b010*/  LDL.LU.64 R54, [R1+0x370] ;  /* 0x0003700001367983 */ /* 0x000ea20000300a00 */
[----:B-1----:R-:W-:-:S03]  /*1b020*/  IMAD.MOV.U32 R0, RZ, RZ, R41 ;  /* 0x000000ffff007224 */ /* 0x002fc600078e0029 */
[----:B------:R-:W-:Y:S04]  /*1b030*/  STL [R1+0x224], R78 ;  /* 0x0002244e01007387 */ /* 0x000fe80000100800 */
[----:B------:R1:W-:Y:S04]  /*1b040*/  STL [R1+0x218], R0 ;  /* 0x0002180001007387 */ /* 0x0003e80000100800 */
[----:B------:R-:W4:Y:S01]  /*1b050*/  LDL.LU.64 R40, [R1+0x378] ;  /* 0x0003780001287983 */ /* 0x000f220000300a00 */
[----:B-1----:R-:W-:Y:S02]  /*1b060*/  IMAD.MOV.U32 R0, RZ, RZ, R79 ;  /* 0x000000ffff007224 */ /* 0x002fe400078e004f */
[----:B------:R-:W-:-:S02]  /*1b070*/  IMAD.MOV.U32 R78, RZ, RZ, R52 ;  /* 0x000000ffff4e7224 */ /* 0x000fc400078e0034 */
[----:B------:R-:W-:Y:S01]  /*1b080*/  IMAD.MOV.U32 R79, RZ, RZ, R53 ;  /* 0x000000ffff4f7224 */ /* 0x000fe200078e0035 */
[----:B------:R1:W-:Y:S04]  /*1b090*/  STL [R1+0x220], R0 ;  /* 0x0002200001007387 */ /* 0x0003e80000100800 */
[----:B------:R2:W-:Y:S04]  /*1b0a0*/  STL [R1+0x22c], R76 ;  /* 0x00022c4c01007387 */ /* 0x0005e80000100800 */
[----:B------:R-:W4:Y:S01]  /*1b0b0*/  LDL.LU.64 R52, [R1+0x390] ;  /* 0x0003900001347983 */ /* 0x000f220000300a00 */
[----:B-1----:R-:W-:-:S05]  /*1b0c0*/  IMAD.MOV.U32 R0, RZ, RZ, R77 ;  /* 0x000000ffff007224 */ /* 0x002fca00078e004d */
[----:B------:R1:W-:Y:S04]  /*1b0d0*/  STL [R1+0x228], R0 ;  /* 0x0002280001007387 */ /* 0x0003e80000100800 */
[----:B--2---:R3:W-:Y:S04]  /*1b0e0*/  STL [R1+0x234], R54 ;  /* 0x0002343601007387 */ /* 0x0047e80000100800 */
[----:B------:R-:W2:Y:S01]  /*1b0f0*/  LDL.LU.64 R76, [R1+0x398] ;  /* 0x00039800014c7983 */ /* 0x000ea20000300a00 */
[----:B-1----:R-:W-:-:S05]  /*1b100*/  IMAD.MOV.U32 R0, RZ, RZ, R55 ;  /* 0x000000ffff007224 */ /* 0x002fca00078e0037 */
[----:B------:R1:W-:Y:S01]  /*1b110*/  STL [R1+0x230], R0 ;  /* 0x0002300001007387 */ /* 0x0003e20000100800 */
[----:B---3--:R-:W-:Y:S02]  /*1b120*/  IMAD.MOV.U32 R54, RZ, RZ, R16 ;  /* 0x000000ffff367224 */ /* 0x008fe400078e0010 */
[----:B------:R-:W-:Y:S01]  /*1b130*/  IMAD.MOV.U32 R55, RZ, RZ, R17 ;  /* 0x000000ffff377224 */ /* 0x000fe200078e0011 */
[----:B----4-:R3:W-:Y:S04]  /*1b140*/  STL [R1+0x23c], R40 ;  /* 0x00023c2801007387 */ /* 0x0107e80000100800 */
[----:B------:R-:W4:Y:S01]  /*1b150*/  LDL.LU.64 R16, [R1+0x3e0] ;  /* 0x0003e00001107983 */ /* 0x000f220000300a00 */
[----:B-1----:R-:W-:-:S05]  /*1b160*/  IMAD.MOV.U32 R0, RZ, RZ, R41 ;  /* 0x000000ffff007224 */ /* 0x002fca00078e0029 */
[----:B------:R1:W-:Y:S01]  /*1b170*/  STL [R1+0x238], R0 ;  /* 0x0002380001007387 */ /* 0x0003e20000100800 */
[----:B---3--:R-:W-:Y:S02]  /*1b180*/  IMAD.MOV.U32 R40, RZ, RZ, R42 ;  /* 0x000000ffff287224 */ /* 0x008fe400078e002a */
[----:B------:R-:W-:Y:S02]  /*1b190*/  IMAD.MOV.U32 R41, RZ, RZ, R43 ;  /* 0x000000ffff297224 */ /* 0x000fe400078e002b */
[----:B------:R-:W-:Y:S02]  /*1b1a0*/  IMAD.MOV.U32 R42, RZ, RZ, R84 ;  /* 0x000000ffff2a7224 */ /* 0x000fe400078e0054 */
[----:B------:R-:W-:Y:S02]  /*1b1b0*/  IMAD.MOV.U32 R43, RZ, RZ, R85 ;  /* 0x000000ffff2b7224 */ /* 0x000fe400078e0055 */
[----:B------:R-:W-:Y:S02]  /*1b1c0*/  IMAD.MOV.U32 R84, RZ, RZ, R36 ;  /* 0x000000ffff547224 */ /* 0x000fe400078e0024 */
[----:B------:R-:W-:-:S02]  /*1b1d0*/  IMAD.MOV.U32 R85, RZ, RZ, R37 ;  /* 0x000000ffff557224 */ /* 0x000fc400078e0025 */
[----:B-1----:R-:W-:Y:S02]  /*1b1e0*/  IMAD.MOV.U32 R0, RZ, RZ, R81 ;  /* 0x000000ffff007224 */ /* 0x002fe400078e0051 */
[----:B------:R-:W-:Y:S02]  /*1b1f0*/  IMAD.MOV.U32 R36, RZ, RZ, R38 ;  /* 0x000000ffff247224 */ /* 0x000fe400078e0026 */
[----:B------:R-:W-:Y:S02]  /*1b200*/  IMAD.MOV.U32 R37, RZ, RZ, R39 ;  /* 0x000000ffff257224 */ /* 0x000fe400078e0027 */
[----:B------:R-:W3:Y:S04]  /*1b210*/  LDL.LU.64 R38, [R1+0x3d8] ;  /* 0x0003d80001267983 */ /* 0x000ee80000300a00 */
[----:B------:R1:W-:Y:S04]  /*1b220*/  STL [R1+0x244], R80 ;  /* 0x0002445001007387 */ /* 0x0003e80000100800 */
[----:B------:R-:W-:Y:S04]  /*1b230*/  STL [R1+0x24c], R52 ;  /* 0x00024c3401007387 */ /* 0x000fe80000100800 */
[----:B------:R1:W-:Y:S02]  /*1b240*/  STL [R1+0x240], R0 ;  /* 0x0002400001007387 */ /* 0x0003e40000100800 */
[----:B-1----:R-:W-:-:S02]  /*1b250*/  IMAD.MOV.U32 R80, RZ, RZ, R82 ;  /* 0x000000ffff507224 */ /* 0x002fc400078e0052 */
[----:B------:R-:W-:Y:S02]  /*1b260*/  IMAD.MOV.U32 R81, RZ, RZ, R83 ;  /* 0x000000ffff517224 */ /* 0x000fe400078e0053 */
[----:B------:R-:W3:Y:S01]  /*1b270*/  LDL.LU.64 R82, [R1+0x3c0] ;  /* 0x0003c00001527983 */ /* 0x000ee20000300a00 */
[----:B------:R-:W-:Y:S02]  /*1b280*/  IMAD.MOV.U32 R0, RZ, RZ, R53 ;  /* 0x000000ffff007224 */ /* 0x000fe400078e0035 */
[----:B------:R-:W-:Y:S02]  /*1b290*/  IMAD.MOV.U32 R52, RZ, RZ, R54 ;  /* 0x000000ffff347224 */ /* 0x000fe400078e0036 */
[----:B------:R-:W-:Y:S01]  /*1b2a0*/  IMAD.MOV.U32 R53, RZ, RZ, R55 ;  /* 0x000000ffff357224 */ /* 0x000fe200078e0037 */
[----:B------:R1:W-:Y:S04]  /*1b2b0*/  STL [R1+0x248], R0 ;  /* 0x0002480001007387 */ /* 0x0003e80000100800 */
[----:B--2---:R-:W-:Y:S01]  /*1b2c0*/  STL [R1+0x254], R76 ;  /* 0x0002544c01007387 */ /* 0x004fe20000100800 */
[----:B-1----:R-:W-:-:S03]  /*1b2d0*/  IMAD.MOV.U32 R0, RZ, RZ, R77 ;  /* 0x000000ffff007224 */ /* 0x002fc600078e004d */
[----:B------:R-:W2:Y:S04]  /*1b2e0*/  LDL.LU.64 R54, [R1+0x3d0] ;  /* 0x0003d00001367983 */ /* 0x000ea80000300a00 */
[----:B------:R-:W-:Y:S04]  /*1b2f0*/  STL [R1+0x25c], R78 ;  /* 0x00025c4e01007387 */ /* 0x000fe80000100800 */
[----:B------:R1:W-:Y:S02]  /*1b300*/  STL [R1+0x250], R0 ;  /* 0x0002500001007387 */ /* 0x0003e40000100800 */
[----:B-1----:R-:W-:-:S05]  /*1b310*/  IMAD.MOV.U32 R0, RZ, RZ, R79 ;  /* 0x000000ffff007224 */ /* 0x002fca00078e004f */
[----:B------:R1:W-:Y:S04]  /*1b320*/  STL [R1+0x258], R0 ;  /* 0x0002580001007387 */ /* 0x0003e80000100800 */
[----:B------:R4:W-:Y:S01]  /*1b330*/  STL [R1+0x264], R94 ;  /* 0x0002645e01007387 */ /* 0x0009e20000100800 */
[----:B-1----:R-:W-:-:S03]  /*1b340*/  IMAD.MOV.U32 R0, RZ, RZ, R95 ;  /* 0x000000ffff007224 */ /* 0x002fc600078e005f */
[----:B----4-:R-:W4:Y:S04]  /*1b350*/  LDL.LU.64 R94, [R1+0x3e8] ;  /* 0x0003e800015e7983 */ /* 0x010f280000300a00 */
[----:B------:R1:W-:Y:S04]  /*1b360*/  STL [R1+0x260], R0 ;  /* 0x0002600001007387 */ /* 0x0003e80000100800 */
[----:B------:R-:W-:Y:S01]  /*1b370*/  STL [R1+0x26c], R80 ;  /* 0x00026c5001007387 */ /* 0x000fe20000100800 */
[----:B-1----:R-:W-:-:S03]  /*1b380*/  IMAD.MOV.U32 R0, RZ, RZ, R81 ;  /* 0x000000ffff007224 */ /* 0x002fc600078e0051 */
[----:B---3--:R-:W-:Y:S04]  /*1b390*/  STL [R1+0x274], R82 ;  /* 0x0002745201007387 */ /* 0x008fe80000100800 */
[----:B------:R1:W-:Y:S02]  /*1b3a0*/  STL [R1+0x268], R0 ;  /* 0x0002680001007387 */ /* 0x0003e40000100800 */
[----:B-1----:R-:W-:-:S05]  /*1b3b0*/  IMAD.MOV.U32 R0, RZ, RZ, R83 ;  /* 0x000000ffff007224 */ /* 0x002fca00078e0053 */
[----:B------:R2:W-:Y:S01]  /*1b3c0*/  STL [R1+0x270], R0 ;  /* 0x0002700001007387 */ /* 0x0005e20000100800 */
        /* <DEDUP_REMOVED lines=20> */
[----:B--2---:R-:W-:Y:S01]  /*1b510*/  IMAD.MOV.U32 R0, RZ, RZ, R55 ;  /* 0x000000ffff007224 */ /* 0x004fe200078e0037 */
[----:B------:R-:W-:Y:S04]  /*1b520*/  STL [R1+0x27c], R54 ;  /* 0x00027c3601007387 */ /* 0x000fe80000100800 */
[----:B------:R-:W-:Y:S04]  /*1b530*/  STL [R1+0x284], R38 ;  /* 0x0002842601007387 */ /* 0x000fe80000100800 */
[----:B------:R1:W-:Y:S02]  /*1b540*/  STL [R1+0x278], R0 ;  /* 0x0002780001007387 */ /* 0x0003e40000100800 */
[----:B-1----:R-:W-:-:S05]  /*1b550*/  IMAD.MOV.U32 R0, RZ, RZ, R39 ;  /* 0x000000ffff007224 */ /* 0x002fca00078e0027 */
[----:B------:R1:W-:Y:S01]  /*1b560*/  STL [R1+0x280], R0 ;  /* 0x0002800001007387 */ /* 0x0003e20000100800 */
[----:B------:R-:W-:-:S03]  /*1b570*/  IMAD.MOV.U32 R38, RZ, RZ, R124 ;  /* 0x000000ffff267224 */ /* 0x000fc600078e007c */
[----:B------:R2:W-:Y:S01]  /*1b580*/  STL [R1+0x28c], R16 ;  /* 0x00028c1001007387 */ /* 0x0005e20000100800 */
[----:B-1----:R-:W-:Y:S02]  /*1b590*/  IMAD.MOV.U32 R0, RZ, RZ, R17 ;  /* 0x000000ffff007224 */ /* 0x002fe400078e0011 */
[----:B------:R-:W-:Y:S01]  /*1b5a0*/  IMAD.MOV.U32 R39, RZ, RZ, R125 ;  /* 0x000000ffff277224 */ /* 0x000fe200078e007d */
[----:B----4-:R-:W-:Y:S04]  /*1b5b0*/  STL [R1+0x294], R94 ;  /* 0x0002945e01007387 */ /* 0x010fe80000100800 */
[----:B------:R1:W-:Y:S04]  /*1b5c0*/  STL [R1+0x288], R0 ;  /* 0x0002880001007387 */ /* 0x0003e80000100800 */
[----:B--2---:R-:W2:Y:S04]  /*1b5d0*/  LDL.LU.64 R16, [R1+0x588] ;  /* 0x0005880001107983 */ /* 0x004ea80000300a00 */
[----:B------:R-:W3:Y:S01]  /*1b5e0*/  LDL.LU.64 R124, [R1+0x448] ;  /* 0x00044800017c7983 */ /* 0x000ee20000300a00 */
[----:B-1----:R-:W-:-:S03]  /*1b5f0*/  IMAD.MOV.U32 R0, RZ, RZ, R95 ;  /* 0x000000ffff007224 */ /* 0x002fc600078e005f */
[----:B------:R-:W4:Y:S04]  /*1b600*/  LDL.LU.64 R24, [R1+0x548] ;  /* 0x0005480001187983 */ /* 0x000f280000300a00 */
[----:B------:R-:W2:Y:S04]  /*1b610*/  LDL.LU.64 R26, [R1+0x508] ;  /* 0x00050800011a7983 */ /* 0x000ea80000300a00 */
[----:B------:R-:W-:Y:S04]  /*1b620*/  STL [R1+0x29c], R80 ;  /* 0x00029c5001007387 */ /* 0x000fe80000100800 */
[----:B------:R1:W-:Y:S04]  /*1b630*/  STL [R1+0x290], R0 ;  /* 0x0002900001007387 */ /* 0x0003e80000100800 */
[----:B------:R-:W2:Y:S04]  /*1b640*/  LDL.LU.64 R94, [R1+0x478] ;  /* 0x00047800015e7983 */ /* 0x000ea80000300a00 */
[----:B------:R-:W2:Y:S01]  /*1b650*/  LDL.LU.64 R54, [R1+0x410] ;  /* 0x0004100001367983 */ /* 0x000ea20000300a00 */
[----:B-1----:R-:W-:-:S03]  /*1b660*/  IMAD.MOV.U32 R0, RZ, RZ, R81 ;  /* 0x000000ffff007224 */ /* 0x002fc600078e0051 */
[----:B------:R-:W3:Y:S04]  /*1b670*/  LDL.LU.64 R78, [R1+0x418] ;  /* 0x00041800014e7983 */ /* 0x000ee80000300a00 */
[----:B------:R1:W-:Y:S04]  /*1b680*/  STL [R1+0x298], R0 ;  /* 0x0002980001007387 */ /* 0x0003e80000100800 */
[----:B------:R1:W-:Y:S02]  /*1b690*/  STL [R1+0x2a4], R82 ;  /* 0x0002a45201007387 */ /* 0x0003e40000100800 */
[----:B-1----:R-:W-:-:S05]  /*1b6a0*/  IMAD.MOV.U32 R0, RZ, RZ, R83 ;  /* 0x000000ffff007224 */ /* 0x002fca00078e0053 */
[----:B------:R1:W-:Y:S04]  /*1b6b0*/  STL [R1+0x2a0], R0 ;  /* 0x0002a00001007387 */ /* 0x0003e80000100800 */
[----:B------:R-:W4:Y:S04]  /*1b6c0*/  LDL.LU.64 R82, [R1+0x420] ;  /* 0x0004200001527983 */ /* 0x000f280000300a00 */
[----:B------:R-:W-:Y:S01]  /*1b6d0*/  STL [R1+0x2ac], R52 ;  /* 0x0002ac3401007387 */ /* 0x000fe20000100800 */
[----:B-1----:R-:W-:-:S03]  /*1b6e0*/  IMAD.MOV.U32 R0, RZ, RZ, R53 ;  /* 0x000000ffff007224 */ /* 0x002fc600078e0035 */
[----:B------:R-:W4:Y:S04]  /*1b6f0*/  LDL.LU.64 R80, [R1+0x428] ;  /* 0x0004280001507983 */ /* 0x000f280000300a00 */
[----:B------:R1:W-:Y:S04]  /*1b700*/  STL [R1+0x2a8], R0 ;  /* 0x0002a80001007387 */ /* 0x0003e80000100800 */
[----:B--2---:R2:W-:Y:S01]  /*1b710*/  STL [R1+0x2b4], R54 ;  /* 0x0002b43601007387 */ /* 0x0045e20000100800 */
[----:B-1----:R-:W-:-:S03]  /*1b720*/  IMAD.MOV.U32 R0, RZ, RZ, R55 ;  /* 0x000000ffff007224 */ /* 0x002fc600078e0037 */
[----:B--2---:R-:W2:Y:S04]  /*1b730*/  LDL.LU.64 R54, [R1+0x430] ;  /* 0x0004300001367983 */ /* 0x004ea80000300a00 */
[----:B------:R1:W-:Y:S04]  /*1b740*/  STL [R1+0x2b0], R0 ;  /* 0x0002b00001007387 */ /* 0x0003e80000100800 */
[----:B---3--:R-:W-:Y:S04]  /*1b750*/  STL [R1+0x2bc], R78 ;  /* 0x0002bc4e01007387 */ /* 0x008fe80000100800 */
[----:B------:R-:W3:Y:S01]  /*1b760*/  LDL.LU.64 R52, [R1+0x460] ;  /* 0x0004600001347983 */ /* 0x000ee20000300a00 */
[----:B-1----:R-:W-:-:S05]  /*1b770*/  IMAD.MOV.U32 R0, RZ, RZ, R79 ;  /* 0x000000ffff007224 */ /* 0x002fca00078e004f */
[----:B------:R1:W-:Y:S04]  /*1b780*/  STL [R1+0x2b8], R0 ;  /* 0x0002b80001007387 */ /* 0x0003e80000100800 */
[----:B----4-:R4:W-:Y:S01]  /*1b790*/  STL [R1+0x2c4], R82 ;  /* 0x0002c45201007387 */ /* 0x0109e20000100800 */
[----:B-1----:R-:W-:-:S05]  /*1b7a0*/  IMAD.MOV.U32 R0, RZ, RZ, R83 ;  /* 0x000000ffff007224 */ /* 0x002fca00078e0053 */
[----:B------:R1:W-:Y:S04]  /*1b7b0*/  STL [R1+0x2c0], R0 ;  /* 0x0002c00001007387 */ /* 0x0003e80000100800 */
[----:B------:R-:W-:Y:S04]  /*1b7c0*/  STL [R1+0x2cc], R80 ;  /* 0x0002cc5001007387 */ /* 0x000fe80000100800 */
[----:B----4-:R-:W4:Y:S01]  /*1b7d0*/  LDL.LU.64 R82, [R1+0x450] ;  /* 0x0004500001527983 */ /* 0x010f220000300a00 */
[----:B-1----:R-:W-:-:S05]  /*1b7e0*/  IMAD.MOV.U32 R0, RZ, RZ, R81 ;  /* 0x000000ffff007224 */ /* 0x002fca00078e0051 */
[----:B------:R2:W-:Y:S02]  /*1b7f0*/  STL [R1+0x2c8], R0 ;  /* 0x0002c80001007387 */ /* 0x0005e40000100800 */
[----:B--2---:R-:W-:Y:S02]  /*1b800*/  IMAD.MOV.U32 R0, RZ, RZ, R55 ;  /* 0x000000ffff007224 */ /* 0x004fe400078e0037 */
[----:B------:R1:W-:Y:S04]  /*1b810*/  STL [R1+0x2d4], R54 ;  /* 0x0002d43601007387 */ /* 0x0003e80000100800 */
[----:B------:R2:W-:Y:S01]  /*1b820*/  STL [R1+0x2d0], R0 ;  /* 0x0002d00001007387 */ /* 0x0005e20000100800 */
[----:B-1----:R-:W-:Y:S02]  /*1b830*/  IMAD.MOV.U32 R54, RZ, RZ, R40 ;  /* 0x000000ffff367224 */ /* 0x002fe400078e0028 */
[----:B------:R-:W-:-:S02]  /*1b840*/  IMAD.MOV.U32 R55, RZ, RZ, R41 ;  /* 0x000000ffff377224 */ /* 0x000fc400078e0029 */
[----:B------:R-:W-:Y:S02]  /*1b850*/  IMAD.MOV.U32 R40, RZ, RZ, R42 ;  /* 0x000000ffff287224 */ /* 0x000fe400078e002a */
[----:B------:R-:W-:Y:S02]  /*1b860*/  IMAD.MOV.U32 R41, RZ, RZ, R43 ;  /* 0x000000ffff297224 */ /* 0x000fe400078e002b */
[----:B------:R-:W3:Y:S01]  /*1b870*/  LDL.LU.64 R42, [R1+0x458] ;  /* 0x00045800012a7983 */ /* 0x000ee20000300a00 */
[----:B--2---:R-:W-:-:S03]  /*1b880*/  IMAD.MOV.U32 R0, RZ, RZ, R87 ;  /* 0x000000ffff007224 */ /* 0x004fc600078e0057 */
[----:B------:R1:W-:Y:S04]  /*1b890*/  STL [R1+0x2dc], R86 ;  /* 0x0002dc5601007387 */ /* 0x0003e80000100800 */
[----:B------:R2:W-:Y:S01]  /*1b8a0*/  STL [R1+0x2d8], R0 ;  /* 0x0002d80001007387 */ /* 0x0005e20000100800 */
[----:B-1----:R-:W-:Y:S02]  /*1b8b0*/  IMAD.MOV.U32 R86, RZ, RZ, R38 ;  /* 0x000000ffff567224 */ /* 0x002fe400078e0026 */
[----:B------:R-:W-:Y:S02]  /*1b8c0*/  IMAD.MOV.U32 R87, RZ, RZ, R39 ;  /* 0x000000ffff577224 */ /* 0x000fe400078e0027 */
[----:B--2---:R-:W-:Y:S02]  /*1b8d0*/  IMAD.MOV.U32 R0, RZ, RZ, R37 ;  /* 0x000000ffff007224 */ /* 0x004fe400078e0025 */
[----:B------:R-:W-:-:S02]  /*1b8e0*/  IMAD.MOV.U32 R38, RZ, RZ, R180 ;  /* 0x000000ffff267224 */ /* 0x000fc400078e00b4 */
[----:B------:R-:W-:Y:S02]  /*1b8f0*/  IMAD.MOV.U32 R39, RZ, RZ, R181 ;  /* 0x000000ffff277224 */ /* 0x000fe400078e00b5 */
[----:B------:R-:W-:Y:S02]  /*1b900*/  IMAD.MOV.U32 R180, RZ, RZ, R182 ;  /* 0x000000ffffb47224 */ /* 0x000fe400078e00b6 */
[----:B------:R-:W-:Y:S02]  /*1b910*/  IMAD.MOV.U32 R181, RZ, RZ, R183 ;  /* 0x000000ffffb57224 */ /* 0x000fe400078e00b7 */
[----:B------:R-:W2:Y:S04]  /*1b920*/  LDL.LU.64 R182, [R1+0x468] ;  /* 0x0004680001b67983 */ /* 0x000ea80000300a00 */
[----:B------:R1:W-:Y:S04]  /*1b930*/  STL [R1+0x2e4], R36 ;  /* 0x0002e42401007387 */ /* 0x0003e80000100800 */
[----:B------:R4:W-:Y:S04]  /*1b940*/  STL [R1+0x2e0], R0 ;  /* 0x0002e00001007387 */ /* 0x0009e80000100800 */
[----:B------:R4:W-:Y:S04]  /*1b950*/  STL [R1+0x2ec], R124 ;  /* 0x0002ec7c01007387 */ /* 0x0009e80000100800 */
[----:B-1----:R-:W2:Y:S01]  /*1b960*/  LDL.LU.64 R36, [R1+0x470] ;  /* 0x0004700001247983 */ /* 0x002ea20000300a00 */
[----:B----4-:R-:W-:-:S05]  /*1b970*/  IMAD.MOV.U32 R0, RZ, RZ, R125 ;  /* 0x000000ffff007224 */ /* 0x010fca00078e007d */
[----:B------:R1:W-:Y:S01]  /*1b980*/  STL [R1+0x2e8], R0 ;  /* 0x0002e80001007387 */ /* 0x0003e20000100800 */
[----:B------:R-:W-:Y:S02]  /*1b990*/  IMAD.MOV.U32 R124, RZ, RZ, R94 ;  /* 0x000000ffff7c7224 */ /* 0x000fe400078e005e */
[----:B------:R-:W-:Y:S01]  /*1b9a0*/  IMAD.MOV.U32 R125, RZ, RZ, R95 ;  /* 0x000000ffff7d7224 */ /* 0x000fe200078e005f */
[----:B------:R-:W-:Y:S04]  /*1b9b0*/  STL [R1+0x2f4], R82 ;  /* 0x0002f45201007387 */ /* 0x000fe80000100800 */
[----:B------:R-:W4:Y:S01]  /*1b9c0*/  LDL.LU.64 R94, [R1+0x490] ;  /* 0x00049000015e7983 */ /* 0x000f220000300a00 */
[----:B-1----:R-:W-:-:S05]  /*1b9d0*/  IMAD.MOV.U32 R0, RZ, RZ, R83 ;  /* 0x000000ffff007224 */ /* 0x002fca00078e0053 */
[----:B------:R3:W-:Y:S02]  /*1b9e0*/  STL [R1+0x2f0], R0 ;  /* 0x0002f00001007387 */ /* 0x0007e40000100800 */
[----:B---3--:R-:W-:Y:S02]  /*1b9f0*/  IMAD.MOV.U32 R0, RZ, RZ, R43 ;  /* 0x000000ffff007224 */ /* 0x008fe400078e002b */
[----:B------:R1:W-:Y:S04]  /*1ba00*/  STL [R1+0x2fc], R42 ;  /* 0x0002fc2a01007387 */ /* 0x0003e80000100800 */
[----:B------:R3:W-:Y:S04]  /*1ba10*/  STL [R1+0x2f8], R0 ;  /* 0x0002f80001007387 */ /* 0x0007e80000100800 */
[----:B------:R-:W-:Y:S01]  /*1ba20*/  STL [R1+0x304], R52 ;  /* 0x0003043401007387 */ /* 0x000fe20000100800 */
[----:B-1----:R-:W-:-:S02]  /*1ba30*/  IMAD.MOV.U32 R42, RZ, RZ, R84 ;  /* 0x000000ffff2a7224 */ /* 0x002fc400078e0054 */
        /* <DEDUP_REMOVED lines=8> */
[----:B------:R-:W3:Y:S04]  /*1bac0*/  LDL.LU.64 R180, [R1+0x498] ;  /* 0x0004980001b47983 */ /* 0x000ee80000300a00 */
[----:B------:R1:W-:Y:S04]  /*1bad0*/  STL [R1+0x300], R0 ;  /* 0x0003000001007387 */ /* 0x0003e80000100800 */
[----:B--2---:R2:W-:Y:S01]  /*1bae0*/  STL [R1+0x30c], R182 ;  /* 0x00030cb601007387 */ /* 0x0045e20000100800 */
[----:B-1----:R-:W-:-:S03]  /*1baf0*/  IMAD.MOV.U32 R0, RZ, RZ, R183 ;  /* 0x000000ffff007224 */ /* 0x002fc600078e00b7 */
[----:B------:R-:W-:Y:S04]  /*1bb00*/  STL [R1+0x314], R36 ;  /* 0x0003142401007387 */ /* 0x000fe80000100800 */
[----:B------:R1:W-:Y:S04]  /*1bb10*/  STL [R1+0x308], R0 ;  /* 0x0003080001007387 */ /* 0x0003e80000100800 */
[----:B--2---:R-:W2:Y:S01]  /*1bb20*/  LDL.LU.64 R182, [R1+0x4a0] ;  /* 0x0004a00001b67983 */ /* 0x004ea20000300a00 */
[----:B-1----:R-:W-:-:S03]  /*1bb30*/  IMAD.MOV.U32 R0, RZ, RZ, R37 ;  /* 0x000000ffff007224 */ /* 0x002fc600078e0025 */
[----:B------:R-:W-:Y:S04]  /*1bb40*/  STL [R1+0x31c], R124 ;  /* 0x00031c7c01007387 */ /* 0x000fe80000100800 */
[----:B------:R1:W-:Y:S04]  /*1bb50*/  STL [R1+0x310], R0 ;  /* 0x0003100001007387 */ /* 0x0003e80000100800 */
[----:B------:R-:W2:Y:S01]  /*1bb60*/  LDL.LU.64 R36, [R1+0x4a8] ;  /* 0x0004a80001247983 */ /* 0x000ea20000300a00 */
[----:B-1----:R-:W-:-:S05]  /*1bb70*/  IMAD.MOV.U32 R0, RZ, RZ, R125 ;  /* 0x000000ffff007224 */ /* 0x002fca00078e007d */
[----:B------:R1:W-:Y:S04]  /*1bb80*/  STL [R1+0x318], R0 ;  /* 0x0003180001007387 */ /* 0x0003e80000100800 */
[----:B------:R-:W-:Y:S04]  /*1bb90*/  STL [R1+0x324], R54 ;  /* 0x0003243601007387 */ /* 0x000fe80000100800 */
[----:B------:R-:W2:Y:S01]  /*1bba0*/  LDL.LU.64 R124, [R1+0x4b0] ;  /* 0x0004b000017c7983 */ /* 0x000ea20000300a00 */
[----:B-1----:R-:W-:-:S03]  /*1bbb0*/  IMAD.MOV.U32 R0, RZ, RZ, R55 ;  /* 0x000000ffff007224 */ /* 0x002fc600078e0037 */
[----:B------:R-:W-:Y:S04]  /*1bbc0*/  STL [R1+0x32c], R40 ;  /* 0x00032c2801007387 */ /* 0x000fe80000100800 */
[----:B------:R1:W-:Y:S02]  /*1bbd0*/  STL [R1+0x320], R0 ;  /* 0x0003200001007387 */ /* 0x0003e40000100800 */
[----:B-1----:R-:W-:-:S05]  /*1bbe0*/  IMAD.MOV.U32 R0, RZ, RZ, R41 ;  /* 0x000000ffff007224 */ /* 0x002fca00078e0029 */
[----:B------:R1:W-:Y:S04]  /*1bbf0*/  STL [R1+0x328], R0 ;  /* 0x0003280001007387 */ /* 0x0003e80000100800 */
[----:B----4-:R4:W-:Y:S01]  /*1bc00*/  STL [R1+0x334], R94 ;  /* 0x0003345e01007387 */ /* 0x0109e20000100800 */
[----:B-1----:R-:W-:-:S05]  /*1bc10*/  IMAD.MOV.U32 R0, RZ, RZ, R95 ;  /* 0x000000ffff007224 */ /* 0x002fca00078e005f */
[----:B------:R1:W-:Y:S01]  /*1bc20*/  STL [R1+0x330], R0 ;  /* 0x0003300001007387 */ /* 0x0003e20000100800 */
[----:B----4-:R-:W-:Y:S02]  /*1bc30*/  IMAD.MOV.U32 R94, RZ, RZ, R24 ;  /* 0x000000ffff5e7224 */ /* 0x010fe400078e0018 */
[----:B------:R-:W-:Y:S02]  /*1bc40*/  IMAD.MOV.U32 R95, RZ, RZ, R25 ;  /* 0x000000ffff5f7224 */ /* 0x000fe400078e0019 */
[----:B------:R-:W-:Y:S02]  /*1bc50*/  IMAD.MOV.U32 R24, RZ, RZ, R26 ;  /* 0x000000ffff187224 */ /* 0x000fe400078e001a */
[----:B------:R-:W-:Y:S01]  /*1bc60*/  IMAD.MOV.U32 R25, RZ, RZ, R27 ;  /* 0x000000ffff197224 */ /* 0x000fe200078e001b */
[----:B---3--:R3:W-:Y:S01]  /*1bc70*/  STL [R1+0x33c], R180 ;  /* 0x00033cb401007387 */ /* 0x0087e20000100800 */
[----:B-1----:R-:W-:-:S03]  /*1bc80*/  IMAD.MOV.U32 R0, RZ, RZ, R181 ;  /* 0x000000ffff007224 */ /* 0x002fc600078e00b5 */
[----:B------:R-:W4:Y:S04]  /*1bc90*/  LDL.LU.64 R26, [R1+0x4d0] ;  /* 0x0004d000011a7983 */ /* 0x000f280000300a00 */
[----:B--2---:R-:W-:Y:S04]  /*1bca0*/  STL [R1+0x344], R182 ;  /* 0x000344b601007387 */ /* 0x004fe80000100800 */
[----:B------:R1:W-:Y:S04]  /*1bcb0*/  STL [R1+0x338], R0 ;  /* 0x0003380001007387 */ /* 0x0003e80000100800 */
[----:B---3--:R-:W2:Y:S01]  /*1bcc0*/  LDL.LU.64 R180, [R1+0x4d8] ;  /* 0x0004d80001b47983 */ /* 0x008ea20000300a00 */
[----:B-1----:R-:W-:-:S03]  /*1bcd0*/  IMAD.MOV.U32 R0, RZ, RZ, R183 ;  /* 0x000000ffff007224 */ /* 0x002fc600078e00b7 */
[----:B------:R-:W4:Y:S04]  /*1bce0*/  LDL.LU.64 R182, [R1+0x4e0] ;  /* 0x0004e00001b67983 */ /* 0x000f280000300a00 */
[----:B------:R1:W-:Y:S04]  /*1bcf0*/  STL [R1+0x340], R0 ;  /* 0x0003400001007387 */ /* 0x0003e80000100800 */
[----:B------:R1:W-:Y:S02]  /*1bd00*/  STL [R1+0x34c], R36 ;  /* 0x00034c2401007387 */ /* 0x0003e40000100800 */
[----:B-1----:R-:W-:-:S02]  /*1bd10*/  IMAD.MOV.U32 R0, RZ, RZ, R37 ;  /* 0x000000ffff007224 */ /* 0x002fc400078e0025 */
[----:B------:R-:W-:Y:S04]  /*1bd20*/  STL [R1+0x354], R124 ;  /* 0x0003547c01007387 */ /* 0x000fe80000100800 */
[----:B------:R1:W-:Y:S04]  /*1bd30*/  STL [R1+0x348], R0 ;  /* 0x0003480001007387 */ /* 0x0003e80000100800 */
[----:B------:R-:W4:Y:S01]  /*1bd40*/  LDL.LU.64 R36, [R1+0x4e8] ;  /* 0x0004e80001247983 */ /* 0x000f220000300a00 */
[----:B-1----:R-:W-:-:S03]  /*1bd50*/  IMAD.MOV.U32 R0, RZ, RZ, R125 ;  /* 0x000000ffff007224 */ /* 0x002fc600078e007d */
[----:B------:R-:W4:Y:S04]  /*1bd60*/  LDL.LU.64 R124, [R1+0x4f0] ;  /* 0x0004f000017c7983 */ /* 0x000f280000300a00 */
[----:B------:R1:W-:Y:S04]  /*1bd70*/  STL [R1+0x350], R0 ;  /* 0x0003500001007387 */ /* 0x0003e80000100800 */
[----:B------:R-:W-:Y:S01]  /*1bd80*/  STL [R1+0x35c], R42 ;  /* 0x00035c2a01007387 */ /* 0x000fe20000100800 */
[----:B-1----:R-:W-:-:S05]  /*1bd90*/  IMAD.MOV.U32 R0, RZ, RZ, R43 ;  /* 0x000000ffff007224 */ /* 0x002fca00078e002b */
[----:B------:R1:W-:Y:S04]  /*1bda0*/  STL [R1+0x358], R0 ;  /* 0x0003580001007387 */ /* 0x0003e80000100800 */
[----:B------:R-:W-:Y:S01]  /*1bdb0*/  STL [R1+0x364], R84 ;  /* 0x0003645401007387 */ /* 0x000fe20000100800 */
[----:B-1----:R-:W-:-:S05]  /*1bdc0*/  IMAD.MOV.U32 R0, RZ, RZ, R85 ;  /* 0x000000ffff007224 */ /* 0x002fca00078e0055 */
[----:B------:R1:W-:Y:S04]  /*1bdd0*/  STL [R1+0x360], R0 ;  /* 0x0003600001007387 */ /* 0x0003e80000100800 */
[----:B------:R1:W-:Y:S02]  /*1bde0*/  STL [R1+0x36c], R126 ;  /* 0x00036c7e01007387 */ /* 0x0003e40000100800 */
[----:B-1----:R-:W-:-:S05]  /*1bdf0*/  IMAD.MOV.U32 R0, RZ, RZ, R127 ;  /* 0x000000ffff007224 */ /* 0x002fca00078e007f */
[----:B------:R1:W-:Y:S01]  /*1be00*/  STL [R1+0x368], R0 ;  /* 0x0003680001007387 */ /* 0x0003e20000100800 */
[----:B------:R-:W-:Y:S02]  /*1be10*/  IMAD.MOV.U32 R126, RZ, RZ, R94 ;  /* 0x000000ffff7e7224 */ /* 0x000fe400078e005e */
[----:B------:R-:W-:Y:S02]  /*1be20*/  IMAD.MOV.U32 R127, RZ, RZ, R95 ;  /* 0x000000ffff7f7224 */ /* 0x000fe400078e005f */
[----:B------:R-:W-:Y:S02]  /*1be30*/  IMAD.MOV.U32 R94, RZ, RZ, R24 ;  /* 0x000000ffff5e7224 */ /* 0x000fe400078e0018 */
[----:B------:R-:W-:Y:S01]  /*1be40*/  IMAD.MOV.U32 R95, RZ, RZ, R25 ;  /* 0x000000ffff5f7224 */ /* 0x000fe200078e0019 */
[----:B----4-:R4:W-:Y:S01]  /*1be50*/  STL [R1+0x374], R26 ;  /* 0x0003741a01007387 */ /* 0x0109e20000100800 */
[----:B-1----:R-:W-:-:S03]  /*1be60*/  IMAD.MOV.U32 R0, RZ, RZ, R27 ;  /* 0x000000ffff007224 */ /* 0x002fc600078e001b */
[----:B------:R-:W3:Y:S04]  /*1be70*/  LDL.LU.64 R24, [R1+0x510] ;  /* 0x0005100001187983 */ /* 0x000ee80000300a00 */
[----:B------:R1:W-:Y:S04]  /*1be80*/  STL [R1+0x370], R0 ;  /* 0x0003700001007387 */ /* 0x0003e80000100800 */
[----:B--2---:R2:W-:Y:S04]  /*1be90*/  STL [R1+0x37c], R180 ;  /* 0x00037cb401007387 */ /* 0x0045e80000100800 */
[----:B----4-:R-:W4:Y:S01]  /*1bea0*/  LDL.LU.64 R26, [R1+0x518] ;  /* 0x00051800011a7983 */ /* 0x010f220000300a00 */
[----:B-1----:R-:W-:-:S05]  /*1beb0*/  IMAD.MOV.U32 R0, RZ, RZ, R181 ;  /* 0x000000ffff007224 */ /* 0x002fca00078e00b5 */
[----:B------:R1:W-:Y:S04]  /*1bec0*/  STL [R1+0x378], R0 ;  /* 0x0003780001007387 */ /* 0x0003e80000100800 */
[----:B------:R-:W-:Y:S04]  /*1bed0*/  STL [R1+0x384], R182 ;  /* 0x000384b601007387 */ /* 0x000fe80000100800 */
[----:B--2---:R-:W2:Y:S01]  /*1bee0*/  LDL.LU.64 R180, [R1+0x520] ;  /* 0x0005200001b47983 */ /* 0x004ea20000300a00 */
[----:B-1----:R-:W-:-:S05]  /*1bef0*/  IMAD.MOV.U32 R0, RZ, RZ, R183 ;  /* 0x000000ffff007224 */ /* 0x002fca00078e00b7 */
[----:B------:R1:W-:Y:S04]  /*1bf00*/  STL [R1+0x380], R0 ;  /* 0x0003800001007387 */ /* 0x0003e80000100800 */
[----:B------:R1:W-:Y:S02]  /*1bf10*/  STL [R1+0x38c], R36 ;  /* 0x00038c2401007387 */ /* 0x0003e40000100800 */
[----:B-1----:R-:W-:Y:S02]  /*1bf20*/  IMAD.MOV.U32 R0, RZ, RZ, R37 ;  /* 0x000000ffff007224 */ /* 0x002fe400078e0025 */
[----:B------:R-:W2:Y:S04]  /*1bf30*/  LDL.LU.64 R182, [R1+0x528] ;  /* 0x0005280001b67983 */ /* 0x000ea80000300a00 */
[----:B------:R1:W-:Y:S04]  /*1bf40*/  STL [R1+0x388], R0 ;  /* 0x0003880001007387 */ /* 0x0003e80000100800 */
[----:B------:R1:W-:Y:S04]  /*1bf50*/  STL [R1+0x394], R124 ;  /* 0x0003947c01007387 */ /* 0x0003e80000100800 */
[----:B------:R-:W2:Y:S01]  /*1bf60*/  LDL.LU.64 R36, [R1+0x530] ;  /* 0x0005300001247983 */ /* 0x000ea20000300a00 */
[----:B-1----:R-:W-:-:S05]  /*1bf70*/  IMAD.MOV.U32 R0, RZ, RZ, R125 ;  /* 0x000000ffff007224 */ /* 0x002fca00078e007d */
[----:B------:R1:W-:Y:S04]  /*1bf80*/  STL [R1+0x390], R0 ;  /* 0x0003900001007387 */ /* 0x0003e80000100800 */
[----:B------:R-:W-:Y:S04]  /*1bf90*/  STL [R1+0x39c], R86 ;  /* 0x00039c5601007387 */ /* 0x000fe80000100800 */
[----:B------:R-:W2:Y:S01]  /*1bfa0*/  LDL.LU.64 R124, [R1+0x538] ;  /* 0x00053800017c7983 */ /* 0x000ea20000300a00 */
[----:B-1----:R-:W-:-:S05]  /*1bfb0*/  IMAD.MOV.U32 R0, RZ, RZ, R87 ;  /* 0x000000ffff007224 */ /* 0x002fca00078e0057 */
[----:B------:R1:W-:Y:S04]  /*1bfc0*/  STL [R1+0x398], R0 ;  /* 0x0003980001007387 */ /* 0x0003e80000100800 */
[----:B------:R-:W-:Y:S01]  /*1bfd0*/  STL [R1+0x3a4], R38 ;  /* 0x0003a42601007387 */ /* 0x000fe20000100800 */
[----:B-1----:R-:W-:-:S05]  /*1bfe0*/  IMAD.MOV.U32 R0, RZ, RZ, R39 ;  /* 0x000000ffff007224 */ /* 0x002fca00078e0027 */
[----:B------:R1:W-:Y:S04]  /*1bff0*/  STL [R1+0x3a0], R0 ;  /* 0x0003a00001007387 */ /* 0x0003e80000100800 */
[----:B------:R1:W-:Y:S02]  /*1c000*/  STL [R1+0x3ac], R94 ;  /* 0x0003ac5e01007387 */ /* 0x0003e40000100800 */
[----:B-1----:R-:W-:Y:S02]  /*1c010*/  IMAD.MOV.U32 R0, RZ, RZ, R95 ;  /* 0x000000ffff007224 */ /* 0x002fe400078e005f */
[----:B------:R-:W2:Y:S04]  /*1c020*/  LDL.LU.64 R94, [R1+0x550] ;  /* 0x00055000015e7983 */ /* 0x000ea80000300a00 */
[----:B------:R1:W-:Y:S04]  /*1c030*/  STL [R1+0x3a8], R0 ;  /* 0x0003a80001007387 */ /* 0x0003e80000100800 */
[----:B---3--:R3:W-:Y:S01]  /*1c040*/  STL [R1+0x3b4], R24 ;  /* 0x0003b41801007387 */ /* 0x0087e20000100800 */
[----:B-1----:R-:W-:-:S03]  /*1c050*/  IMAD.MOV.U32 R0, RZ, RZ, R25 ;  /* 0x000000ffff007224 */ /* 0x002fc600078e0019 */
[----:B---3--:R-:W3:Y:S04]  /*1c060*/  LDL.LU.64 R24, [R1+0x558] ;  /* 0x0005580001187983 */ /* 0x008ee80000300a00 */
[----:B------:R1:W-:Y:S04]  /*1c070*/  STL [R1+0x3b0], R0 ;  /* 0x0003b00001007387 */ /* 0x0003e80000100800 */
[----:B----4-:R4:W-:Y:S01]  /*1c080*/  STL [R1+0x3bc], R26 ;  /* 0x0003bc1a01007387 */ /* 0x0109e20000100800 */
[----:B-1----:R-:W-:-:S03]  /*1c090*/  IMAD.MOV.U32 R0, RZ, RZ, R27 ;  /* 0x000000ffff007224 */ /* 0x002fc600078e001b */
[----:B----4-:R-:W4:Y:S04]  /*1c0a0*/  LDL.LU.64 R26, [R1+0x560] ;  /* 0x00056000011a7983 */ /* 0x010f280000300a00 */
[----:B------:R1:W-:Y:S04]  /*1c0b0*/  STL [R1+0x3b8], R0 ;  /* 0x0003b80001007387 */ /* 0x0003e80000100800 */
[----:B--2---:R2:W-:Y:S04]  /*1c0c0*/  STL [R1+0x3c4], R180 ;  /* 0x0003c4b401007387 */ /* 0x0045e80000100800 */
[----:B------:R-:W4:Y:S01]  /*1c0d0*/  LDL.LU.64 R38, [R1+0x568] ;  /* 0x0005680001267983 */ /* 0x000f220000300a00 */
[----:B-1----:R-:W-:-:S05]  /*1c0e0*/  IMAD.MOV.U32 R0, RZ, RZ, R181 ;  /* 0x000000ffff007224 */ /* 0x002fca00078e00b5 */
[----:B------:R1:W-:Y:S04]  /*1c0f0*/  STL [R1+0x3c0], R0 ;  /* 0x0003c00001007387 */ /* 0x0003e80000100800 */
[----:B------:R2:W-:Y:S04]  /*1c100*/  STL [R1+0x3cc], R182 ;  /* 0x0003ccb601007387 */ /* 0x0005e80000100800 */
[----:B--2---:R-:W4:Y:S01]  /*1c110*/  LDL.LU.64 R180, [R1+0x570] ;  /* 0x0005700001b47983 */ /* 0x004f220000300a00 */
[----:B-1----:R-:W-:-:S05]  /*1c120*/  IMAD.MOV.U32 R0, RZ, RZ, R183 ;  /* 0x000000ffff007224 */ /* 0x002fca00078e00b7 */
[----:B------:R1:W-:Y:S04]  /*1c130*/  STL [R1+0x3c8], R0 ;  /* 0x0003c80001007387 */ /* 0x0003e80000100800 */
[----:B------:R-:W-:Y:S04]  /*1c140*/  STL [R1+0x3d4], R36 ;  /* 0x0003d42401007387 */ /* 0x000fe80000100800 */
[----:B------:R-:W4:Y:S01]  /*1c150*/  LDL.LU.64 R182, [R1+0x578] ;  /* 0x0005780001b67983 */ /* 0x000f220000300a00 */
[----:B-1----:R-:W-:-:S05]  /*1c160*/  IMAD.MOV.U32 R0, RZ, RZ, R37 ;  /* 0x000000ffff007224 */ /* 0x002fca00078e0025 */
[----:B------:R1:W-:Y:S04]  /*1c170*/  STL [R1+0x3d0], R0 ;  /* 0x0003d00001007387 */ /* 0x0003e80000100800 */
[----:B------:R-:W-:Y:S01]  /*1c180*/  STL [R1+0x3dc], R124 ;  /* 0x0003dc7c01007387 */ /* 0x000fe20000100800 */
[----:B-1----:R-:W-:-:S03]  /*1c190*/  IMAD.MOV.U32 R0, RZ, RZ, R125 ;  /* 0x000000ffff007224 */ /* 0x002fc600078e007d */
[----:B------:R-:W-:Y:S04]  /*1c1a0*/  STL [R1+0x3e4], R92 ;  /* 0x0003e45c01007387 */ /* 0x000fe80000100800 */
[----:B------:R1:W-:Y:S04]  /*1c1b0*/  STL [R1+0x3d8], R0 ;  /* 0x0003d80001007387 */ /* 0x0003e80000100800 */
[----:B------:R-:W-:Y:S01]  /*1c1c0*/  STL [R1+0x3ec], R126 ;  /* 0x0003ec7e01007387 */ /* 0x000fe20000100800 */
[----:B-1----:R-:W-:-:S05]  /*1c1d0*/  IMAD.MOV.U32 R0, RZ, RZ, R93 ;  /* 0x000000ffff007224 */ /* 0x002fca00078e005d */
[----:B------:R1:W-:Y:S04]  /*1c1e0*/  STL [R1+0x3e0], R0 ;  /* 0x0003e00001007387 */ /* 0x0003e80000100800 */
[----:B------:R-:W4:Y:S01]  /*1c1f0*/  LDL.LU.64 R92, [R1+0x590] ;  /* 0x00059000015c7983 */ /* 0x000f220000300a00 */
[----:B-1----:R-:W-:-:S03]  /*1c200*/  IMAD.MOV.U32 R0, RZ, RZ, R127 ;  /* 0x000000ffff007224 */ /* 0x002fc600078e007f */
[----:B------:R-:W-:Y:S04]  /*1c210*/  STL [R1+0x3f4], R94 ;  /* 0x0003f45e01007387 */ /* 0x000fe80000100800 */
[----:B------:R1:W-:Y:S04]  /*1c220*/  STL [R1+0x3e8], R0 ;  /* 0x0003e80001007387 */ /* 0x0003e80000100800 */
[----:B------:R-:W4:Y:S01]  /*1c230*/  LDL.LU.64 R124, [R1+0x598] ;  /* 0x00059800017c7983 */ /* 0x000f220000300a00 */
[----:B-1----:R-:W-:-:S03]  /*1c240*/  IMAD.MOV.U32 R0, RZ, RZ, R95 ;  /* 0x000000ffff007224 */ /* 0x002fc600078e005f */
[----:B------:R-:W4:Y:S04]  /*1c250*/  LDL.LU.64 R94, [R1+0x5a0] ;  /* 0x0005a000015e7983 */ /* 0x000f280000300a00 */
[----:B------:R3:W-:Y:S02]  /*1c260*/  STL [R1+0x3f0], R0 ;  /* 0x0003f00001007387 */ /* 0x0007e40000100800 */
[----:B---3--:R-:W-:Y:S02]  /*1c270*/  IMAD.MOV.U32 R0, RZ, RZ, R25 ;  /* 0x000000ffff007224 */ /* 0x008fe400078e0019 */
[----:B------:R1:W-:Y:S04]  /*1c280*/  STL [R1+0x3fc], R24 ;  /* 0x0003fc1801007387 */ /* 0x0003e80000100800 */
[----:B------:R3:W-:Y:S04]  /*1c290*/  STL [R1+0x3f8], R0 ;  /* 0x0003f80001007387 */ /* 0x0007e80000100800 */
[----:B----4-:R4:W-:Y:S04]  /*1c2a0*/  STL [R1+0x404], R26 ;  /* 0x0004041a01007387 */ /* 0x0109e80000100800 */
[----:B-1----:R-:W2:Y:S01]  /*1c2b0*/  LDL.LU.64 R24, [R1+0x5a8] ;  /* 0x0005a80001187983 */ /* 0x002ea20000300a00 */
[----:B---3--:R-:W-:-:S03]  /*1c2c0*/  IMAD.MOV.U32 R0, RZ, RZ, R27 ;  /* 0x000000ffff007224 */ /* 0x008fc600078e001b */
[----:B------:R-:W3:Y:S04]  /*1c2d0*/  LDL.LU.64 R126, [R1+0x790] ;  /* 0x00079000017e7983 */ /* 0x000ee80000300a00 */
[----:B------:R1:W-:Y:S01]  /*1c2e0*/  STL [R1+0x400], R0 ;  /* 0x0004000001007387 */ /* 0x0003e20000100800 */
[----:B----4-:R-:W-:Y:S02]  /*1c2f0*/  IMAD.MOV.U32 R26, RZ, RZ, R20 ;  /* 0x000000ffff1a7224 */ /* 0x010fe400078e0014 */
[----:B------:R-:W-:Y:S01]  /*1c300*/  IMAD.MOV.U32 R27, RZ, RZ, R21 ;  /* 0x000000ffff1b7224 */ /* 0x000fe200078e0015 */
        /* <DEDUP_REMOVED lines=10> */
[----:B------:R1:W-:Y:S02]  /*1c3b0*/  STL [R1+0x418], R0 ;  /* 0x0004180001007387 */ /* 0x0003e40000100800 */
[----:B-1----:R-:W-:Y:S02]  /*1c3c0*/  IMAD.MOV.U32 R0, RZ, RZ, R7 ;  /* 0x000000ffff007224 */ /* 0x002fe400078e0007 */
[----:B------:R-:W4:Y:S04]  /*1c3d0*/  LDL.LU.64 R6, [R1+0x7b0] ;  /* 0x0007b00001067983 */ /* 0x000f280000300a00 */
[----:B------:R1:W-:Y:S04]  /*1c3e0*/  STL [R1+0x420], R0 ;  /* 0x0004200001007387 */ /* 0x0003e80000100800 */
[----:B------:R1:W-:Y:S02]  /*1c3f0*/  STL [R1+0x42c], R16 ;  /* 0x00042c1001007387 */ /* 0x0003e40000100800 */
[----:B-1----:R-:W-:-:S02]  /*1c400*/  IMAD.MOV.U32 R0, RZ, RZ, R17 ;  /* 0x000000ffff007224 */ /* 0x002fc400078e0011 */
        /* <DEDUP_REMOVED lines=14> */
[----:B--2---:R2:W-:Y:S01]  /*1c4f0*/  STL [R1+0x44c], R24 ;  /* 0x00044c1801007387 */ /* 0x0045e20000100800 */
[----:B-1----:R-:W-:-:S03]  /*1c500*/  IMAD.MOV.U32 R0, RZ, RZ, R25 ;  /* 0x000000ffff007224 */ /* 0x002fc600078e0019 */
[----:B--2---:R-:W2:Y:S04]  /*1c510*/  LDL.LU.64 R24, [R1+0x7d8] ;  /* 0x0007d80001187983 */ /* 0x004ea80000300a00 */
[----:B------:R1:W-:Y:S04]  /*1c520*/  STL [R1+0x448], R0 ;  /* 0x0004480001007387 */ /* 0x0003e80000100800 */
[----:B---3--:R-:W-:Y:S01]  /*1c530*/  STL [R1+0x454], R126 ;  /* 0x0004547e01007387 */ /* 0x008fe20000100800 */
[----:B-1----:R-:W-:-:S03]  /*1c540*/  IMAD.MOV.U32 R0, RZ, RZ, R127 ;  /* 0x000000ffff007224 */ /* 0x002fc600078e007f */
[----:B----4-:R-:W-:Y:S04]  /*1c550*/  STL [R1+0x45c], R20 ;  /* 0x00045c1401007387 */ /* 0x010fe80000100800 */
[----:B------:R1:W-:Y:S04]  /*1c560*/  STL [R1+0x450], R0 ;  /* 0x0004500001007387 */ /* 0x0003e80000100800 */
[----:B------:R-:W-:Y:S01]  /*1c570*/  STL [R1+0x464], R22 ;  /* 0x0004641601007387 */ /* 0x000fe20000100800 */
[----:B-1----:R-:W-:-:S05]  /*1c580*/  IMAD.MOV.U32 R0, RZ, RZ, R21 ;  /* 0x000000ffff007224 */ /* 0x002fca00078e0015 */
[----:B------:R1:W-:Y:S04]  /*1c590*/  STL [R1+0x458], R0 ;  /* 0x0004580001007387 */ /* 0x0003e80000100800 */
[----:B------:R-:W3:Y:S01]  /*1c5a0*/  LDL.LU.64 R20, [R1+0x7f0] ;  /* 0x0007f00001147983 */ /* 0x000ee20000300a00 */
[----:B-1----:R-:W-:-:S03]  /*1c5b0*/  IMAD.MOV.U32 R0, RZ, RZ, R23 ;  /* 0x000000ffff007224 */ /* 0x002fc600078e0017 */
[----:B------:R-:W-:Y:S04]  /*1c5c0*/  STL [R1+0x46c], R66 ;  /* 0x00046c4201007387 */ /* 0x000fe80000100800 */
[----:B------:R1:W-:Y:S01]  /*1c5d0*/  STL [R1+0x460], R0 ;  /* 0x0004600001007387 */ /* 0x0003e20000100800 */
[----:B------:R-:W-:-:S03]  /*1c5e0*/  IMAD.MOV.U32 R126, RZ, RZ, R64 ;  /* 0x000000ffff7e7224 */ /* 0x000fc600078e0040 */
[----:B------:R-:W3:Y:S01]  /*1c5f0*/  LDL.LU.64 R22, [R1+0x7f8] ;  /* 0x0007f80001167983 */ /* 0x000ee20000300a00 */
[----:B------:R-:W-:-:S03]  /*1c600*/  IMAD.MOV.U32 R127, RZ, RZ, R65 ;  /* 0x000000ffff7f7224 */ /* 0x000fc600078e0041 */
[----:B------:R-:W3:Y:S01]  /*1c610*/  LDL.LU.64 R64, [R1+0x800] ;  /* 0x0008000001407983 */ /* 0x000ee20000300a00 */
[----:B-1----:R-:W-:-:S05]  /*1c620*/  IMAD.MOV.U32 R0, RZ, RZ, R67 ;  /* 0x000000ffff007224 */ /* 0x002fca00078e0043 */
[----:B------:R1:W-:Y:S04]  /*1c630*/  STL [R1+0x468], R0 ;  /* 0x0004680001007387 */ /* 0x0003e80000100800 */
[----:B------:R1:W-:Y:S02]  /*1c640*/  STL [R1+0x474], R6 ;  /* 0x0004740601007387 */ /* 0x0003e40000100800 */
[----:B-1----:R-:W-:Y:S02]  /*1c650*/  IMAD.MOV.U32 R0, RZ, RZ, R7 ;  /* 0x000000ffff007224 */ /* 0x002fe400078e0007 */
[----:B------:R-:W3:Y:S04]  /*1c660*/  LDL.LU.64 R6, [R1+0x808] ;  /* 0x0008080001067983 */ /* 0x000ee80000300a00 */
[----:B------:R1:W-:Y:S04]  /*1c670*/  STL [R1+0x470], R0 ;  /* 0x0004700001007387 */ /* 0x0003e80000100800 */
[----:B------:R1:W-:Y:S02]  /*1c680*/  STL [R1+0x47c], R16 ;  /* 0x00047c1001007387 */ /* 0x0003e40000100800 */
[----:B-1----:R-:W-:-:S02]  /*1c690*/  IMAD.MOV.U32 R0, RZ, RZ, R17 ;  /* 0x000000ffff007224 */ /* 0x002fc400078e0011 */
[----:B------:R-:W3:Y:S04]  /*1c6a0*/  LDL.LU.64 R16, [R1+0x810] ;  /* 0x0008100001107983 */ /* 0x000ee80000300a00 */
[----:B------:R1:W-:Y:S04]  /*1c6b0*/  STL [R1+0x478], R0 ;  /* 0x0004780001007387 */ /* 0x0003e80000100800 */
[----:B------:R1:W-:Y:S04]  /*1c6c0*/  STL [R1+0x484], R92 ;  /* 0x0004845c01007387 */ /* 0x0003e80000100800 */
[----:B------:R-:W3:Y:S01]  /*1c6d0*/  LDL.LU.64 R66, [R1+0x818] ;  /* 0x0008180001427983 */ /* 0x000ee20000300a00 */
[----:B-1----:R-:W-:-:S03]  /*1c6e0*/  IMAD.MOV.U32 R0, RZ, RZ, R93 ;  /* 0x000000ffff007224 */ /* 0x002fc600078e005d */
[----:B------:R-:W3:Y:S04]  /*1c6f0*/  LDL.LU.64 R92, [R1+0x820] ;  /* 0x00082000015c7983 */ /* 0x000ee80000300a00 */
[----:B------:R1:W-:Y:S04]  /*1c700*/  STL [R1+0x480], R0 ;  /* 0x0004800001007387 */ /* 0x0003e80000100800 */
[----:B------:R-:W-:Y:S01]  /*1c710*/  STL [R1+0x48c], R124 ;  /* 0x00048c7c01007387 */ /* 0x000fe20000100800 */
[----:B-1----:R-:W-:-:S05]  /*1c720*/  IMAD.MOV.U32 R0, RZ, RZ, R125 ;  /* 0x000000ffff007224 */ /* 0x002fca00078e007d */
[----:B------:R1:W-:Y:S04]  /*1c730*/  STL [R1+0x488], R0 ;  /* 0x0004880001007387 */ /* 0x0003e80000100800 */
[----:B------:R1:W-:Y:S02]  /*1c740*/  STL [R1+0x494], R94 ;  /* 0x0004945e01007387 */ /* 0x0003e40000100800 */
[----:B-1----:R-:W-:Y:S02]  /*1c750*/  IMAD.MOV.U32 R0, RZ, RZ, R95 ;  /* 0x000000ffff007224 */ /* 0x002fe400078e005f */
[----:B------:R-:W3:Y:S04]  /*1c760*/  LDL.LU.64 R94, [R1+0x830] ;  /* 0x00083000015e7983 */ /* 0x000ee80000300a00 */
[----:B------:R2:W-:Y:S02]  /*1c770*/  STL [R1+0x490], R0 ;  /* 0x0004900001007387 */ /* 0x0005e40000100800 */
[----:B--2---:R-:W-:-:S02]  /*1c780*/  IMAD.MOV.U32 R0, RZ, RZ, R25 ;  /* 0x000000ffff007224 */ /* 0x004fc400078e0019 */
[----:B------:R1:W-:Y:S04]  /*1c790*/  STL [R1+0x49c], R24 ;  /* 0x00049c1801007387 */ /* 0x0003e80000100800 */
[----:B------:R-:W-:Y:S04]  /*1c7a0*/  STL [R1+0x4a4], R26 ;  /* 0x0004a41a01007387 */ /* 0x000fe80000100800 */
[----:B------:R2:W-:Y:S04]  /*1c7b0*/  STL [R1+0x498], R0 ;  /* 0x0004980001007387 */ /* 0x0005e80000100800 */
[----:B-1----:R-:W4:Y:S01]  /*1c7c0*/  LDL.LU.64 R24, [R1+0x838] ;  /* 0x0008380001187983 */ /* 0x002f220000300a00 */
[----:B--2---:R-:W-:-:S03]  /*1c7d0*/  IMAD.MOV.U32 R0, RZ, RZ, R27 ;  /* 0x000000ffff007224 */ /* 0x004fc600078e001b */
[----:B------:R-:W-:Y:S04]  /*1c7e0*/  STL [R1+0x4ac], R126 ;  /* 0x0004ac7e01007387 */ /* 0x000fe80000100800 */
[----:B------:R1:W-:Y:S04]  /*1c7f0*/  STL [R1+0x4a0], R0 ;  /* 0x0004a00001007387 */ /* 0x0003e80000100800 */
[----:B------:R-:W2:Y:S01]  /*1c800*/  LDL.LU.64 R26, [R1+0x840] ;  /* 0x00084000011a7983 */ /* 0x000ea20000300a00 */
[----:B-1----:R-:W-:-:S03]  /*1c810*/  IMAD.MOV.U32 R0, RZ, RZ, R127 ;  /* 0x000000ffff007224 */ /* 0x002fc600078e007f */
[----:B---3--:R-:W-:Y:S04]  /*1c820*/  STL [R1+0x4b4], R20 ;  /* 0x0004b41401007387 */ /* 0x008fe80000100800 */
[----:B------:R1:W-:Y:S02]  /*1c830*/  STL [R1+0x4a8], R0 ;  /* 0x0004a80001007387 */ /* 0x0003e40000100800 */
[----:B-1----:R-:W-:Y:S02]  /*1c840*/  IMAD.MOV.U32 R0, RZ, RZ, R21 ;  /* 0x000000ffff007224 */ /* 0x002fe400078e0015 */
[----:B------:R-:W3:Y:S04]  /*1c850*/  LDL.LU.64 R20, [R1+0x848] ;  /* 0x0008480001147983 */ /* 0x000ee80000300a00 */
[----:B------:R1:W-:Y:S04]  /*1c860*/  STL [R1+0x4b0], R0 ;  /* 0x0004b00001007387 */ /* 0x0003e80000100800 */
[----:B------:R1:W-:Y:S02]  /*1c870*/  STL [R1+0x4bc], R22 ;  /* 0x0004bc1601007387 */ /* 0x0003e40000100800 */
[----:B-1----:R-:W-:-:S02]  /*1c880*/  IMAD.MOV.U32 R0, RZ, RZ, R23 ;  /* 0x000000ffff007224 */ /* 0x002fc400078e0017 */
[----:B------:R-:W-:Y:S04]  /*1c890*/  STL [R1+0x4c4], R64 ;  /* 0x0004c44001007387 */ /* 0x000fe80000100800 */
[----:B------:R1:W-:Y:S04]  /*1c8a0*/  STL [R1+0x4b8], R0 ;  /* 0x0004b80001007387 */ /* 0x0003e80000100800 */
[----:B------:R-:W3:Y:S01]  /*1c8b0*/  LDL.LU.64 R22, [R1+0x850] ;  /* 0x0008500001167983 */ /* 0x000ee20000300a00 */
[----:B-1----:R-:W-:-:S03]  /*1c8c0*/  IMAD.MOV.U32 R0, RZ, RZ, R65 ;  /* 0x000000ffff007224 */ /* 0x002fc600078e0041 */
[----:B------:R-:W-:Y:S04]  /*1c8d0*/  STL [R1+0x4cc], R6 ;  /* 0x0004cc0601007387 */ /* 0x000fe80000100800 */
        /* <DEDUP_REMOVED lines=11> */
[----:B------:R1:W-:Y:S04]  /*1c990*/  STL [R1+0x4d8], R0 ;  /* 0x0004d80001007387 */ /* 0x0003e80000100800 */
[----:B------:R-:W-:Y:S01]  /*1c9a0*/  STL [R1+0x4ec], R4 ;  /* 0x0004ec0401007387 */ /* 0x000fe20000100800 */
[----:B-1----:R-:W-:-:S05]  /*1c9b0*/  IMAD.MOV.U32 R0, RZ, RZ, R93 ;  /* 0x000000ffff007224 */ /* 0x002fca00078e005d */
[----:B------:R1:W-:Y:S04]  /*1c9c0*/  STL [R1+0x4e0], R0 ;  /* 0x0004e00001007387 */ /* 0x0003e80000100800 */
[----:B------:R-:W3:Y:S01]  /*1c9d0*/  LDL.LU.64 R182, [R1+0x870] ;  /* 0x0008700001b67983 */ /* 0x000ee20000300a00 */
[----:B-1----:R-:W-:-:S03]  /*1c9e0*/  IMAD.MOV.U32 R0, RZ, RZ, R5 ;  /* 0x000000ffff007224 */ /* 0x002fc600078e0005 */
[----:B------:R-:W-:Y:S04]  /*1c9f0*/  STL [R1+0x4f4], R94 ;  /* 0x0004f45e01007387 */ /* 0x000fe80000100800 */
[----:B------:R1:W-:Y:S04]  /*1ca00*/  STL [R1+0x4e8], R0 ;  /* 0x0004e80001007387 */ /* 0x0003e80000100800 */
[----:B------:R-:W3:Y:S04]  /*1ca10*/  LDL.LU.64 R4, [R1+0x878] ;  /* 0x0008780001047983 */ /* 0x000ee80000300a00 */
[----:B------:R-:W3:Y:S01]  /*1ca20*/  LDL.LU.64 R124, [R1+0x880] ;  /* 0x00088000017c7983 */ /* 0x000ee20000300a00 */
[----:B-1----:R-:W-:-:S05]  /*1ca30*/  IMAD.MOV.U32 R0, RZ, RZ, R95 ;  /* 0x000000ffff007224 */ /* 0x002fca00078e005f */
[----:B------:R1:W-:Y:S04]  /*1ca40*/  STL [R1+0x4f0], R0 ;  /* 0x0004f00001007387 */ /* 0x0003e80000100800 */
[----:B----4-:R-:W-:Y:S01]  /*1ca50*/  STL [R1+0x4fc], R24 ;  /* 0x0004fc1801007387 */ /* 0x010fe20000100800 */
[----:B-1----:R-:W-:-:S03]  /*1ca60*/  IMAD.MOV.U32 R0, RZ, RZ, R25 ;  /* 0x000000ffff007224 */ /* 0x002fc600078e0019 */
[----:B------:R-:W4:Y:S04]  /*1ca70*/  LDL.LU.64 R126, [R1+0x888] ;  /* 0x00088800017e7983 */ /* 0x000f280000300a00 */
[----:B------:R1:W-:Y:S04]  /*1ca80*/  STL [R1+0x4f8], R0 ;  /* 0x0004f80001007387 */ /* 0x0003e80000100800 */
[----:B--2---:R-:W-:Y:S04]  /*1ca90*/  STL [R1+0x504], R26 ;  /* 0x0005041a01007387 */ /* 0x004fe80000100800 */
[----:B------:R-:W2:Y:S01]  /*1caa0*/  LDL.LU.64 R64, [R1+0x890] ;  /* 0x0008900001407983 */ /* 0x000ea20000300a00 */
[----:B-1----:R-:W-:-:S03]  /*1cab0*/  IMAD.MOV.U32 R0, RZ, RZ, R27 ;  /* 0x000000ffff007224 */ /* 0x002fc600078e001b */
[----:B------:R-:W2:Y:S04]  /*1cac0*/  LDL.LU.64 R66, [R1+0x898] ;  /* 0x0008980001427983 */ /* 0x000ea80000300a00 */
[----:B------:R1:W-:Y:S04]  /*1cad0*/  STL [R1+0x500], R0 ;  /* 0x0005000001007387 */ /* 0x0003e80000100800 */
[----:B---3--:R-:W-:Y:S04]  /*1cae0*/  STL [R1+0x50c], R20 ;  /* 0x00050c1401007387 */ /* 0x008fe80000100800 */
[----:B------:R-:W3:Y:S01]  /*1caf0*/  LDL.LU.64 R92, [R1+0x8a0] ;  /* 0x0008a000015c7983 */ /* 0x000ee20000300a00 */
[----:B-1----:R-:W-:-:S03]  /*1cb00*/  IMAD.MOV.U32 R0, RZ, RZ, R21 ;  /* 0x000000ffff007224 */ /* 0x002fc600078e0015 */
[----:B------:R-:W3:Y:S04]  /*1cb10*/  LDL.LU.64 R94, [R1+0x8a8] ;  /* 0x0008a800015e7983 */ /* 0x000ee80000300a00 */
[----:B------:R1:W-:Y:S04]  /*1cb20*/  STL [R1+0x508], R0 ;  /* 0x0005080001007387 */ /* 0x0003e80000100800 */
[----:B------:R-:W-:Y:S04]  /*1cb30*/  STL [R1+0x514], R22 ;  /* 0x0005141601007387 */ /* 0x000fe80000100800 */
[----:B------:R-:W3:Y:S01]  /*1cb40*/  LDL.LU.64 R24, [R1+0x8b0] ;  /* 0x0008b00001187983 */ /* 0x000ee20000300a00 */
[----:B-1----:R-:W-:-:S03]  /*1cb50*/  IMAD.MOV.U32 R0, RZ, RZ, R23 ;  /* 0x000000ffff007224 */ /* 0x002fc600078e0017 */
[----:B------:R-:W3:Y:S04]  /*1cb60*/  LDL.LU.64 R26, [R1+0x8b8] ;  /* 0x0008b800011a7983 */ /* 0x000ee80000300a00 */
[----:B------:R1:W-:Y:S04]  /*1cb70*/  STL [R1+0x510], R0 ;  /* 0x0005100001007387 */ /* 0x0003e80000100800 */
[----:B------:R1:W-:Y:S04]  /*1cb80*/  STL [R1+0x51c], R6 ;  /* 0x00051c0601007387 */ /* 0x0003e80000100800 */
[----:B------:R-:W3:Y:S01]  /*1cb90*/  LDL.LU.64 R20, [R1+0x8c0] ;  /* 0x0008c00001147983 */ /* 0x000ee20000300a00 */
[----:B-1----:R-:W-:-:S03]  /*1cba0*/  IMAD.MOV.U32 R0, RZ, RZ, R7 ;  /* 0x000000ffff007224 */ /* 0x002fc600078e0007 */
        /* <DEDUP_REMOVED lines=19> */
[----:B-1----:R-:W-:Y:S01]  /*1cce0*/  IMAD.MOV.U32 R0, RZ, RZ, R125 ;  /* 0x000000ffff007224 */ /* 0x002fe200078e007d */
[----:B------:R-:W-:Y:S01]  /*1ccf0*/  USHF.R.S32.HI UR6, URZ, 0x1f, UR4 ;  /* 0x0000001f3f067899 */ /* 0x000fe20008011404 */
[----:B------:R-:W-:Y:S01]  /*1cd00*/  IMAD.MOV.U32 R202, RZ, RZ, R35 ;  /* 0x000000ffffca7224 */ /* 0x000fe200078e0023 */
[----:B----4-:R-:W-:Y:S04]  /*1cd10*/  STL [R1+0x54c], R126 ;  /* 0x00054c7e01007387 */ /* 0x010fe80000100800 */
[----:B------:R1:W-:Y:S02]  /*1cd20*/  STL [R1+0x540], R0 ;  /* 0x0005400001007387 */ /* 0x0003e40000100800 */
[----:B-1----:R-:W-:-:S02]  /*1cd30*/  IMAD.MOV.U32 R0, RZ, RZ, R127 ;  /* 0x000000ffff007224 */ /* 0x002fc400078e007f */
[----:B--2---:R-:W-:Y:S04]  /*1cd40*/  STL [R1+0x554], R64 ;  /* 0x0005544001007387 */ /* 0x004fe80000100800 */
[----:B------:R1:W-:Y:S04]  /*1cd50*/  STL [R1+0x548], R0 ;  /* 0x0005480001007387 */ /* 0x0003e80000100800 */
[----:B------:R-:W-:Y:S01]  /*1cd60*/  STL [R1+0x55c], R66 ;  /* 0x00055c4201007387 */ /* 0x000fe20000100800 */
[----:B-1----:R-:W-:-:S05]  /*1cd70*/  IMAD.MOV.U32 R0, RZ, RZ, R65 ;  /* 0x000000ffff007224 */ /* 0x002fca00078e0041 */
[----:B------:R1:W-:Y:S02]  /*1cd80*/  STL [R1+0x550], R0 ;  /* 0x0005500001007387 */ /* 0x0003e40000100800 */
[----:B-1----:R-:W-:Y:S02]  /*1cd90*/  IMAD.MOV.U32 R0, RZ, RZ, R67 ;  /* 0x000000ffff007224 */ /* 0x002fe400078e0043 */
[----:B---3--:R-:W-:Y:S04]  /*1cda0*/  STL [R1+0x564], R92 ;  /* 0x0005645c01007387 */ /* 0x008fe80000100800 */
        /* <DEDUP_REMOVED lines=15> */
[----:B------:R1:W-:Y:S02]  /*1cea0*/  STL [R1+0x580], R0 ;  /* 0x0005800001007387 */ /* 0x0003e40000100800 */
[----:B-1----:R-:W-:Y:S02]  /*1ceb0*/  IMAD.MOV.U32 R0, RZ, RZ, R7 ;  /* 0x000000ffff007224 */ /* 0x002fe400078e0007 */
[----:B------:R-:W1:Y:S01]  /*1cec0*/  S2R R7, SR_TID.X ;  /* 0x0000000000077919 */ /* 0x000e620000002100 */
[----:B------:R-:W-:-:S03]  /*1ced0*/  IMAD.MOV.U32 R2, RZ, RZ, R17 ;  /* 0x000000ffff027224 */ /* 0x000fc600078e0011 */
[----:B------:R2:W-:Y:S04]  /*1cee0*/  STL [R1+0x588], R0 ;  /* 0x0005880001007387 */ /* 0x0005e80000100800 */
[----:B------:R-:W-:Y:S01]  /*1cef0*/  STL [R1+0x594], R22 ;  /* 0x0005941601007387 */ /* 0x000fe20000100800 */
[----:B------:R-:W-:Y:S02]  /*1cf00*/  IMAD.MOV.U32 R3, RZ, RZ, R19 ;  /* 0x000000ffff037224 */ /* 0x000fe400078e0013 */
[----:B--2---:R-:W-:Y:S01]  /*1cf10*/  IMAD.MOV.U32 R0, RZ, RZ, R23 ;  /* 0x000000ffff007224 */ /* 0x004fe200078e0017 */
[----:B------:R-:W-:Y:S04]  /*1cf20*/  STL [R1+0x59c], R16 ;  /* 0x00059c1001007387 */ /* 0x000fe80000100800 */
[----:B------:R1:W-:Y:S04]  /*1cf30*/  STL [R1+0x590], R0 ;  /* 0x0005900001007387 */ /* 0x0003e80000100800 */
[----:B------:R-:W-:Y:S04]  /*1cf40*/  STL [R1+0x5a4], R18 ;  /* 0x0005a41201007387 */ /* 0x000fe80000100800 */
[----:B------:R-:W-:Y:S01]  /*1cf50*/  STL [R1+0x598], R2 ;  /* 0x0005980201007387 */ /* 0x000fe20000100800 */
[----:B-1----:R-:W-:-:S03]  /*1cf60*/  LOP3.LUT R0, R7, 0x7, RZ, 0xc0, !PT ;  /* 0x0000000707007812 */ /* 0x002fc600078ec0ff */
[----:B------:R1:W-:Y:S02]  /*1cf70*/  STL [R1+0x5a0], R3 ;  /* 0x0005a00301007387 */ /* 0x0003e40000100800 */
[----:B------:R-:W-:Y:S02]  /*1cf80*/  IMAD R0, R0, 0x210, RZ ;  /* 0x0000021000007824 */ /* 0x000fe400078e02ff */
[----:B------:R2:W-:Y:S01]  /*1cf90*/  STL [R1+0x5ac], R4 ;  /* 0x0005ac0401007387 */ /* 0x0005e20000100800 */
[----:B-1----:R-:W-:Y:S01]  /*1cfa0*/  IMAD.SHL.U32 R3, R7, 0x2, RZ ;  /* 0x0000000207037824 */ /* 0x002fe200078e00ff */
[----:B------:R-:W-:Y:S01]  /*1cfb0*/  SHF.R.S32.HI R2, RZ, 0x1f, R198 ;  /* 0x0000001fff027819 */ /* 0x000fe200000114c6 */
[----:B--2---:R-:W-:-:S03]  /*1cfc0*/  IMAD.MOV.U32 R4, RZ, RZ, R5 ;  /* 0x000000ffff047224 */ /* 0x004fc600078e0005 */
[----:B------:R-:W-:Y:S02]  /*1cfd0*/  LOP3.LUT R0, R0, 0x30, R3, 0x78, !PT ;  /* 0x0000003000007812 */ /* 0x000fe400078e7803 */
[----:B------:R1:W-:Y:S01]  /*1cfe0*/  STL [R1+0x5a8], R4 ;  /* 0x0005a80401007387 */ /* 0x0003e20000100800 */
[----:B------:R-:W-:Y:S01]  /*1cff0*/  LEA.HI R2, R2, R198, RZ, 0x7 ;  /* 0x000000c602027211 */ /* 0x000fe200078f38ff */
[----:B-1----:R-:W-:-:S03]  /*1d000*/  IMAD.SHL.U32 R4, R7, 0x80, RZ ;  /* 0x0000008007047824 */ /* 0x002fc600078e00ff */
[----:B------:R-:W-:Y:S02]  /*1d010*/  SHF.R.S32.HI R10, RZ, 0x7, R2 ;  /* 0x00000007ff0a7819 */ /* 0x000fe40000011402 */
[----:B------:R-:W-:-:S04]  /*1d020*/  LOP3.LUT R8, R0, 0x1000, R4, 0xf8, !PT ;  /* 0x0000100000087812 */ /* 0x000fc800078ef804 */
[----:B------:R-:W-:Y:S01]  /*1d030*/  LOP3.LUT R2, R8, 0x40, RZ, 0x3c, !PT ;  /* 0x0000004008027812 */ /* 0x000fe200078e3cff */
[----:B------:R1:W-:Y:S01]  /*1d040*/  STL [R1+0x740], R8 ;  /* 0x0007400801007387 */ /* 0x0003e20000100800 */
[----:B------:R-:W-:-:S03]  /*1d050*/  SHF.R.S32.HI R3, RZ, 0x1f, R201 ;  /* 0x0000001fff037819 */ /* 0x000fc600000114c9 */
[----:B------:R1:W-:Y:S01]  /*1d060*/  STL [R1+0x74c], R2 ;  /* 0x00074c0201007387 */ /* 0x0003e20000100800 */
[----:B------:R-:W-:Y:S02]  /*1d070*/  SHF.L.U64.HI R0, R201, 0x2, R3 ;  /* 0x00000002c9007819 */ /* 0x000fe40000010203 */
[----:B------:R-:W-:-:S05]  /*1d080*/  LOP3.LUT R3, R7, 0x3, RZ, 0xc0, !PT ;  /* 0x0000000307037812 */ /* 0x000fca00078ec0ff */
[----:B------:R-:W-:Y:S01]  /*1d090*/  IMAD R3, R3, 0x220, RZ ;  /* 0x0000022003037824 */ /* 0x000fe200078e02ff */
[----:B------:R-:W-:Y:S01]  /*1d0a0*/  CS2R R100, SRZ ;  /* 0x0000000000647805 */ /* 0x000fe2000001ff00 */
[----:B------:R-:W-:-:S03]  /*1d0b0*/  IMAD.SHL.U32 R198, R201, 0x4, RZ ;  /* 0x00000004c9c67824 */ /* 0x000fc600078e00ff */
[----:B------:R-:W-:Y:S01]  /*1d0c0*/  LOP3.LUT R9, R3, 0x5c, R7, 0x78, !PT ;  /* 0x0000005c03097812 */ /* 0x000fe200078e7807 */
[----:B------:R-:W-:Y:S01]  /*1d0d0*/  IMAD.MOV.U32 R201, RZ, RZ, RZ ;  /* 0x000000ffffc97224 */ /* 0x000fe200078e00ff */
        /* <DEDUP_REMOVED lines=63> */
[----:B------:R-:W-:-:S02]  /*1d4d0*/  IADD3 R10, R10, -0x3, RZ ;  /* 0xfffffffd0a0a7810 */ /* 0x000fc40007ffe0ff */
[----:B------:R-:W-:Y:S01]  /*1d4e0*/  LOP3.LUT R3, R9, 0x20, RZ, 0x3c, !PT ;  /* 0x0000002009037812 */ /* 0x000fe200078e3cff */
[----:B------:R-:W-:Y:S02]  /*1d4f0*/  USHF.L.U32 UR7, UR4, 0x2, URZ ;  /* 0x0000000204077899 */ /* 0x000fe4000800063f */
[----:B------:R-:W-:Y:S02]  /*1d500*/  USHF.L.U64.HI UR6, UR4, 0x2, UR6 ;  /* 0x0000000204067899 */ /* 0x000fe40008010206 */
[----:B------:R-:W-:Y:S02]  /*1d510*/  UMOV UR5, 0x2 ;  /* 0x0000000200057882 */ /* 0x000fe40000000000 */
[----:B-1----:R-:W-:Y:S02]  /*1d520*/  UMOV UR4, 0xffffffff ;  /* 0xffffffff00047882 */ /* 0x002fe40000000000 */
.L_x_1:
[----:B------:R-:W2:Y:S01]  /*1d530*/  LDL R8, [R1+0x740] ;  /* 0x0007400001087983 */ /* 0x000ea20000100800 */
[----:B------:R-:W-:Y:S01]  /*1d540*/  UIADD3 UR4, UR4, 0x1, URZ ;  /* 0x0000000104047890 */ /* 0x000fe2000fffe03f */
[----:B------:R-:W-:-:S04]  /*1d550*/  DEPBAR.LE SB0, 0x4 ;  /* 0x000081000000791a */ /* 0x000fc80000000000 */
[----:B------:R-:W3:Y:S01]  /*1d560*/  LDL R192, [R1+0x74c] ;  /* 0x00074c0001c07983 */ /* 0x000ee20000100800 */
[----:B------:R-:W-:-:S03]  /*1d570*/  UISETP.GT.AND UP0, UPT, UR4, 0x2, UPT ;  /* 0x000000020400788c */ /* 0x000fc6000bf04270 */
[----:B------:R-:W1:Y:S01]  /*1d580*/  S2R R10, SR_TID.X ;  /* 0x00000000000a7919 */ /* 0x000e620000002100 */
[----:B------:R-:W-:-:S06]  /*1d590*/  USEL UR4, UR4, URZ, !UP0 ;  /* 0x0000003f04047287 */ /* 0x000fcc000c000000 */
[----:B------:R-:W-:Y:S02]  /*1d5a0*/  IMAD.U32 R2, RZ, RZ, UR4 ;  /* 0x00000004ff027e24 */ /* 0x000fe4000f8e00ff */
[----:B------:R-:W-:Y:S01]  /*1d5b0*/  IMAD.U32 R196, RZ, RZ, UR4 ;  /* 0x00000004ffc47e24 */ /* 0x000fe2000f8e00ff */
[C---:B-1----:R-:W-:Y:S02]  /*1d5c0*/  LOP3.LUT R3, R10.reuse, 0x3, RZ, 0xc0, !PT ;  /* 0x000000030a037812 */ /* 0x042fe400078ec0ff */
[----:B------:R-:W-:-:S03]  /*1d5d0*/  LOP3.LUT R9, R10, 0x3, RZ, 0xc0, !PT ;  /* 0x000000030a097812 */ /* 0x000fc600078ec0ff */
[----:B------:R-:W-:Y:S02]  /*1d5e0*/  IMAD R3, R3, 0x220, RZ ;  /* 0x0000022003037824 */ /* 0x000fe400078e02ff */
[----:B------:R-:W-:-:S03]  /*1d5f0*/  IMAD R9, R9, 0x220, RZ ;  /* 0x0000022009097824 */ /* 0x000fc600078e02ff */
[--C-:B------:R-:W-:Y:S02]  /*1d600*/  LOP3.LUT R3, R3, 0x5c, R10.reuse, 0x78, !PT ;  /* 0x0000005c03037812 */ /* 0x100fe400078e780a */
[----:B------:R-:W-:-:S03]  /*1d610*/  LOP3.LUT R9, R9, 0x5c, R10, 0x78, !PT ;  /* 0x0000005c09097812 */ /* 0x000fc600078e780a */
[----:B------:R-:W-:Y:S01]  /*1d620*/  IMAD R2, R2, 0x10000, R3 ;  /* 0x0001000002027824 */ /* 0x000fe200078e0203 */
[----:B------:R-:W-:Y:S01]  /*1d630*/  BAR.SYNC.DEFER_BLOCKING 0x0 ;  /* 0x0000000000007b1d */ /* 0x000fe20000010000 */
[----:B------:R-:W-:Y:S01]  /*1d640*/  LOP3.LUT R9, R9, 0x20, RZ, 0x3c, !PT ;  /* 0x0000002009097812 */ /* 0x000fe200078e3cff */
[----:B------:R-:W-:-:S04]  /*1d650*/  IMAD.U32 R3, RZ, RZ, UR4 ;  /* 0x00000004ff037e24 */ /* 0x000fc8000f8e00ff */
[----:B------:R-:W-:Y:S01]  /*1d660*/  IMAD R3, R3, 0x10000, R9 ;  /* 0x0001000003037824 */ /* 0x000fe200078e0209 */
[----:B------:R-:W-:Y:S04]  /*1d670*/  LDS R12, [R2+0x180] ;  /* 0x00018000020c7984 */ /* 0x000fe80000000800 */
[----:B------:R-:W-:Y:S04]  /*1d680*/  LDS R14, [R2+0x980] ;  /* 0x00098000020e7984 */ /* 0x000fe80000000800 */
[----:B------:R-:W-:Y:S04]  /*1d690*/  LDS R13, [R3+0x180] ;  /* 0x00018000030d7984 */ /* 0x000fe80000000800 */
[----:B------:R-:W-:Y:S04]  /*1d6a0*/  LDS R15, [R3+0x980] ;  /* 0x00098000030f7984 */ /* 0x000fe80000000800 */
[----:B------:R-:W-:Y:S04]  /*1d6b0*/  LDS R120, [R2] ;  /* 0x0000000002787984 */ /* 0x000fe80000000800 */
[----:B------:R-:W-:Y:S04]  /*1d6c0*/  LDS R122, [R2+0x800] ;  /* 0x00080000027a7984 */ /* 0x000fe80000000800 */
[----:B------:R-:W-:Y:S04]  /*1d6d0*/  LDS R121, [R3] ;  /* 0x0000000003797984 */ /* 0x000fe80000000800 */
[----:B------:R-:W-:Y:S04]  /*1d6e0*/  LDS R123, [R3+0x800] ;  /* 0x00080000037b7984 */ /* 0x000fe80000000800 */
[----:B------:R-:W-:Y:S04]  /*1d6f0*/  LDS R112, [R2+0x80] ;  /* 0x0000800002707984 */ /* 0x000fe80000000800 */
[----:B------:R-:W-:Y:S04]  /*1d700*/  LDS R114, [R2+0x880] ;  /* 0x0008800002727984 */ /* 0x000fe80000000800 */
[----:B------:R-:W-:Y:S04]  /*1d710*/  LDS R113, [R3+0x80] ;  /* 0x0000800003717984 */ /* 0x000fe80000000800 */
[----:B------:R-:W-:Y:S04]  /*1d720*/  LDS R115, [R3+0x880] ;  /* 0x0008800003737984 */ /* 0x000fe80000000800 */
[----:B------:R-:W-:Y:S04]  /*1d730*/  LDS R96, [R2+0x100] ;  /* 0x0001000002607984 */ /* 0x000fe80000000800 */
[----:B------:R-:W-:Y:S04]  /*1d740*/  LDS R98, [R2+0x900] ;  /* 0x0009000002627984 */ /* 0x000fe80000000800 */
[----:B------:R-:W-:Y:S04]  /*1d750*/  LDS R97, [R3+0x100] ;  /* 0x0001000003617984 */ /* 0x000fe80000000800 */
[----:B------:R-:W-:Y:S01]  /*1d760*/  LDS R99, [R3+0x900] ;  /* 0x0009000003637984 */ /* 0x000fe20000000800 */
[----:B------:R-:W-:-:S02]  /*1d770*/  IMAD.U32 R197, RZ, RZ, UR4 ;  /* 0x00000004ffc57e24 */ /* 0x000fc4000f8e00ff */
[----:B--2---:R-:W-:-:S05]  /*1d780*/  IMAD R196, R196, 0x10000, R8 ;  /* 0x00010000c4c47824 */ /* 0x004fca00078e0208 */
[----:B------:R-:W1:Y:S04]  /*1d790*/  LDSM.16.M88.4 R32, [R196+0x34000] ;  /* 0x03400000c420783b */ /* 0x000e680000000200 */
[----:B------:R-:W2:Y:S04]  /*1d7a0*/  LDSM.16.M88.4 R8, [R196+0x30000] ;  /* 0x03000000c408783b */ /* 0x000ea80000000200 */
[----:B------:R-:W4:Y:S04]  /*1d7b0*/  LDSM.16.M88.4 R28, [R196+0x32000] ;  /* 0x03200000c41c783b */ /* 0x000f280000000200 */
[----:B------:R-:W5:Y:S04]  /*1d7c0*/  LDSM.16.M88.4 R68, [R196+0x36000] ;  /* 0x03600000c444783b */ /* 0x000f680000000200 */
[----:B------:R-:W-:Y:S04]  /*1d7d0*/  LDSM.16.M88.4 R60, [R196+0x3a000] ;  /* 0x03a00000c43c783b */ /* 0x000fe80000000200 */
[----:B------:R-:W-:Y:S04]  /*1d7e0*/  LDSM.16.M88.4 R56, [R196+0x3c000] ;  /* 0x03c00000c438783b */ /* 0x000fe80000000200 */
[----:B------:R-:W-:Y:S01]  /*1d7f0*/  LDSM.16.M88.4 R44, [R196+0x3e000] ;  /* 0x03e00000c42c783b */ /* 0x000fe20000000200 */
[C---:B-1----:R-:W-:Y:S03]  /*1d800*/  HMMA.1688.F32.TF32 R176, R12.reuse, R32, R64 ;  /* 0x000000200cb0723c */ /* 0x042fe60000081040 */
[----:B------:R-:W1:Y:S05]  /*1d810*/  LDSM.16.M88.4 R64, [R196+0x38000] ;  /* 0x03800000c440783b */ /* 0x000e6a0000000200 */
[-C--:B--2---:R-:W-:Y:S08]  /*1d820*/  HMMA.1688.F32.TF32 R184, R12, R8.reuse, R180 ;  /* 0x000000080cb8723c */ /* 0x084ff000000810b4 */
[-C--:B------:R-:W-:Y:S08]  /*1d830*/  HMMA.1688.F32.TF32 R100, R120, R8.reuse, R100 ;  /* 0x000000087864723c */ /* 0x080ff00000081064 */
[-C--:B------:R-:W-:Y:S08]  /*1d840*/  HMMA.1688.F32.TF32 R156, R112, R8.reuse, R156 ;  /* 0x00000008709c723c */ /* 0x080ff0000008109c */
[----:B------:R-:W-:Y:S01]  /*1d850*/  HMMA.1688.F32.TF32 R48, R96, R8, R172 ;  /* 0x000000086030723c */ /* 0x000fe200000810ac */
[----:B---3--:R-:W-:Y:S01]  /*1d860*/  IMAD R197, R197, 0x10000, R192 ;  /* 0x00010000c5c57824 */ /* 0x008fe200078e02c0 */
[----:B------:R-:W-:Y:S04]  /*1d870*/  LDS R8, [R2+0x2180] ;  /* 0x0021800002087984 */ /* 0x000fe80000000800 */
[----:B------:R-:W-:Y:S02]  /*1d880*/  LDS R9, [R3+0x2180] ;  /* 0x0021800003097984 */ /* 0x000fe40000000800 */
[-C--:B----4-:R-:W-:Y:S08]  /*1d890*/  HMMA.1688.F32.TF32 R104, R120, R28.reuse, R104 ;  /* 0x0000001c7868723c */ /* 0x090ff00000081068 */
[-C--:B------:R-:W-:Y:S08]  /*1d8a0*/  HMMA.1688.F32.TF32 R152, R112, R28.reuse, R152 ;  /* 0x0000001c7098723c */ /* 0x080ff00000081098 */
[-C--:B------:R-:W-:Y:S08]  /*1d8b0*/  HMMA.1688.F32.TF32 R72, R96, R28.reuse, R72 ;  /* 0x0000001c6048723c */ /* 0x080ff00000081048 */
[----:B------:R-:W-:Y:S08]  /*1d8c0*/  HMMA.1688.F32.TF32 R180, R12, R28, R124 ;  /* 0x0000001c0cb4723c */ /* 0x000ff0000008107c */
[-C--:B------:R-:W-:Y:S08]  /*1d8d0*/  HMMA.1688.F32.TF32 R108, R120, R32.reuse, R108 ;  /* 0x00000020786c723c */ /* 0x080ff0000008106c */
[-C--:B------:R-:W-:Y:S08]  /*1d8e0*/  HMMA.1688.F32.TF32 R148, R112, R32.reuse, R148 ;  /* 0x000000207094723c */ /* 0x080ff00000081094 */
[----:B------:R-:W-:Y:S08]  /*1d8f0*/  HMMA.1688.F32.TF32 R76, R96, R32, R76 ;  /* 0x00000020604c723c */ /* 0x000ff0000008104c */
[C---:B-----5:R-:W-:Y:S08]  /*1d900*/  HMMA.1688.F32.TF32 R88, R120.reuse, R68, R88 ;  /* 0x000000447858723c */ /* 0x060ff00000081058 */
[C---:B-1----:R-:W-:Y:S08]  /*1d910*/  HMMA.1688.F32.TF32 R116, R120.reuse, R64, R116 ;  /* 0x000000407874723c */ /* 0x042ff00000081074 */
[C---:B------:R-:W-:Y:S08]  /*1d920*/  HMMA.1688.F32.TF32 R168, R120.reuse, R60, R168 ;  /* 0x0000003c78a8723c */ /* 0x040ff000000810a8 */
[C---:B------:R-:W-:Y:S08]  /*1d930*/  HMMA.1688.F32.TF32 R164, R120.reuse, R56, R164 ;  /* 0x0000003878a4723c */ /* 0x040ff000000810a4 */
[----:B------:R-:W-:Y:S01]  /*1d940*/  HMMA.1688.F32.TF32 R160, R120, R44, R160 ;  /* 0x0000002c78a0723c */ /* 0x000fe200000810a0 */
[----:B------:R-:W-:Y:S04]  /*1d950*/  LDS R120, [R2+0x1000] ;  /* 0x0010000002787984 */ /* 0x000fe80000000800 */
[----:B------:R-:W-:Y:S03]  /*1d960*/  LDS R122, [R2+0x1800] ;  /* 0x00180000027a7984 */ /* 0x000fe60000000800 */
[C---:B------:R-:W-:Y:S01]  /*1d970*/  HMMA.1688.F32.TF32 R144, R112.reuse, R68, R144 ;  /* 0x000000447090723c */ /* 0x040fe20000081090 */
[----:B------:R-:W-:Y:S04]  /*1d980*/  LDS R121, [R3+0x1000] ;  /* 0x0010000003797984 */ /* 0x000fe80000000800 */
[----:B------:R-:W1:Y:S03]  /*1d990*/  LDS R123, [R3+0x1800] ;  /* 0x00180000037b7984 */ /* 0x000e660000000800 */
[C---:B------:R-:W-:Y:S08]  /*1d9a0*/  HMMA.1688.F32.TF32 R140, R112.reuse, R64, R140 ;  /* 0x00000040708c723c */ /* 0x040ff0000008108c */
[C---:B------:R-:W-:Y:S08]  /*1d9b0*/  HMMA.1688.F32.TF32 R136, R112.reuse, R60, R136 ;  /* 0x0000003c7088723c */ /* 0x040ff00000081088 */
[C---:B------:R-:W-:Y:S08]  /*1d9c0*/  HMMA.1688.F32.TF32 R132, R112.reuse, R56, R132 ;  /* 0x000000387084723c */ /* 0x040ff00000081084 */
[----:B------:R-:W-:Y:S01]  /*1d9d0*/  HMMA.1688.F32.TF32 R128, R112, R44, R128 ;  /* 0x0000002c7080723c */ /* 0x000fe20000081080 */
[----:B------:R-:W-:Y:S04]  /*1d9e0*/  LDS R112, [R2+0x1100] ;  /* 0x0011000002707984 */ /* 0x000fe80000000800 */
[----:B------:R-:W-:Y:S03]  /*1d9f0*/  LDS R114, [R2+0x1900] ;  /* 0x0019000002727984 */ /* 0x000fe60000000800 */
[C---:B------:R-:W-:Y:S01]  /*1da00*/  HMMA.1688.F32.TF32 R80, R96.reuse, R68, R80 ;  /* 0x000000446050723c */ /* 0x040fe20000081050 */
[----:B------:R-:W-:Y:S04]  /*1da10*/  LDS R113, [R3+0x1100] ;  /* 0x0011000003717984 */ /* 0x000fe80000000800 */
[----:B------:R-:W-:Y:S03]  /*1da20*/  LDS R115, [R3+0x1900] ;  /* 0x0019000003737984 */ /* 0x000fe60000000800 */
        /* <DEDUP_REMOVED lines=8> */
[----:B------:R-:W2:Y:S03]  /*1dab0*/  LDS R99, [R3+0x1880] ;  /* 0x0018800003637984 */ /* 0x000ea60000000800 */
[C---:B------:R-:W-:Y:S08]  /*1dac0*/  HMMA.1688.F32.TF32 R24, R12.reuse, R64, R24 ;  /* 0x000000400c18723c */ /* 0x040ff00000081018 */
[C---:B------:R-:W-:Y:S08]  /*1dad0*/  HMMA.1688.F32.TF32 R20, R12.reuse, R60, R20 ;  /* 0x0000003c0c14723c */ /* 0x040ff00000081014 */
[C---:B------:R-:W-:Y:S08]  /*1dae0*/  HMMA.1688.F32.TF32 R16, R12.reuse, R56, R16 ;  /* 0x000000380c10723c */ /* 0x040ff00000081010 */
[----:B------:R-:W-:Y:S01]  /*1daf0*/  HMMA.1688.F32.TF32 R4, R12, R44, R4 ;  /* 0x0000002c0c04723c */ /* 0x000fe20000081004 */
[----:B------:R-:W-:Y:S04]  /*1db00*/  LDS R12, [R2+0x1180] ;  /* 0x00118000020c7984 */ /* 0x000fe80000000800 */
[----:B------:R-:W-:Y:S04]  /*1db10*/  LDS R14, [R2+0x1980] ;  /* 0x00198000020e7984 */ /* 0x000fe80000000800 */
[----:B------:R-:W-:Y:S04]  /*1db20*/  LDS R13, [R3+0x1180] ;  /* 0x00118000030d7984 */ /* 0x000fe80000000800 */
[----:B------:R-:W3:Y:S01]  /*1db30*/  LDS R15, [R3+0x1980] ;  /* 0x00198000030f7984 */ /* 0x000ee20000000800 */
[C---:B-1----:R-:W-:Y:S08]  /*1db40*/  HMMA.1688.F32.TF32 R100, R120.reuse, R10, R100 ;  /* 0x0000000a7864723c */ /* 0x042ff00000081064 */
[C---:B------:R-:W-:Y:S08]  /*1db50*/  HMMA.1688.F32.TF32 R104, R120.reuse, R30, R104 ;  /* 0x0000001e7868723c */ /* 0x040ff00000081068 */
[C---:B------:R-:W-:Y:S08]  /*1db60*/  HMMA.1688.F32.TF32 R108, R120.reuse, R34, R108 ;  /* 0x00000022786c723c */ /* 0x040ff0000008106c */
[C---:B------:R-:W-:Y:S01]  /*1db70*/  HMMA.1688.F32.TF32 R172, R120.reuse, R70, R88 ;  /* 0x0000004678ac723c */ /* 0x040fe20000081058 */
[----:B------:R-:W-:Y:S07]  /*1db80*/  LDSM.16.M88.4 R88, [R197+0x30000] ;  /* 0x03000000c558783b */ /* 0x000fee0000000200 */
[C---:B------:R-:W-:Y:S08]  /*1db90*/  HMMA.1688.F32.TF32 R116, R120.reuse, R66, R116 ;  /* 0x000000427874723c */ /* 0x040ff00000081074 */
[C---:B------:R-:W-:Y:S08]  /*1dba0*/  HMMA.1688.F32.TF32 R168, R120.reuse, R62, R168 ;  /* 0x0000003e78a8723c */ /* 0x040ff000000810a8 */
[C---:B------:R-:W-:Y:S08]  /*1dbb0*/  HMMA.1688.F32.TF32 R164, R120.reuse, R58, R164 ;  /* 0x0000003a78a4723c */ /* 0x040ff000000810a4 */
[----:B------:R-:W-:Y:S08]  /*1dbc0*/  HMMA.1688.F32.TF32 R160, R120, R46, R160 ;  /* 0x0000002e78a0723c */ /* 0x000ff000000810a0 */
[C---:B--2---:R-:W-:Y:S08]  /*1dbd0*/  HMMA.1688.F32.TF32 R156, R96.reuse, R10, R156 ;  /* 0x0000000a609c723c */ /* 0x044ff0000008109c */
[C---:B------:R-:W-:Y:S08]  /*1dbe0*/  HMMA.1688.F32.TF32 R152, R96.reuse, R30, R152 ;  /* 0x0000001e6098723c */ /* 0x040ff00000081098 */
[C---:B------:R-:W-:Y:S08]  /*1dbf0*/  HMMA.1688.F32.TF32 R148, R96.reuse, R34, R148 ;  /* 0x000000226094723c */ /* 0x040ff00000081094 */
[C---:B------:R-:W-:Y:S08]  /*1dc00*/  HMMA.1688.F32.TF32 R144, R96.reuse, R70, R144 ;  /* 0x000000466090723c */ /* 0x040ff00000081090 */
[C---:B------:R-:W-:Y:S08]  /*1dc10*/  HMMA.1688.F32.TF32 R140, R96.reuse, R66, R140 ;  /* 0x00000042608c723c */ /* 0x040ff0000008108c */
[C---:B------:R-:W-:Y:S08]  /*1dc20*/  HMMA.1688.F32.TF32 R136, R96.reuse, R62, R136 ;  /* 0x0000003e6088723c */ /* 0x040ff00000081088 */
[C---:B------:R-:W-:Y:S08]  /*1dc30*/  HMMA.1688.F32.TF32 R132, R96.reuse, R58, R132 ;  /* 0x0000003a6084723c */ /* 0x040ff00000081084 */
[----:B------:R-:W-:Y:S08]  /*1dc40*/  HMMA.1688.F32.TF32 R128, R96, R46, R128 ;  /* 0x0000002e6080723c */ /* 0x000ff00000081080 */
[-C--:B------:R-:W-:Y:S08]  /*1dc50*/  HMMA.1688.F32.TF32 R124, R112, R10.reuse, R48 ;  /* 0x0000000a707c723c */ /* 0x080ff00000081030 */
[----:B---3--:R-:W-:Y:S01]  /*1dc60*/  HMMA.1688.F32.TF32 R188, R12, R10, R184 ;  /* 0x0000000a0cbc723c */ /* 0x008fe200000810b8 */
[----:B------:R-:W-:Y:S04]  /*1dc70*/  LDS R10, [R2+0x2980] ;  /* 0x00298000020a7984 */ /* 0x000fe80000000800 */
[----:B------:R-:W-:Y:S03]  /*1dc80*/  LDS R11, [R3+0x2980] ;  /* 0x00298000030b7984 */ /* 0x000fe60000000800 */
[C---:B------:R-:W-:Y:S01]  /*1dc90*/  HMMA.1688.F32.TF32 R120, R112.reuse, R30, R72 ;  /* 0x0000001e7078723c */ /* 0x040fe20000081048 */
        /* <DEDUP_REMOVED lines=17> */
[----:B------:R-:W-:Y:S08]  /*1ddb0*/  HMMA.1688.F32.TF32 R36, R112, R46, R36 ;  /* 0x0000002e7024723c */ /* 0x000ff00000081024 */
[C---:B------:R-:W-:Y:S01]  /*1ddc0*/  HMMA.1688.F32.TF32 R184, R12.reuse, R30, R180 ;  /* 0x0000001e0cb8723c */ /* 0x040fe200000810b4 */
[----:B------:R-:W1:Y:S07]  /*1ddd0*/  LDSM.16.M88.4 R28, [R197+0x34000] ;  /* 0x03400000c51c783b */ /* 0x000e6e0000000200 */
[C---:B------:R-:W-:Y:S01]  /*1dde0*/  HMMA.1688.F32.TF32 R112, R12.reuse, R34, R176 ;  /* 0x000000220c70723c */ /* 0x040fe200000810b0 */
[----:B------:R-:W2:Y:S07]  /*1ddf0*/  LDSM.16.M88.4 R32, [R197+0x32000] ;  /* 0x03200000c520783b */ /* 0x000eae0000000200 */
[C---:B------:R-:W-:Y:S08]  /*1de00*/  HMMA.1688.F32.TF32 R68, R12.reuse, R70, R92 ;  /* 0x000000460c44723c */ /* 0x040ff0000008105c */
[C---:B------:R-:W-:Y:S01]  /*1de10*/  HMMA.1688.F32.TF32 R64, R12.reuse, R66, R24 ;  /* 0x000000420c40723c */ /* 0x040fe20000081018 */
[----:B------:R-:W3:Y:S07]  /*1de20*/  LDSM.16.M88.4 R24, [R197+0x36000] ;  /* 0x03600000c518783b */ /* 0x000eee0000000200 */
[C---:B------:R-:W-:Y:S01]  /*1de30*/  HMMA.1688.F32.TF32 R60, R12.reuse, R62, R20 ;  /* 0x0000003e0c3c723c */ /* 0x040fe20000081014 */
[----:B------:R-:W4:Y:S07]  /*1de40*/  LDSM.16.M88.4 R20, [R197+0x38000] ;  /* 0x03800000c514783b */ /* 0x000f2e0000000200 */
[C---:B------:R-:W-:Y:S01]  /*1de50*/  HMMA.1688.F32.TF32 R56, R12.reuse, R58, R16 ;  /* 0x0000003a0c38723c */ /* 0x040fe20000081010 */
[----:B------:R-:W5:Y:S07]  /*1de60*/  LDSM.16.M88.4 R16, [R197+0x3a000] ;  /* 0x03a00000c510783b */ /* 0x000f6e0000000200 */
[----:B------:R-:W-:Y:S01]  /*1de70*/  HMMA.1688.F32.TF32 R44, R12, R46, R4 ;  /* 0x0000002e0c2c723c */ /* 0x000fe20000081004 */
[----:B------:R-:W2:Y:S04]  /*1de80*/  LDSM.16.M88.4 R12, [R197+0x3c000] ;  /* 0x03c00000c50c783b */ /* 0x000ea80000000200 */
[----:B------:R-:W2:Y:S03]  /*1de90*/  LDSM.16.M88.4 R4, [R197+0x3e000] ;  /* 0x03e00000c504783b */ /* 0x000ea60000000200 */
[----:B-1----:R-:W-:Y:S08]  /*1dea0*/  HMMA.1688.F32.TF32 R92, R8, R28, R112 ;  /* 0x0000001c085c723c */ /* 0x002ff00000081070 */
[-C--:B------:R-:W-:Y:S08]  /*1deb0*/  HMMA.1688.F32.TF32 R100, R80, R88.reuse, R100 ;  /* 0x000000585064723c */ /* 0x080ff00000081064 */
[-C--:B------:R-:W-:Y:S08]  /*1dec0*/  HMMA.1688.F32.TF32 R156, R76, R88.reuse, R156 ;  /* 0x000000584c9c723c */ /* 0x080ff0000008109c */
[-C--:B------:R-:W-:Y:S08]  /*1ded0*/  HMMA.1688.F32.TF32 R124, R72, R88.reuse, R124 ;  /* 0x00000058487c723c */ /* 0x080ff0000008107c */
[----:B------:R-:W-:Y:S08]  /*1dee0*/  HMMA.1688.F32.TF32 R180, R8, R88, R188 ;  /* 0x0000005808b4723c */ /* 0x000ff000000810bc */
[-C--:B--2---:R-:W-:Y:S08]  /*1def0*/  HMMA.1688.F32.TF32 R104, R80, R32.reuse, R104 ;  /* 0x000000205068723c */ /* 0x084ff00000081068 */
[-C--:B------:R-:W-:Y:S08]  /*1df00*/  HMMA.1688.F32.TF32 R152, R76, R32.reuse, R152 ;  /* 0x000000204c98723c */ /* 0x080ff00000081098 */
[-C--:B------:R-:W-:Y:S08]  /*1df10*/  HMMA.1688.F32.TF32 R120, R72, R32.reuse, R120 ;  /* 0x000000204878723c */ /* 0x080ff00000081078 */
[----:B------:R-:W-:Y:S01]  /*1df20*/  HMMA.1688.F32.TF32 R176, R8, R32, R184 ;  /* 0x0000002008b0723c */ /* 0x000fe200000810b8 */
[----:B------:R-:W-:Y:S04]  /*1df30*/  LDS R184, [R2+0xb080] ;  /* 0x00b0800002b87984 */ /* 0x000fe80000000800 */
[----:B------:R-:W-:Y:S03]  /*1df40*/  LDS R186, [R2+0xb880] ;  /* 0x00b8800002ba7984 */ /* 0x000fe60000000800 */
[-C--:B------:R-:W-:Y:S01]  /*1df50*/  HMMA.1688.F32.TF32 R108, R80, R28.reuse, R108 ;  /* 0x0000001c506c723c */ /* 0x080fe2000008106c */
[----:B------:R-:W-:Y:S04]  /*1df60*/  LDS R185, [R3+0xb080] ;  /* 0x00b0800003b97984 */ /* 0x000fe80000000800 */
[----:B------:R-:W-:Y:S03]  /*1df70*/  LDS R187, [R3+0xb880] ;  /* 0x00b8800003bb7984 */ /* 0x000fe60000000800 */
[-C--:B------:R-:W-:Y:S08]  /*1df80*/  HMMA.1688.F32.TF32 R148, R76, R28.reuse, R148 ;  /* 0x0000001c4c94723c */ /* 0x080ff00000081094 */
[----:B------:R-:W-:Y:S08]  /*1df90*/  HMMA.1688.F32.TF32 R96, R72, R28, R96 ;  /* 0x0000001c4860723c */ /* 0x000ff00000081060 */
[C---:B---3--:R-:W-:Y:S01]  /*1dfa0*/  HMMA.1688.F32.TF32 R112, R80.reuse, R24, R172 ;  /* 0x000000185070723c */ /* 0x048fe200000810ac */
[----:B------:R-:W-:Y:S04]  /*1dfb0*/  LDS R172, [R2+0x5080] ;  /* 0x0050800002ac7984 */ /* 0x000fe80000000800 */
[----:B------:R-:W-:Y:S03]  /*1dfc0*/  LDS R174, [R2+0x5880] ;  /* 0x0058800002ae7984 */ /* 0x000fe60000000800 */
[C---:B----4-:R-:W-:Y:S01]  /*1dfd0*/  HMMA.1688.F32.TF32 R116, R80.reuse, R20, R116 ;  /* 0x000000145074723c */ /* 0x050fe20000081074 */
[----:B------:R-:W-:Y:S04]  /*1dfe0*/  LDS R173, [R3+0x5080] ;  /* 0x0050800003ad7984 */ /* 0x000fe80000000800 */
[----:B------:R-:W-:Y:S03]  /*1dff0*/  LDS R175, [R3+0x5880] ;  /* 0x0058800003af7984 */ /* 0x000fe60000000800 */
[C---:B-----5:R-:W-:Y:S08]  /*1e000*/  HMMA.1688.F32.TF32 R168, R80.reuse, R16, R168 ;  /* 0x0000001050a8723c */ /* 0x060ff000000810a8 */
        /* <DEDUP_REMOVED lines=24> */
[----:B------:R-:W3:Y:S03]  /*1e190*/  LDS R75, [R3+0x3900] ;  /* 0x00390000034b7984 */ /* 0x000ee60000000800 */
[C---:B------:R-:W-:Y:S08]  /*1e1a0*/  HMMA.1688.F32.TF32 R64, R8.reuse, R20, R64 ;  /* 0x000000140840723c */ /* 0x040ff00000081040 */
[C---:B------:R-:W-:Y:S08]  /*1e1b0*/  HMMA.1688.F32.TF32 R60, R8.reuse, R16, R60 ;  /* 0x00000010083c723c */ /* 0x040ff0000008103c */
[C---:B------:R-:W-:Y:S08]  /*1e1c0*/  HMMA.1688.F32.TF32 R56, R8.reuse, R12, R56 ;  /* 0x0000000c0838723c */ /* 0x040ff00000081038 */
[----:B------:R-:W-:Y:S01]  /*1e1d0*/  HMMA.1688.F32.TF32 R8, R8, R4, R44 ;  /* 0x000000040808723c */ /* 0x000fe2000008102c */
[----:B------:R-:W-:Y:S04]  /*1e1e0*/  LDS R44, [R2+0x3180] ;  /* 0x00318000022c7984 */ /* 0x000fe80000000800 */
[----:B------:R-:W-:Y:S04]  /*1e1f0*/  LDS R46, [R2+0x3980] ;  /* 0x00398000022e7984 */ /* 0x000fe80000000800 */
[----:B------:R-:W-:Y:S04]  /*1e200*/  LDS R45, [R3+0x3180] ;  /* 0x00318000032d7984 */ /* 0x000fe80000000800 */
[----:B------:R-:W4:Y:S01]  /*1e210*/  LDS R47, [R3+0x3980] ;  /* 0x00398000032f7984 */ /* 0x000f220000000800 */
[C---:B-1----:R-:W-:Y:S08]  /*1e220*/  HMMA.1688.F32.TF32 R100, R80.reuse, R90, R100 ;  /* 0x0000005a5064723c */ /* 0x042ff00000081064 */
[C---:B------:R-:W-:Y:S08]  /*1e230*/  HMMA.1688.F32.TF32 R104, R80.reuse, R34, R104 ;  /* 0x000000225068723c */ /* 0x040ff00000081068 */
[C---:B------:R-:W-:Y:S08]  /*1e240*/  HMMA.1688.F32.TF32 R108, R80.reuse, R30, R108 ;  /* 0x0000001e506c723c */ /* 0x040ff0000008106c */
[C---:B------:R-:W-:Y:S08]  /*1e250*/  HMMA.1688.F32.TF32 R112, R80.reuse, R26, R112 ;  /* 0x0000001a5070723c */ /* 0x040ff00000081070 */
[C---:B------:R-:W-:Y:S08]  /*1e260*/  HMMA.1688.F32.TF32 R116, R80.reuse, R22, R116 ;  /* 0x000000165074723c */ /* 0x040ff00000081074 */
[C---:B------:R-:W-:Y:S08]  /*1e270*/  HMMA.1688.F32.TF32 R168, R80.reuse, R18, R168 ;  /* 0x0000001250a8723c */ /* 0x040ff000000810a8 */
[C---:B------:R-:W-:Y:S08]  /*1e280*/  HMMA.1688.F32.TF32 R164, R80.reuse, R14, R164 ;  /* 0x0000000e50a4723c */ /* 0x040ff000000810a4 */
[----:B------:R-:W-:Y:S01]  /*1e290*/  HMMA.1688.F32.TF32 R160, R80, R6, R160 ;  /* 0x0000000650a0723c */ /* 0x000fe200000810a0 */
[----:B------:R-:W-:Y:S07]  /*1e2a0*/  LDSM.16.M88.4 R80, [R196+0x3e080] ;  /* 0x03e08000c450783b */ /* 0x000fee0000000200 */
[C---:B--2---:R-:W-:Y:S08]  /*1e2b0*/  HMMA.1688.F32.TF32 R156, R76.reuse, R90, R156 ;  /* 0x0000005a4c9c723c */ /* 0x044ff0000008109c */
        /* <DEDUP_REMOVED lines=8> */
[C---:B---3--:R-:W-:Y:S08]  /*1e340*/  HMMA.1688.F32.TF32 R124, R72.reuse, R90, R124 ;  /* 0x0000005a487c723c */ /* 0x048ff0000008107c */
        /* <DEDUP_REMOVED lines=8> */
[C---:B----4-:R-:W-:Y:S08]  /*1e3d0*/  HMMA.1688.F32.TF32 R88, R44.reuse, R90, R180 ;  /* 0x0000005a2c58723c */ /* 0x050ff000000810b4 */
        /* <DEDUP_REMOVED lines=10> */
[----:B------:R-:W1:Y:S04]  /*1e480*/  LDSM.16.M88.4 R64, [R196+0x32080] ;  /* 0x03208000c440783b */ /* 0x000e680000000200 */
[----:B------:R-:W2:Y:S03]  /*1e490*/  LDSM.16.M88.4 R68, [R196+0x34080] ;  /* 0x03408000c444783b */ /* 0x000ea60000000200 */
[C---:B------:R-:W-:Y:S01]  /*1e4a0*/  HMMA.1688.F32.TF32 R16, R44.reuse, R18, R60 ;  /* 0x000000122c10723c */ /* 0x040fe2000008103c */
[----:B------:R-:W-:Y:S04]  /*1e4b0*/  LDSM.16.M88.4 R60, [R196+0x3a080] ;  /* 0x03a08000c43c783b */ /* 0x000fe80000000200 */
[----:B------:R-:W-:Y:S03]  /*1e4c0*/  LDS R177, [R3+0x5000] ;  /* 0x0050000003b17984 */ /* 0x000fe60000000800 */
[C---:B------:R-:W-:Y:S01]  /*1e4d0*/  HMMA.1688.F32.TF32 R12, R44.reuse, R14, R56 ;  /* 0x0000000e2c0c723c */ /* 0x040fe20000081038 */
[----:B------:R-:W3:Y:S04]  /*1e4e0*/  LDSM.16.M88.4 R56, [R196+0x30080] ;  /* 0x03008000c438783b */ /* 0x000ee80000000200 */
[----:B------:R-:W-:Y:S03]  /*1e4f0*/  LDS R179, [R3+0x5800] ;  /* 0x0058000003b37984 */ /* 0x000fe60000000800 */
[----:B------:R-:W-:Y:S01]  /*1e500*/  HMMA.1688.F32.TF32 R4, R44, R6, R8 ;  /* 0x000000062c04723c */ /* 0x000fe20000081008 */
[----:B------:R-:W4:Y:S04]  /*1e510*/  LDSM.16.M88.4 R44, [R196+0x3c080] ;  /* 0x03c08000c42c783b */ /* 0x000f280000000200 */
[----:B------:R-:W-:Y:S04]  /*1e520*/  LDS R8, [R2+0x4080] ;  /* 0x0040800002087984 */ /* 0x000fe80000000800 */
[----:B------:R-:W-:Y:S04]  /*1e530*/  LDS R10, [R2+0x4880] ;  /* 0x00488000020a7984 */ /* 0x000fe80000000800 */
[----:B------:R-:W-:Y:S04]  /*1e540*/  LDS R9, [R3+0x4080] ;  /* 0x0040800003097984 */ /* 0x000fe80000000800 */
[----:B------:R-:W5:Y:S01]  /*1e550*/  LDS R11, [R3+0x4880] ;  /* 0x00488000030b7984 */ /* 0x000f620000000800 */
[C---:B-1----:R-:W-:Y:S08]  /*1e560*/  HMMA.1688.F32.TF32 R104, R92.reuse, R64, R104 ;  /* 0x000000405c68723c */ /* 0x042ff00000081068 */
[C---:B--2---:R-:W-:Y:S08]  /*1e570*/  HMMA.1688.F32.TF32 R108, R92.reuse, R68, R108 ;  /* 0x000000445c6c723c */ /* 0x044ff0000008106c */
[C---:B---3--:R-:W-:Y:S08]  /*1e580*/  HMMA.1688.F32.TF32 R100, R92.reuse, R56, R100 ;  /* 0x000000385c64723c */ /* 0x048ff00000081064 */
[C---:B------:R-:W-:Y:S08]  /*1e590*/  HMMA.1688.F32.TF32 R112, R92.reuse, R72, R112 ;  /* 0x000000485c70723c */ /* 0x040ff00000081070 */
[C---:B------:R-:W-:Y:S08]  /*1e5a0*/  HMMA.1688.F32.TF32 R116, R92.reuse, R76, R116 ;  /* 0x0000004c5c74723c */ /* 0x040ff00000081074 */
[C---:B------:R-:W-:Y:S08]  /*1e5b0*/  HMMA.1688.F32.TF32 R168, R92.reuse, R60, R168 ;  /* 0x0000003c5ca8723c */ /* 0x040ff000000810a8 */
[C---:B----4-:R-:W-:Y:S08]  /*1e5c0*/  HMMA.1688.F32.TF32 R164, R92.reuse, R44, R164 ;  /* 0x0000002c5ca4723c */ /* 0x050ff000000810a4 */
[----:B------:R-:W-:Y:S01]  /*1e5d0*/  HMMA.1688.F32.TF32 R160, R92, R80, R160 ;  /* 0x000000505ca0723c */ /* 0x000fe200000810a0 */
[----:B------:R-:W-:Y:S04]  /*1e5e0*/  LDS R92, [R2+0x4100] ;  /* 0x00410000025c7984 */ /* 0x000fe80000000800 */
[----:B------:R-:W-:Y:S03]  /*1e5f0*/  LDS R94, [R2+0x4900] ;  /* 0x00490000025e7984 */ /* 0x000fe60000000800 */
[C---:B-----5:R-:W-:Y:S01]  /*1e600*/  HMMA.1688.F32.TF32 R156, R8.reuse, R56, R156 ;  /* 0x00000038089c723c */ /* 0x060fe2000008109c */
[----:B------:R-:W-:Y:S04]  /*1e610*/  LDS R93, [R3+0x4100] ;  /* 0x00410000035d7984 */ /* 0x000fe80000000800 */
[----:B------:R-:W1:Y:S03]  /*1e620*/  LDS R95, [R3+0x4900] ;  /* 0x00490000035f7984 */ /* 0x000e660000000800 */
[C---:B------:R-:W-:Y:S08]  /*1e630*/  HMMA.1688.F32.TF32 R152, R8.reuse, R64, R152 ;  /* 0x000000400898723c */ /* 0x040ff00000081098 */
[C---:B------:R-:W-:Y:S08]  /*1e640*/  HMMA.1688.F32.TF32 R148, R8.reuse, R68, R148 ;  /* 0x000000440894723c */ /* 0x040ff00000081094 */
[C---:B------:R-:W-:Y:S08]  /*1e650*/  HMMA.1688.F32.TF32 R144, R8.reuse, R72, R144 ;  /* 0x000000480890723c */ /* 0x040ff00000081090 */
[C---:B------:R-:W-:Y:S08]  /*1e660*/  HMMA.1688.F32.TF32 R140, R8.reuse, R76, R140 ;  /* 0x0000004c088c723c */ /* 0x040ff0000008108c */
[C---:B------:R-:W-:Y:S08]  /*1e670*/  HMMA.1688.F32.TF32 R136, R8.reuse, R60, R136 ;  /* 0x0000003c0888723c */ /* 0x040ff00000081088 */
[C---:B------:R-:W-:Y:S08]  /*1e680*/  HMMA.1688.F32.TF32 R132, R8.reuse, R44, R132 ;  /* 0x0000002c0884723c */ /* 0x040ff00000081084 */
[----:B------:R-:W-:Y:S01]  /*1e690*/  HMMA.1688.F32.TF32 R128, R8, R80, R128 ;  /* 0x000000500880723c */ /* 0x000fe20000081080 */
[----:B------:R-:W-:Y:S04]  /*1e6a0*/  LDS R8, [R2+0x4180] ;  /* 0x0041800002087984 */ /* 0x000fe80000000800 */
[----:B------:R-:W-:Y:S04]  /*1e6b0*/  LDS R10, [R2+0x4980] ;  /* 0x00498000020a7984 */ /* 0x000fe80000000800 */
[----:B------:R-:W-:Y:S04]  /*1e6c0*/  LDS R9, [R3+0x4180] ;  /* 0x0041800003097984 */ /* 0x000fe80000000800 */
[----:B------:R-:W2:Y:S01]  /*1e6d0*/  LDS R11, [R3+0x4980] ;  /* 0x00498000030b7984 */ /* 0x000ea20000000800 */
        /* <DEDUP_REMOVED lines=9> */
[----:B------:R-:W-:Y:S03]  /*1e770*/  LDS R94, [R2+0x5900] ;  /* 0x00590000025e7984 */ /* 0x000fe60000000800 */
[C---:B--2---:R-:W-:Y:S01]  /*1e780*/  HMMA.1688.F32.TF32 R88, R8.reuse, R56, R88 ;  /* 0x000000380858723c */ /* 0x044fe20000081058 */
        /* <DEDUP_REMOVED lines=13> */
[C---:B------:R-:W-:Y:S08]  /*1e860*/  HMMA.1688.F32.TF32 R100, R176.reuse, R58, R100 ;  /* 0x0000003ab064723c */ /* 0x040ff00000081064 */
        /* <DEDUP_REMOVED lines=21> */
[C---:B-1----:R-:W-:Y:S01]  /*1e9c0*/  HMMA.1688.F32.TF32 R124, R92.reuse, R58, R124 ;  /* 0x0000003a5c7c723c */ /* 0x042fe2000008107c */
        /* <DEDUP_REMOVED lines=24> */
[----:B------:R-:W3:Y:S04]  /*1eb50*/  LDSM.16.M88.4 R24, [R197+0x34080] ;  /* 0x03408000c518783b */ /* 0x000ee80000000200 */
[----:B------:R-:W4:Y:S03]  /*1eb60*/  LDSM.16.M88.4 R20, [R197+0x36080] ;  /* 0x03608000c514783b */ /* 0x000f260000000200 */
[C---:B------:R-:W-:Y:S01]  /*1eb70*/  HMMA.1688.F32.TF32 R60, R8.reuse, R62, R16 ;  /* 0x0000003e083c723c */ /* 0x040fe20000081010 */
[----:B------:R-:W5:Y:S07]  /*1eb80*/  LDSM.16.M88.4 R16, [R197+0x38080] ;  /* 0x03808000c510783b */ /* 0x000f6e0000000200 */
[C---:B------:R-:W-:Y:S01]  /*1eb90*/  HMMA.1688.F32.TF32 R44, R8.reuse, R46, R12 ;  /* 0x0000002e082c723c */ /* 0x040fe2000008100c */
[----:B------:R-:W4:Y:S07]  /*1eba0*/  LDSM.16.M88.4 R12, [R197+0x3a080] ;  /* 0x03a08000c50c783b */ /* 0x000f2e0000000200 */
[----:B------:R-:W-:Y:S01]  /*1ebb0*/  HMMA.1688.F32.TF32 R80, R8, R82, R4 ;  /* 0x000000520850723c */ /* 0x000fe20000081004 */
[----:B------:R-:W5:Y:S04]  /*1ebc0*/  LDSM.16.M88.4 R8, [R197+0x3c080] ;  /* 0x03c08000c508783b */ /* 0x000f680000000200 */
[----:B------:R-:W5:Y:S03]  /*1ebd0*/  LDSM.16.M88.4 R4, [R197+0x3e080] ;  /* 0x03e08000c504783b */ /* 0x000f660000000200 */
[C---:B-1----:R-:W-:Y:S08]  /*1ebe0*/  HMMA.1688.F32.TF32 R100, R92.reuse, R32, R100 ;  /* 0x000000205c64723c */ /* 0x042ff00000081064 */
[C---:B--2---:R-:W-:Y:S08]  /*1ebf0*/  HMMA.1688.F32.TF32 R104, R92.reuse, R28, R104 ;  /* 0x0000001c5c68723c */ /* 0x044ff00000081068 */
[C---:B---3--:R-:W-:Y:S08]  /*1ec00*/  HMMA.1688.F32.TF32 R108, R92.reuse, R24, R108 ;  /* 0x000000185c6c723c */ /* 0x048ff0000008106c */
[C---:B----4-:R-:W-:Y:S08]  /*1ec10*/  HMMA.1688.F32.TF32 R112, R92.reuse, R20, R112 ;  /* 0x000000145c70723c */ /* 0x050ff00000081070 */
[C---:B-----5:R-:W-:Y:S08]  /*1ec20*/  HMMA.1688.F32.TF32 R116, R92.reuse, R16, R116 ;  /* 0x000000105c74723c */ /* 0x060ff00000081074 */
        /* <DEDUP_REMOVED lines=81> */
[----:B------:R-:W1:Y:S04]  /*1f140*/  LDSM.16.M88.4 R32, [R196+0x30100] ;  /* 0x03010000c420783b */ /* 0x000e680000000200 */
[----:B------:R-:W2:Y:S03]  /*1f150*/  LDSM.16.M88.4 R28, [R196+0x32100] ;  /* 0x03210000c41c783b */ /* 0x000ea60000000200 */
[C---:B------:R-:W-:Y:S01]  /*1f160*/  HMMA.1688.F32.TF32 R68, R88.reuse, R26, R68 ;  /* 0x0000001a5844723c */ /* 0x040fe20000081044 */
[----:B------:R-:W3:Y:S07]  /*1f170*/  LDSM.16.M88.4 R24, [R196+0x34100] ;  /* 0x03410000c418783b */ /* 0x000eee0000000200 */
[C---:B------:R-:W-:Y:S01]  /*1f180*/  HMMA.1688.F32.TF32 R72, R88.reuse, R22, R72 ;  /* 0x000000165848723c */ /* 0x040fe20000081048 */
[----:B------:R-:W4:Y:S07]  /*1f190*/  LDSM.16.M88.4 R20, [R196+0x36100] ;  /* 0x03610000c414783b */ /* 0x000f2e0000000200 */
[C---:B------:R-:W-:Y:S01]  /*1f1a0*/  HMMA.1688.F32.TF32 R76, R88.reuse, R18, R76 ;  /* 0x00000012584c723c */ /* 0x040fe2000008104c */
[----:B------:R-:W5:Y:S07]  /*1f1b0*/  LDSM.16.M88.4 R16, [R196+0x38100] ;  /* 0x03810000c410783b */ /* 0x000f6e0000000200 */
[C---:B------:R-:W-:Y:S01]  /*1f1c0*/  HMMA.1688.F32.TF32 R60, R88.reuse, R14, R60 ;  /* 0x0000000e583c723c */ /* 0x040fe2000008103c */
[----:B------:R-:W2:Y:S07]  /*1f1d0*/  LDSM.16.M88.4 R12, [R196+0x3a100] ;  /* 0x03a10000c40c783b */ /* 0x000eae0000000200 */
[C---:B------:R-:W-:Y:S01]  /*1f1e0*/  HMMA.1688.F32.TF32 R44, R88.reuse, R10, R44 ;  /* 0x0000000a582c723c */ /* 0x040fe2000008102c */
[----:B------:R-:W3:Y:S07]  /*1f1f0*/  LDSM.16.M88.4 R8, [R196+0x3c100] ;  /* 0x03c10000c408783b */ /* 0x000eee0000000200 */
[----:B------:R-:W-:Y:S01]  /*1f200*/  HMMA.1688.F32.TF32 R80, R88, R6, R80 ;  /* 0x000000065850723c */ /* 0x000fe20000081050 */
[----:B------:R-:W-:Y:S04]  /*1f210*/  LDS R88, [R2+0x8080] ;  /* 0x0080800002587984 */ /* 0x000fe80000000800 */
[----:B------:R-:W-:Y:S04]  /*1f220*/  LDS R90, [R2+0x8880] ;  /* 0x00888000025a7984 */ /* 0x000fe80000000800 */
[----:B------:R-:W-:Y:S04]  /*1f230*/  LDS R89, [R3+0x8080] ;  /* 0x0080800003597984 */ /* 0x000fe80000000800 */
[----:B------:R-:W-:Y:S04]  /*1f240*/  LDS R91, [R3+0x8880] ;  /* 0x00888000035b7984 */ /* 0x000fe80000000800 */
[----:B------:R-:W5:Y:S01]  /*1f250*/  LDSM.16.M88.4 R4, [R196+0x3e100] ;  /* 0x03e10000c404783b */ /* 0x000f620000000200 */
        /* <DEDUP_REMOVED lines=55> */
[----:B------:R-:W-:Y:S08]  /*1f5d0*/  HMMA.1688.F32.TF32 R160, R176, R6, R160 ;  /* 0x00000006b0a0723c */ /* 0x000ff000000810a0 */
        /* <DEDUP_REMOVED lines=23> */
[----:B------:R-:W-:Y:S04]  /*1f750*/  LDSM.16.M88.4 R32, [R197+0x30100] ;  /* 0x03010000c520783b */ /* 0x000fe80000000200 */
[----:B------:R-:W-:Y:S03]  /*1f760*/  LDS R93, [R3+0xa000] ;  /* 0x00a00000035d7984 */ /* 0x000fe60000000800 */
[C---:B------:R-:W-:Y:S01]  /*1f770*/  HMMA.1688.F32.TF32 R64, R88.reuse, R30, R64 ;  /* 0x0000001e5840723c */ /* 0x040fe20000081040 */
[----:B------:R-:W-:Y:S04]  /*1f780*/  LDSM.16.M88.4 R28, [R197+0x32100] ;  /* 0x03210000c51c783b */ /* 0x000fe80000000200 */
[----:B------:R-:W-:Y:S03]  /*1f790*/  LDS R95, [R3+0xa800] ;  /* 0x00a80000035f7984 */ /* 0x000fe60000000800 */
[C---:B------:R-:W-:Y:S01]  /*1f7a0*/  HMMA.1688.F32.TF32 R68, R88.reuse, R26, R68 ;  /* 0x0000001a5844723c */ /* 0x040fe20000081044 */
[----:B------:R-:W-:Y:S07]  /*1f7b0*/  LDSM.16.M88.4 R24, [R197+0x34100] ;  /* 0x03410000c518783b */ /* 0x000fee0000000200 */
        /* <DEDUP_REMOVED lines=8> */
[----:B------:R-:W-:Y:S01]  /*1f840*/  HMMA.1688.F32.TF32 R80, R88, R6, R80 ;  /* 0x000000065850723c */ /* 0x000fe20000081050 */
[----:B------:R-:W-:Y:S04]  /*1f850*/  LDS R88, [R2+0xa080] ;  /* 0x00a0800002587984 */ /* 0x000fe80000000800 */
[----:B------:R-:W-:Y:S04]  /*1f860*/  LDS R90, [R2+0xa880] ;  /* 0x00a88000025a7984 */ /* 0x000fe80000000800 */
[----:B------:R-:W-:Y:S04]  /*1f870*/  LDS R89, [R3+0xa080] ;  /* 0x00a0800003597984 */ /* 0x000fe80000000800 */
[----:B------:R-:W1:Y:S04]  /*1f880*/  LDS R91, [R3+0xa880] ;  /* 0x00a88000035b7984 */ /* 0x000e680000000800 */
[----:B------:R-:W2:Y:S01]  /*1f890*/  LDSM.16.M88.4 R4, [R197+0x3e100] ;  /* 0x03e10000c504783b */ /* 0x000ea20000000200 */
[C---:B-1----:R-:W-:Y:S08]  /*1f8a0*/  HMMA.1688.F32.TF32 R156, R88.reuse, R32, R156 ;  /* 0x00000020589c723c */ /* 0x042ff0000008109c */
[C---:B------:R-:W-:Y:S08]  /*1f8b0*/  HMMA.1688.F32.TF32 R152, R88.reuse, R28, R152 ;  /* 0x0000001c5898723c */ /* 0x040ff00000081098 */
[C---:B------:R-:W-:Y:S08]  /*1f8c0*/  HMMA.1688.F32.TF32 R148, R88.reuse, R24, R148 ;  /* 0x000000185894723c */ /* 0x040ff00000081094 */
[C---:B------:R-:W-:Y:S08]  /*1f8d0*/  HMMA.1688.F32.TF32 R144, R88.reuse, R20, R144 ;  /* 0x000000145890723c */ /* 0x040ff00000081090 */
[C---:B------:R-:W-:Y:S08]  /*1f8e0*/  HMMA.1688.F32.TF32 R140, R88.reuse, R16, R140 ;  /* 0x00000010588c723c */ /* 0x040ff0000008108c */
[C---:B------:R-:W-:Y:S08]  /*1f8f0*/  HMMA.1688.F32.TF32 R136, R88.reuse, R12, R136 ;  /* 0x0000000c5888723c */ /* 0x040ff00000081088 */
[C---:B------:R-:W-:Y:S08]  /*1f900*/  HMMA.1688.F32.TF32 R132, R88.reuse, R8, R132 ;  /* 0x000000085884723c */ /* 0x040ff00000081084 */
[----:B--2---:R-:W-:Y:S01]  /*1f910*/  HMMA.1688.F32.TF32 R128, R88, R4, R128 ;  /* 0x000000045880723c */ /* 0x004fe20000081080 */
[----:B------:R-:W-:Y:S04]  /*1f920*/  LDS R88, [R2+0xa180] ;  /* 0x00a1800002587984 */ /* 0x000fe80000000800 */
[----:B------:R-:W-:Y:S04]  /*1f930*/  LDS R90, [R2+0xa980] ;  /* 0x00a98000025a7984 */ /* 0x000fe80000000800 */
[----:B------:R-:W-:Y:S04]  /*1f940*/  LDS R89, [R3+0xa180] ;  /* 0x00a1800003597984 */ /* 0x000fe80000000800 */
[----:B------:R-:W1:Y:S01]  /*1f950*/  LDS R91, [R3+0xa980] ;  /* 0x00a98000035b7984 */ /* 0x000e620000000800 */
        /* <DEDUP_REMOVED lines=37> */
[C---:B------:R-:W-:Y:S01]  /*1fbb0*/  HMMA.1688.F32.TF32 R192, R88.reuse, R30, R64 ;  /* 0x0000001e58c0723c */ /* 0x040fe20000081040 */
[----:B------:R-:W-:Y:S04]  /*1fbc0*/  LDS R56, [R2+0xc180] ;  /* 0x00c1800002387984 */ /* 0x000fe80000000800 */
[----:B------:R-:W-:Y:S04]  /*1fbd0*/  LDS R58, [R2+0xc980] ;  /* 0x00c98000023a7984 */ /* 0x000fe80000000800 */
[----:B------:R-:W-:Y:S04]  /*1fbe0*/  LDS R57, [R3+0xc180] ;  /* 0x00c1800003397984 */ /* 0x000fe80000000800 */
[----:B------:R-:W-:Y:S04]  /*1fbf0*/  LDS R59, [R3+0xc980] ;  /* 0x00c98000033b7984 */ /* 0x000fe80000000800 */
[----:B------:R-:W2:Y:S01]  /*1fc00*/  LDSM.16.M88.4 R64, [R196+0x34180] ;  /* 0x03418000c440783b */ /* 0x000ea20000000200 */
[----:B------:R-:W-:Y:S08]  /*1fc10*/  HMMA.1688.F32.TF32 R68, R88, R26, R68 ;  /* 0x0000001a5844723c */ /* 0x000ff00000081044 */
[C---:B------:R-:W-:Y:S08]  /*1fc20*/  HMMA.1688.F32.TF32 R176, R172.reuse, R18, R116 ;  /* 0x00000012acb0723c */ /* 0x040ff00000081074 */
[C---:B------:R-:W-:Y:S08]  /*1fc30*/  HMMA.1688.F32.TF32 R100, R172.reuse, R34, R100 ;  /* 0x00000022ac64723c */ /* 0x040ff00000081064 */
[C---:B------:R-:W-:Y:S08]  /*1fc40*/  HMMA.1688.F32.TF32 R104, R172.reuse, R30, R104 ;  /* 0x0000001eac68723c */ /* 0x040ff00000081068 */
[C---:B------:R-:W-:Y:S08]  /*1fc50*/  HMMA.1688.F32.TF32 R108, R172.reuse, R26, R108 ;  /* 0x0000001aac6c723c */ /* 0x040ff0000008106c */
[C---:B------:R-:W-:Y:S01]  /*1fc60*/  HMMA.1688.F32.TF32 R180, R172.reuse, R22, R112 ;  /* 0x00000016acb4723c */ /* 0x040fe20000081070 */
[----:B------:R-:W-:Y:S04]  /*1fc70*/  LDS R112, [R2+0xc080] ;  /* 0x00c0800002707984 */ /* 0x000fe80000000800 */
[----:B------:R-:W-:Y:S03]  /*1fc80*/  LDS R114, [R2+0xc880] ;  /* 0x00c8800002727984 */ /* 0x000fe60000000800 */
[C---:B------:R-:W-:Y:S01]  /*1fc90*/  HMMA.1688.F32.TF32 R168, R172.reuse, R14, R168 ;  /* 0x0000000eaca8723c */ /* 0x040fe200000810a8 */
[----:B------:R-:W-:Y:S04]  /*1fca0*/  LDS R113, [R3+0xc080] ;  /* 0x00c0800003717984 */ /* 0x000fe80000000800 */
[----:B------:R-:W-:Y:S03]  /*1fcb0*/  LDS R115, [R3+0xc880] ;  /* 0x00c8800003737984 */ /* 0x000fe60000000800 */
        /* <DEDUP_REMOVED lines=9> */
[C---:B-1----:R-:W-:Y:S01]  /*1fd50*/  HMMA.1688.F32.TF32 R124, R92.reuse, R34, R124 ;  /* 0x000000225c7c723c */ /* 0x042fe2000008107c */
[----:B------:R-:W-:Y:S07]  /*1fd60*/  LDSM.16.M88.4 R32, [R196+0x3a180] ;  /* 0x03a18000c420783b */ /* 0x000fee0000000200 */
[C---:B------:R-:W-:Y:S01]  /*1fd70*/  HMMA.1688.F32.TF32 R120, R92.reuse, R30, R120 ;  /* 0x0000001e5c78723c */ /* 0x040fe20000081078 */
[----:B------:R-:W-:Y:S07]  /*1fd80*/  LDSM.16.M88.4 R28, [R196+0x30180] ;  /* 0x03018000c41c783b */ /* 0x000fee0000000200 */
[C---:B------:R-:W-:Y:S01]  /*1fd90*/  HMMA.1688.F32.TF32 R116, R92.reuse, R26, R96 ;  /* 0x0000001a5c74723c */ /* 0x040fe20000081060 */
[----:B------:R-:W-:Y:S04]  /*1fda0*/  LDS R96, [R2+0xc100] ;  /* 0x00c1000002607984 */ /* 0x000fe80000000800 */
[----:B------:R-:W-:Y:S03]  /*1fdb0*/  LDS R98, [R2+0xc900] ;  /* 0x00c9000002627984 */ /* 0x000fe60000000800 */
[C---:B------:R-:W-:Y:S01]  /*1fdc0*/  HMMA.1688.F32.TF32 R48, R92.reuse, R22, R48 ;  /* 0x000000165c30723c */ /* 0x040fe20000081030 */
[----:B------:R-:W-:Y:S04]  /*1fdd0*/  LDS R97, [R3+0xc100] ;  /* 0x00c1000003617984 */ /* 0x000fe80000000800 */
[----:B------:R-:W1:Y:S03]  /*1fde0*/  LDS R99, [R3+0xc900] ;  /* 0x00c9000003637984 */ /* 0x000e660000000800 */
[C---:B------:R-:W-:Y:S01]  /*1fdf0*/  HMMA.1688.F32.TF32 R52, R92.reuse, R18, R52 ;  /* 0x000000125c34723c */ /* 0x040fe20000081034 */
[----:B------:R-:W3:Y:S07]  /*1fe00*/  LDSM.16.M88.4 R24, [R196+0x32180] ;  /* 0x03218000c418783b */ /* 0x000eee0000000200 */
[C---:B------:R-:W-:Y:S08]  /*1fe10*/  HMMA.1688.F32.TF32 R40, R92.reuse, R14, R40 ;  /* 0x0000000e5c28723c */ /* 0x040ff00000081028 */
[----:B------:R-:W-:Y:S08]  /*1fe20*/  HMMA.1688.F32.TF32 R84, R92, R10, R84 ;  /* 0x0000000a5c54723c */ /* 0x000ff00000081054 */
[----:B------:R-:W-:Y:S08]  /*1fe30*/  HMMA.1688.F32.TF32 R72, R88, R22, R72 ;  /* 0x000000165848723c */ /* 0x000ff00000081048 */
[-C--:B------:R-:W-:Y:S01]  /*1fe40*/  HMMA.1688.F32.TF32 R172, R172, R6.reuse, R160 ;  /* 0x00000006acac723c */ /* 0x080fe200000810a0 */
[----:B------:R-:W-:Y:S04]  /*1fe50*/  LDS R160, [R2+0xc000] ;  /* 0x00c0000002a07984 */ /* 0x000fe80000000800 */
[----:B------:R-:W-:Y:S03]  /*1fe60*/  LDS R162, [R2+0xc800] ;  /* 0x00c8000002a27984 */ /* 0x000fe60000000800 */
[----:B------:R-:W-:Y:S01]  /*1fe70*/  HMMA.1688.F32.TF32 R92, R92, R6, R36 ;  /* 0x000000065c5c723c */ /* 0x000fe20000081024 */
[----:B------:R-:W-:Y:S04]  /*1fe80*/  LDS R161, [R3+0xc000] ;  /* 0x00c0000003a17984 */ /* 0x000fe80000000800 */
[----:B------:R-:W4:Y:S03]  /*1fe90*/  LDS R163, [R3+0xc800] ;  /* 0x00c8000003a37984 */ /* 0x000f260000000800 */
[C---:B------:R-:W-:Y:S01]  /*1fea0*/  HMMA.1688.F32.TF32 R20, R88.reuse, R10, R44 ;  /* 0x0000000a5814723c */ /* 0x040fe2000008102c */
[----:B------:R-:W-:Y:S07]  /*1feb0*/  LDSM.16.M88.4 R44, [R196+0x38180] ;  /* 0x03818000c42c783b */ /* 0x000fee0000000200 */
[----:B------:R-:W-:Y:S01]  /*1fec0*/  HMMA.1688.F32.TF32 R80, R88, R6, R80 ;  /* 0x000000065850723c */ /* 0x000fe20000081050 */
[----:B------:R-:W-:Y:S07]  /*1fed0*/  LDSM.16.M88.4 R4, [R196+0x3c180] ;  /* 0x03c18000c404783b */ /* 0x000fee0000000200 */
[----:B--2---:R-:W-:Y:S01]  /*1fee0*/  HMMA.1688.F32.TF32 R184, R56, R64, R68 ;  /* 0x0000004038b8723c */ /* 0x004fe20000081044 */
[----:B------:R-:W2:Y:S07]  /*1fef0*/  LDSM.16.M88.4 R68, [R196+0x36180] ;  /* 0x03618000c444783b */ /* 0x000eae0000000200 */
[C---:B------:R-:W-:Y:S01]  /*1ff00*/  HMMA.1688.F32.TF32 R60, R88.reuse, R14, R60 ;  /* 0x0000000e583c723c */ /* 0x040fe2000008103c */
[----:B------:R5:W2:Y:S07]  /*1ff10*/  LDSM.16.M88.4 R12, [R196+0x3e180] ;  /* 0x03e18000c40c783b */ /* 0x000aae0000000200 */
[----:B------:R-:W-:Y:S01]  /*1ff20*/  HMMA.1688.F32.TF32 R16, R88, R18, R76 ;  /* 0x000000125810723c */ /* 0x000fe2000008104c */
[----:B-----5:R-:W5:Y:S07]  /*1ff30*/  LDL.LU R196, [R1+0x714] ;  /* 0x0007140001c47983 */ /* 0x020f6e0000300800 */
[C---:B-1----:R-:W-:Y:S08]  /*1ff40*/  HMMA.1688.F32.TF32 R8, R96.reuse, R28, R124 ;  /* 0x0000001c6008723c */ /* 0x042ff0000008107c */
[----:B---3--:R-:W-:Y:S08]  /*1ff50*/  HMMA.1688.F32.TF32 R36, R96, R24, R120 ;  /* 0x000000186024723c */ /* 0x008ff00000081078 */
[-C--:B----4-:R-:W-:Y:S08]  /*1ff60*/  HMMA.1688.F32.TF32 R88, R160, R64.reuse, R108 ;  /* 0x00000040a058723c */ /* 0x090ff0000008106c */
[C---:B------:R-:W-:Y:S08]  /*1ff70*/  HMMA.1688.F32.TF32 R76, R96.reuse, R64, R116 ;  /* 0x00000040604c723c */ /* 0x040ff00000081074 */
[C---:B--2---:R-:W-:Y:S08]  /*1ff80*/  HMMA.1688.F32.TF32 R48, R96.reuse, R68, R48 ;  /* 0x000000446030723c */ /* 0x044ff00000081030 */
[C---:B------:R-:W-:Y:S08]  /*1ff90*/  HMMA.1688.F32.TF32 R52, R96.reuse, R44, R52 ;  /* 0x0000002c6034723c */ /* 0x040ff00000081034 */
[C---:B------:R-:W-:Y:S08]  /*1ffa0*/  HMMA.1688.F32.TF32 R40, R96.reuse, R32, R40 ;  /* 0x000000206028723c */ /* 0x040ff00000081028 */
[C---:B------:R-:W-:Y:S08]  /*1ffb0*/  HMMA.1688.F32.TF32 R84, R96.reuse, R4, R84 ;  /* 0x000000046054723c */ /* 0x040ff00000081054 */
[----:B------:R-:W-:Y:S08]  /*1ffc0*/  HMMA.1688.F32.TF32 R96, R96, R12, R92 ;  /* 0x0000000c6060723c */ /* 0x000ff0000008105c */
[C---:B------:R-:W-:Y:S08]  /*1ffd0*/  HMMA.1688.F32.TF32 R108, R56.reuse, R68, R72 ;  /* 0x00000044386c723c */ /* 0x040ff00000081048 */
[C---:B------:R-:W-:Y:S08]  /*1ffe0*/  HMMA.1688.F32.TF32 R92, R56.reuse, R44, R16 ;  /* 0x0000002c385c723c */ /* 0x040ff00000081010 */
[----:B------:R-:W-:Y:S08]  /*1fff0*/  HMMA.1688.F32.TF32 R72, R56, R32, R60 ;  /* 0x000000203848723c */ /* 0x000ff0000008103c */
[-C--:B------:R-:W-:Y:S08]  /*20000*/  HMMA.1688.F32.TF32 R156, R112, R28.reuse, R156 ;  /* 0x0000001c709c723c */ /* 0x080ff0000008109c */
[----:B------:R-:W-:Y:S08]  /*20010*/  HMMA.1688.F32.TF32 R188, R56, R28, R188 ;  /* 0x0000001c38bc723c */ /* 0x000ff000000810bc */
[-C--:B------:R-:W-:Y:S08]  /*20020*/  HMMA.1688.F32.TF32 R152, R112, R24.reuse, R152 ;  /* 0x000000187098723c */ /* 0x080ff00000081098 */
[----:B------:R-:W-:Y:S08]  /*20030*/  HMMA.1688.F32.TF32 R192, R56, R24, R192 ;  /* 0x0000001838c0723c */ /* 0x000ff000000810c0 */
        /* <DEDUP_REMOVED lines=11> */
[----:B------:R-:W-:Y:S01]  /*200f0*/  HMMA.1688.F32.TF32 R16, R56, R12, R80 ;  /* 0x0000000c3810723c */ /* 0x000fe20000081050 */
[----:B------:R-:W-:Y:S04]  /*20100*/  LDS R80, [R2+0xd080] ;  /* 0x00d0800002507984 */ /* 0x000fe80000000800 */
[----:B------:R-:W-:Y:S04]  /*20110*/  LDS R82, [R2+0xd880] ;  /* 0x00d8800002527984 */ /* 0x000fe80000000800 */
[----:B------:R-:W-:Y:S04]  /*20120*/  LDS R81, [R3+0xd080] ;  /* 0x00d0800003517984 */ /* 0x000fe80000000800 */
[----:B------:R-:W2:Y:S04]  /*20130*/  LDS R83, [R3+0xd880] ;  /* 0x00d8800003537984 */ /* 0x000ea80000000800 */
[----:B------:R-:W-:Y:S04]  /*20140*/  LDS R56, [R2+0xd100] ;  /* 0x00d1000002387984 */ /* 0x000fe80000000800 */
[----:B------:R-:W-:Y:S04]  /*20150*/  LDS R58, [R2+0xd900] ;  /* 0x00d90000023a7984 */ /* 0x000fe80000000800 */
[----:B------:R-:W-:Y:S04]  /*20160*/  LDS R57, [R3+0xd100] ;  /* 0x00d1000003397984 */ /* 0x000fe80000000800 */
[----:B------:R-:W3:Y:S04]  /*20170*/  LDS R59, [R3+0xd900] ;  /* 0x00d90000033b7984 */ /* 0x000ee80000000800 */
[----:B------:R-:W-:Y:S04]  /*20180*/  LDS R20, [R2+0xd180] ;  /* 0x00d1800002147984 */ /* 0x000fe80000000800 */
[----:B------:R-:W-:Y:S04]  /*20190*/  LDS R22, [R2+0xd980] ;  /* 0x00d9800002167984 */ /* 0x000fe80000000800 */
[----:B------:R-:W-:Y:S04]  /*201a0*/  LDS R21, [R3+0xd180] ;  /* 0x00d1800003157984 */ /* 0x000fe80000000800 */
[----:B------:R-:W4:Y:S01]  /*201b0*/  LDS R23, [R3+0xd980] ;  /* 0x00d9800003177984 */ /* 0x000f220000000800 */
[C---:B------:R-:W-:Y:S08]  /*201c0*/  HMMA.1688.F32.TF32 R100, R160.reuse, R28, R100 ;  /* 0x0000001ca064723c */ /* 0x040ff00000081064 */
[C---:B------:R-:W-:Y:S08]  /*201d0*/  HMMA.1688.F32.TF32 R104, R160.reuse, R24, R104 ;  /* 0x00000018a068723c */ /* 0x040ff00000081068 */
[C---:B------:R-:W-:Y:S08]  /*201e0*/  HMMA.1688.F32.TF32 R120, R160.reuse, R68, R180 ;  /* 0x00000044a078723c */ /* 0x040ff000000810b4 */
[C---:B------:R-:W-:Y:S08]  /*201f0*/  HMMA.1688.F32.TF32 R116, R160.reuse, R44, R176 ;  /* 0x0000002ca074723c */ /* 0x040ff000000810b0 */
[C---:B------:R-:W-:Y:S08]  /*20200*/  HMMA.1688.F32.TF32 R168, R160.reuse, R32, R168 ;  /* 0x00000020a0a8723c */ /* 0x040ff000000810a8 */
[C---:B------:R-:W-:Y:S08]  /*20210*/  HMMA.1688.F32.TF32 R164, R160.reuse, R4, R164 ;  /* 0x00000004a0a4723c */ /* 0x040ff000000810a4 */
[----:B------:R-:W-:Y:S08]  /*20220*/  HMMA.1688.F32.TF32 R160, R160, R12, R172 ;  /* 0x0000000ca0a0723c */ /* 0x000ff000000810ac */
[----:B-1----:R-:W-:Y:S08]  /*20230*/  HMMA.1688.F32.TF32 R176, R112, R66, R88 ;  /* 0x0000004270b0723c */ /* 0x002ff00000081058 */
        /* <DEDUP_REMOVED lines=8> */
[----:B---3--:R-:W-:Y:S08]  /*202c0*/  HMMA.1688.F32.TF32 R124, R56, R26, R36 ;  /* 0x0000001a387c723c */ /* 0x008ff00000081024 */
[C---:B------:R-:W-:Y:S08]  /*202d0*/  HMMA.1688.F32.TF32 R100, R112.reuse, R30, R100 ;  /* 0x0000001e7064723c */ /* 0x040ff00000081064 */
[C---:B------:R-:W-:Y:S01]  /*202e0*/  HMMA.1688.F32.TF32 R88, R112.reuse, R70, R120 ;  /* 0x000000467058723c */ /* 0x040fe20000081078 */
[----:B------:R-:W-:Y:S04]  /*202f0*/  LDS R120, [R2+0xe000] ;  /* 0x00e0000002787984 */ /* 0x000fe80000000800 */
[----:B------:R-:W-:Y:S03]  /*20300*/  LDS R122, [R2+0xe800] ;  /* 0x00e80000027a7984 */ /* 0x000fe60000000800 */
[C---:B------:R-:W-:Y:S01]  /*20310*/  HMMA.1688.F32.TF32 R116, R112.reuse, R46, R116 ;  /* 0x0000002e7074723c */ /* 0x040fe20000081074 */
[----:B------:R-:W-:Y:S04]  /*20320*/  LDS R121, [R3+0xe000] ;  /* 0x00e0000003797984 */ /* 0x000fe80000000800 */
[----:B------:R-:W-:Y:S03]  /*20330*/  LDS R123, [R3+0xe800] ;  /* 0x00e80000037b7984 */ /* 0x000fe60000000800 */
[C---:B------:R-:W-:Y:S08]  /*20340*/  HMMA.1688.F32.TF32 R168, R112.reuse, R34, R168 ;  /* 0x0000002270a8723c */ /* 0x040ff000000810a8 */
[----:B------:R-:W-:Y:S08]  /*20350*/  HMMA.1688.F32.TF32 R160, R112, R14, R160 ;  /* 0x0000000e70a0723c */ /* 0x000ff000000810a0 */
[C---:B------:R-:W-:Y:S01]  /*20360*/  HMMA.1688.F32.TF32 R172, R56.reuse, R30, R8 ;  /* 0x0000001e38ac723c */ /* 0x040fe20000081008 */
[----:B------:R-:W-:Y:S04]  /*20370*/  LDS R8, [R2+0xe180] ;  /* 0x00e1800002087984 */ /* 0x000fe80000000800 */
[----:B------:R-:W-:Y:S03]  /*20380*/  LDS R10, [R2+0xe980] ;  /* 0x00e98000020a7984 */ /* 0x000fe60000000800 */
[C---:B------:R-:W-:Y:S01]  /*20390*/  HMMA.1688.F32.TF32 R76, R56.reuse, R66, R76 ;  /* 0x00000042384c723c */ /* 0x040fe2000008104c */
[----:B------:R-:W-:Y:S04]  /*203a0*/  LDS R9, [R3+0xe180] ;  /* 0x00e1800003097984 */ /* 0x000fe80000000800 */
[----:B------:R-:W-:Y:S03]  /*203b0*/  LDS R11, [R3+0xe980] ;  /* 0x00e98000030b7984 */ /* 0x000fe60000000800 */
[C---:B------:R-:W-:Y:S01]  /*203c0*/  HMMA.1688.F32.TF32 R80, R56.reuse, R70, R48 ;  /* 0x000000463850723c */ /* 0x040fe20000081030 */
[----:B------:R-:W-:Y:S07]  /*203d0*/  LDSM.16.M88.4 R48, [R197+0x30180] ;  /* 0x03018000c530783b */ /* 0x000fee0000000200 */
[C---:B------:R-:W-:Y:S08]  /*203e0*/  HMMA.1688.F32.TF32 R52, R56.reuse, R46, R52 ;  /* 0x0000002e3834723c */ /* 0x040ff00000081034 */
[C---:B------:R-:W-:Y:S08]  /*203f0*/  HMMA.1688.F32.TF32 R40, R56.reuse, R34, R40 ;  /* 0x000000223828723c */ /* 0x040ff00000081028 */
[C---:B------:R-:W-:Y:S08]  /*20400*/  HMMA.1688.F32.TF32 R84, R56.reuse, R6, R84 ;  /* 0x000000063854723c */ /* 0x040ff00000081054 */
[----:B------:R-:W-:Y:S01]  /*20410*/  HMMA.1688.F32.TF32 R36, R56, R14, R96 ;  /* 0x0000000e3824723c */ /* 0x000fe20000081060 */
[----:B------:R-:W-:Y:S04]  /*20420*/  LDS R96, [R2+0xe100] ;  /* 0x00e1000002607984 */ /* 0x000fe80000000800 */
[----:B------:R-:W-:Y:S03]  /*20430*/  LDS R98, [R2+0xe900] ;  /* 0x00e9000002627984 */ /* 0x000fe60000000800 */
[----:B----4-:R-:W-:Y:S01]  /*20440*/  HMMA.1688.F32.TF32 R180, R20, R30, R188 ;  /* 0x0000001e14b4723c */ /* 0x010fe200000810bc */
[----:B------:R-:W-:Y:S04]  /*20450*/  LDS R97, [R3+0xe100] ;  /* 0x00e1000003617984 */ /* 0x000fe80000000800 */
[----:B------:R-:W-:Y:S03]  /*20460*/  LDS R99, [R3+0xe900] ;  /* 0x00e9000003637984 */ /* 0x000fe60000000800 */
[C---:B------:R-:W-:Y:S01]  /*20470*/  HMMA.1688.F32.TF32 R104, R112.reuse, R26, R104 ;  /* 0x0000001a7068723c */ /* 0x040fe20000081068 */
[----:B------:R-:W1:Y:S04]  /*20480*/  LDSM.16.M88.4 R56, [R197+0x32180] ;  /* 0x03218000c538783b */ /* 0x000e680000000200 */
[----:B------:R-:W2:Y:S03]  /*20490*/  LDL.LU R189, [R1+0x728] ;  /* 0x0007280001bd7983 */ /* 0x000ea60000300800 */
[----:B------:R-:W-:Y:S01]  /*204a0*/  HMMA.1688.F32.TF32 R164, R112, R6, R164 ;  /* 0x0000000670a4723c */ /* 0x000fe200000810a4 */
[----:B------:R-:W-:Y:S04]  /*204b0*/  LDS R112, [R2+0xe080] ;  /* 0x00e0800002707984 */ /* 0x000fe80000000800 */
[----:B------:R-:W-:Y:S03]  /*204c0*/  LDS R114, [R2+0xe880] ;  /* 0x00e8800002727984 */ /* 0x000fe60000000800 */
[C---:B------:R-:W-:Y:S01]  /*204d0*/  HMMA.1688.F32.TF32 R192, R20.reuse, R26, R192 ;  /* 0x0000001a14c0723c */ /* 0x040fe200000810c0 */
[----:B------:R-:W-:Y:S04]  /*204e0*/  LDS R113, [R3+0xe080] ;  /* 0x00e0800003717984 */ /* 0x000fe80000000800 */
[----:B------:R-:W3:Y:S03]  /*204f0*/  LDS R115, [R3+0xe880] ;  /* 0x00e8800003737984 */ /* 0x000ee60000000800 */
[C---:B------:R-:W-:Y:S01]  /*20500*/  HMMA.1688.F32.TF32 R64, R20.reuse, R66, R184 ;  /* 0x000000421440723c */ /* 0x040fe200000810b8 */
[----:B------:R-:W-:Y:S04]  /*20510*/  LDSM.16.M88.4 R24, [R197+0x38180] ;  /* 0x03818000c518783b */ /* 0x000fe80000000200 */
[----:B------:R-:W4:Y:S03]  /*20520*/  LDL.LU R190, [R1+0x730] ;  /* 0x0007300001be7983 */ /* 0x000f260000300800 */
[C---:B------:R-:W-:Y:S01]  /*20530*/  HMMA.1688.F32.TF32 R68, R20.reuse, R70, R108 ;  /* 0x000000461444723c */ /* 0x040fe2000008106c */
[----:B------:R-:W2:Y:S07]  /*20540*/  LDL.LU R191, [R1+0x708] ;  /* 0x0007080001bf7983 */ /* 0x000eae0000300800 */
[C---:B------:R-:W-:Y:S01]  /*20550*/  HMMA.1688.F32.TF32 R44, R20.reuse, R46, R92 ;  /* 0x0000002e142c723c */ /* 0x040fe2000008105c */
[----:B------:R-:W-:Y:S07]  /*20560*/  LDSM.16.M88.4 R92, [R197+0x36180] ;  /* 0x03618000c55c783b */ /* 0x000fee0000000200 */
[C---:B------:R-:W-:Y:S08]  /*20570*/  HMMA.1688.F32.TF32 R32, R20.reuse, R34, R72 ;  /* 0x000000221420723c */ /* 0x040ff00000081048 */
[C---:B------:R-:W-:Y:S01]  /*20580*/  HMMA.1688.F32.TF32 R28, R20.reuse, R6, R60 ;  /* 0x00000006141c723c */ /* 0x040fe2000008103c */
[----:B------:R-:W5:Y:S04]  /*20590*/  LDSM.16.M88.4 R60, [R197+0x34180] ;  /* 0x03418000c53c783b */ /* 0x000f680000000200 */
[----:B------:R-:W-:Y:S03]  /*205a0*/  LDSM.16.M88.4 R4, [R197+0x3e180] ;  /* 0x03e18000c504783b */ /* 0x000fe60000000200 */
[----:B------:R-:W-:Y:S01]  /*205b0*/  HMMA.1688.F32.TF32 R12, R20, R14, R16 ;  /* 0x0000000e140c723c */ /* 0x000fe20000081010 */
[----:B------:R-:W5:Y:S04]  /*205c0*/  LDSM.16.M88.4 R20, [R197+0x3a180] ;  /* 0x03a18000c514783b */ /* 0x000f680000000200 */
[----:B------:R-:W5:Y:S03]  /*205d0*/  LDSM.16.M88.4 R16, [R197+0x3c180] ;  /* 0x03c18000c510783b */ /* 0x000f660000000200 */
[----:B-1----:R-:W-:Y:S08]  /*205e0*/  HMMA.1688.F32.TF32 R72, R96, R56, R124 ;  /* 0x000000386048723c */ /* 0x002ff0000008107c */
[-C--:B------:R-:W-:Y:S08]  /*205f0*/  HMMA.1688.F32.TF32 R100, R120, R48.reuse, R100 ;  /* 0x000000307864723c */ /* 0x080ff00000081064 */
[-C--:B---3--:R-:W-:Y:S08]  /*20600*/  HMMA.1688.F32.TF32 R156, R112, R48.reuse, R156 ;  /* 0x00000030709c723c */ /* 0x088ff0000008109c */
[-C--:B------:R-:W-:Y:S08]  /*20610*/  HMMA.1688.F32.TF32 R172, R96, R48.reuse, R172 ;  /* 0x0000003060ac723c */ /* 0x080ff000000810ac */
[----:B------:R-:W-:Y:S08]  /*20620*/  HMMA.1688.F32.TF32 R180, R8, R48, R180 ;  /* 0x0000003008b4723c */ /* 0x000ff000000810b4 */
[-C--:B------:R-:W-:Y:S08]  /*20630*/  HMMA.1688.F32.TF32 R104, R120, R56.reuse, R104 ;  /* 0x000000387868723c */ /* 0x080ff00000081068 */
[-C--:B------:R-:W-:Y:S08]  /*20640*/  HMMA.1688.F32.TF32 R152, R112, R56.reuse, R152 ;  /* 0x000000387098723c */ /* 0x080ff00000081098 */
[----:B------:R-:W-:Y:S08]  /*20650*/  HMMA.1688.F32.TF32 R124, R8, R56, R192 ;  /* 0x00000038087c723c */ /* 0x000ff000000810c0 */
[C---:B-----5:R-:W-:Y:S08]  /*20660*/  HMMA.1688.F32.TF32 R108, R120.reuse, R60, R176 ;  /* 0x0000003c786c723c */ /* 0x060ff000000810b0 */
        /* <DEDUP_REMOVED lines=29> */
[----:B------:R-:W5:Y:S03]  /*20840*/  LDS R99, [R3+0xf900] ;  /* 0x00f9000003637984 */ /* 0x000f660000000800 */
        /* <DEDUP_REMOVED lines=13> */
[----:B------:R-:W-:Y:S08]  /*20920*/  HMMA.1688.F32.TF32 R160, R120, R6, R160 ;  /* 0x0000000678a0723c */ /* 0x000ff000000810a0 */
[C---:B---3--:R-:W-:Y:S08]  /*20930*/  HMMA.1688.F32.TF32 R144, R112.reuse, R94, R144 ;  /* 0x0000005e7090723c */ /* 0x048ff00000081090 */
[C---:B------:R-:W-:Y:S08]  /*20940*/  HMMA.1688.F32.TF32 R140, R112.reuse, R26, R140 ;  /* 0x0000001a708c723c */ /* 0x040ff0000008108c */
[C---:B------:R-:W-:Y:S08]  /*20950*/  HMMA.1688.F32.TF32 R136, R112.reuse, R22, R136 ;  /* 0x000000167088723c */ /* 0x040ff00000081088 */
[C---:B------:R-:W-:Y:S08]  /*20960*/  HMMA.1688.F32.TF32 R132, R112.reuse, R18, R132 ;  /* 0x000000127084723c */ /* 0x040ff00000081084 */
[----:B------:R-:W-:Y:S08]  /*20970*/  HMMA.1688.F32.TF32 R128, R112, R6, R128 ;  /* 0x000000067080723c */ /* 0x000ff00000081080 */
[C---:B-----5:R-:W-:Y:S08]  /*20980*/  HMMA.1688.F32.TF32 R80, R96.reuse, R94, R80 ;  /* 0x0000005e6050723c */ /* 0x060ff00000081050 */
        /* <DEDUP_REMOVED lines=12> */
[----:B------:R-:W2:Y:S04]  /*20a50*/  LDL.LU R13, [R1+0x6e8] ;  /* 0x0006e800010d7983 */ /* 0x000ea80000300800 */
[----:B------:R-:W3:Y:S04]  /*20a60*/  LDL.LU R12, [R1+0x6f4] ;  /* 0x0006f400010c7983 */ /* 0x000ee80000300800 */
[----:B------:R-:W5:Y:S04]  /*20a70*/  LDL.LU R11, [R1+0x6c8] ;  /* 0x0006c800010b7983 */ /* 0x000f680000300800 */
[----:B------:R-:W5:Y:S01]  /*20a80*/  LDL.LU R10, [R1+0x6d4] ;  /* 0x0006d400010a7983 */ /* 0x000f620000300800 */
[----:B------:R-:W-:-:S05]  /*20a90*/  IMAD.MOV.U32 R188, RZ, RZ, 0x7f ;  /* 0x0000007fffbc7424 */ /* 0x000fca00078e00ff */
[----:B------:R-:W-:-:S04]  /*20aa0*/  IADD3 R187, R188, c[0x0][0x180], RZ ;  /* 0x00006000bcbb7a10 */ /* 0x000fc80007ffe0ff */
[----:B------:R-:W-:-:S04]  /*20ab0*/  SHF.R.S32.HI R188, RZ, 0x1f, R187 ;  /* 0x0000001fffbc7819 */ /* 0x000fc800000114bb */
[----:B------:R-:W-:Y:S01]  /*20ac0*/  LEA.HI R188, R188, R187, RZ, 0x7 ;  /* 0x000000bbbcbc7211 */ /* 0x000fe200078f38ff */
[----:B------:R-:W-:-:S05]  /*20ad0*/  IMAD.MOV.U32 R187, RZ, RZ, c[0x0][0x180] ;  /* 0x00006000ffbb7624 */ /* 0x000fca00078e00ff */
[----:B------:R-:W-:Y:S02]  /*20ae0*/  IADD3 R187, R187, -0x180, RZ ;  /* 0xfffffe80bbbb7810 */ /* 0x000fe40007ffe0ff */
[----:B------:R-:W-:-:S03]  /*20af0*/  SHF.R.S32.HI R188, RZ, 0x7, R188 ;  /* 0x00000007ffbc7819 */ /* 0x000fc600000114bc */
[----:B------:R-:W-:Y:S01]  /*20b00*/  IMAD R2, R201, -0x80, R187 ;  /* 0xffffff80c9027824 */ /* 0x000fe200078e02bb */
[----:B------:R-:W-:-:S04]  /*20b10*/  IADD3 R188, R188, -0x3, RZ ;  /* 0xfffffffdbcbc7810 */ /* 0x000fc80007ffe0ff */
[C---:B------:R-:W-:Y:S02]  /*20b20*/  ISETP.GT.AND P1, PT, R2.reuse, RZ, PT ;  /* 0x000000ff0200720c */ /* 0x040fe40003f24270 */
[----:B------:R-:W-:Y:S02]  /*20b30*/  ISETP.GE.AND P0, PT, R201, R188, PT ;  /* 0x000000bcc900720c */ /* 0x000fe40003f06270 */
[----:B------:R-:W-:Y:S01]  /*20b40*/  SEL R3, RZ, 0x4, !P1 ;  /* 0x00000004ff037807 */ /* 0x000fe20004800000 */
[----:B------:R-:W-:Y:S01]  /*20b50*/  UIADD3 UR5, UR5, 0x1, URZ ;  /* 0x0000000105057890 */ /* 0x000fe2000fffe03f */
[----:B------:R-:W-:Y:S02]  /*20b60*/  ISETP.GT.AND P1, PT, R2, 0x4, PT ;  /* 0x000000040200780c */ /* 0x000fe40003f24270 */
[----:B------:R-:W-:Y:S01]  /*20b70*/  SEL R3, R3, RZ, !P0 ;  /* 0x000000ff03037207 */ /* 0x000fe20004000000 */
[----:B------:R-:W-:-:S03]  /*20b80*/  UISETP.GT.AND UP0, UPT, UR5, 0x2, UPT ;  /* 0x000000020500788c */ /* 0x000fc6000bf04270 */
[----:B------:R-:W-:Y:S02]  /*20b90*/  ISETP.NE.U32.AND P2, PT, R3, RZ, PT ;  /* 0x000000ff0300720c */ /* 0x000fe40003f45070 */
[----:B------:R-:W-:Y:S01]  /*20ba0*/  SEL R3, RZ, 0x4, !P1 ;  /* 0x00000004ff037807 */ /* 0x000fe20004800000 */
[----:B------:R-:W-:Y:S01]  /*20bb0*/  USEL UR5, UR5, URZ, !UP0 ;  /* 0x0000003f05057287 */ /* 0x000fe2000c000000 */
[-C--:B----4-:R-:W-:Y:S02]  /*20bc0*/  IADD3 R190, P3, R190, R198.reuse, RZ ;  /* 0x000000c6bebe7210 */ /* 0x090fe40007f7e0ff */
[----:B------:R-:W-:Y:S02]  /*20bd0*/  SEL R3, R3, RZ, !P0 ;  /* 0x000000ff03037207 */ /* 0x000fe40004000000 */
[----:B------:R-:W-:Y:S01]  /*20be0*/  IADD3 R196, P4, R196, R198, RZ ;  /* 0x000000c6c4c47210 */ /* 0x000fe20007f9e0ff */
[----:B------:R-:W-:Y:S01]  /*20bf0*/  IMAD.X R189, R189, 0x1, R0, P3 ;  /* 0x00000001bdbd7824 */ /* 0x000fe200018e0600 */
[----:B------:R-:W-:Y:S01]  /*20c00*/  ISETP.NE.U32.AND P1, PT, R3, RZ, PT ;  /* 0x000000ff0300720c */ /* 0x000fe20003f25070 */
[----:B------:R-:W-:-:S02]  /*20c10*/  IMAD.U32 R3, RZ, RZ, UR5 ;  /* 0x00000005ff037e24 */ /* 0x000fc4000f8e00ff */
[----:B------:R-:W-:Y:S02]  /*20c20*/  IMAD.MOV.U32 R8, RZ, RZ, R190 ;  /* 0x000000ffff087224 */ /* 0x000fe400078e00be */
[----:B------:R-:W-:Y:S02]  /*20c30*/  IMAD R3, R3, 0x10000, R200 ;  /* 0x0001000003037824 */ /* 0x000fe400078e02c8 */
[----:B------:R-:W-:Y:S01]  /*20c40*/  IMAD.MOV.U32 R9, RZ, RZ, R189 ;  /* 0x000000ffff097224 */ /* 0x000fe200078e00bd */
[----:B------:R-:W-:Y:S01]  /*20c50*/  BAR.SYNC.DEFER_BLOCKING 0x0 ;  /* 0x0000000000007b1d */ /* 0x000fe20000010000 */
[----:B------:R-:W-:-:S05]  /*20c60*/  IMAD.X R191, R191, 0x1, R0, P4 ;  /* 0x00000001bfbf7824 */ /* 0x000fca00020e0600 */
[----:B------:R-:W-:Y:S04]  /*20c70*/  STL [R1+0x730], R190 ;  /* 0x000730be01007387 */ /* 0x000fe80000100800 */
[----:B------:R-:W-:Y:S04]  /*20c80*/  STL [R1+0x714], R196 ;  /* 0x000714c401007387 */ /* 0x000fe80000100800 */
[----:B------:R-:W-:Y:S04]  /*20c90*/  STL [R1+0x728], R189 ;  /* 0x000728bd01007387 */ /* 0x000fe80000100800 */
[----:B------:R-:W-:Y:S04]  /*20ca0*/  STL [R1+0x708], R191 ;  /* 0x000708bf01007387 */ /* 0x000fe80000100800 */
[----:B------:R-:W4:Y:S04]  /*20cb0*/  LDL.LU R29, [R1+0x6a8] ;  /* 0x0006a800011d7983 */ /* 0x000f280000300800 */
[----:B------:R-:W-:Y:S01]  /*20cc0*/  @!PT LDS RZ, [RZ] ;  /* 0x00000000fffff984 */ /* 0x000fe20000000800 */
[----:B------:R-:W-:Y:S01]  /*20cd0*/  @!PT LDS RZ, [RZ] ;  /* 0x00000000fffff984 */ /* 0x000fe20000000800 */
[----:B------:R-:W-:Y:S01]  /*20ce0*/  @!PT LDS RZ, [RZ] ;  /* 0x00000000fffff984 */ /* 0x000fe20000000800 */
[----:B------:R1:W-:Y:S04]  /*20cf0*/  LDGSTS.E [R3], [R8.64], P2 ;  /* 0x0000000008037fae */ /* 0x0003e80009121848 */
[----:B------:R-:W4:Y:S04]  /*20d00*/  LDL.LU R28, [R1+0x6b4] ;  /* 0x0006b400011c7983 */ /* 0x000f280000300800 */
[----:B------:R-:W4:Y:S01]  /*20d10*/  LDL.LU R15, [R1+0x688] ;  /* 0x00068800010f7983 */ /* 0x000f220000300800 */
[----:B-1----:R-:W-:-:S03]  /*20d20*/  IMAD.MOV.U32 R8, RZ, RZ, R196 ;  /* 0x000000ffff087224 */ /* 0x002fc600078e00c4 */
[----:B------:R-:W4:Y:S01]  /*20d30*/  LDL.LU R14, [R1+0x694] ;  /* 0x00069400010e7983 */ /* 0x000f220000300800 */
[----:B------:R-:W-:-:S05]  /*20d40*/  IMAD.MOV.U32 R9, RZ, RZ, R191 ;  /* 0x000000ffff097224 */ /* 0x000fca00078e00bf */
[----:B------:R1:W-:Y:S01]  /*20d50*/  LDGSTS.E [R3+0x800], [R8.64], P1 ;  /* 0x0080000008037fae */ /* 0x0003e20008921848 */
[----:B------:R-:W-:-:S04]  /*20d60*/  ISETP.GT.AND P1, PT, R2, 0x8, PT ;  /* 0x000000080200780c */ /* 0x000fc80003f24270 */
[----:B-1----:R-:W-:Y:S02]  /*20d70*/  SEL R8, RZ, 0x4, !P1 ;  /* 0x00000004ff087807 */ /* 0x002fe40004800000 */
[----:B------:R-:W-:Y:S02]  /*20d80*/  ISETP.GT.AND P1, PT, R2, 0xc, PT ;  /* 0x0000000c0200780c */ /* 0x000fe40003f24270 */
[----:B------:R-:W-:-:S04]  /*20d90*/  SEL R8, R8, RZ, !P0 ;  /* 0x000000ff08087207 */ /* 0x000fc80004000000 */
[----:B------:R-:W-:Y:S02]  /*20da0*/  ISETP.NE.U32.AND P2, PT, R8, RZ, PT ;  /* 0x000000ff0800720c */ /* 0x000fe40003f45070 */
[----:B------:R-:W-:-:S04]  /*20db0*/  SEL R8, RZ, 0x4, !P1 ;  /* 0x00000004ff087807 */ /* 0x000fc80004800000 */
[----:B------:R-:W-:-:S04]  /*20dc0*/  SEL R8, R8, RZ, !P0 ;  /* 0x000000ff08087207 */ /* 0x000fc80004000000 */
[----:B------:R-:W-:Y:S02]  /*20dd0*/  ISETP.NE.U32.AND P1, PT, R8, RZ, PT ;  /* 0x000000ff0800720c */ /* 0x000fe40003f25070 */
[----:B---3--:R-:W-:-:S05]  /*20de0*/  IADD3 R12, P3, R12, R198, RZ ;  /* 0x000000c60c0c7210 */ /* 0x008fca0007f7e0ff */
[----:B--2---:R-:W-:Y:S01]  /*20df0*/  IMAD.X R13, R13, 0x1, R0, P3 ;  /* 0x000000010d0d7824 */ /* 0x004fe200018e0600 */
[----:B-----5:R-:W-:Y:S01]  /*20e00*/  IADD3 R10, P4, R10, R198, RZ ;  /* 0x000000c60a0a7210 */ /* 0x020fe20007f9e0ff */
[----:B------:R-:W-:Y:S02]  /*20e10*/  IMAD.MOV.U32 R8, RZ, RZ, R12 ;  /* 0x000000ffff087224 */ /* 0x000fe400078e000c */
[----:B------:R-:W-:Y:S02]  /*20e20*/  IMAD.MOV.U32 R9, RZ, RZ, R13 ;  /* 0x000000ffff097224 */ /* 0x000fe400078e000d */
[----:B------:R-:W-:Y:S01]  /*20e30*/  IMAD.X R11, R11, 0x1, R0, P4 ;  /* 0x000000010b0b7824 */ /* 0x000fe200020e0600 */
[----:B------:R-:W-:Y:S04]  /*20e40*/  STL [R1+0x6f4], R12 ;  /* 0x0006f40c01007387 */ /* 0x000fe80000100800 */
[----:B------:R1:W-:Y:S04]  /*20e50*/  STL [R1+0x6e8], R13 ;  /* 0x0006e80d01007387 */ /* 0x0003e80000100800 */
[----:B------:R-:W-:Y:S04]  /*20e60*/  STL [R1+0x6d4], R10 ;  /* 0x0006d40a01007387 */ /* 0x000fe80000100800 */
[----:B------:R2:W-:Y:S04]  /*20e70*/  LDGSTS.E [R3+0x1000], [R8.64], P2 ;  /* 0x0100000008037fae */ /* 0x0005e80009121848 */
[----:B------:R3:W-:Y:S04]  /*20e80*/  STL [R1+0x6c8], R11 ;  /* 0x0006c80b01007387 */ /* 0x0007e80000100800 */
[----:B-1----:R-:W5:Y:S01]  /*20e90*/  LDL.LU R13, [R1+0x668] ;  /* 0x00066800010d7983 */ /* 0x002f620000300800 */
[----:B--2---:R-:W-:-:S03]  /*20ea0*/  IMAD.MOV.U32 R9, RZ, RZ, R11 ;  /* 0x000000ffff097224 */ /* 0x004fc600078e000b */
[----:B---3--:R-:W2:Y:S01]  /*20eb0*/  LDL.LU R11, [R1+0x674] ;  /* 0x00067400010b7983 */ /* 0x008ea20000300800 */
[----:B------:R-:W-:-:S03]  /*20ec0*/  IMAD.MOV.U32 R8, RZ, RZ, R10 ;  /* 0x000000ffff087224 */ /* 0x000fc600078e000a */
[----:B------:R-:W3:Y:S04]  /*20ed0*/  LDL.LU R12, [R1+0x648] ;  /* 0x00064800010c7983 */ /* 0x000ee80000300800 */
[----:B------:R-:W3:Y:S04]  /*20ee0*/  LDL.LU R10, [R1+0x654] ;  /* 0x00065400010a7983 */ /* 0x000ee80000300800 */
        /* <DEDUP_REMOVED lines=9> */
[----:B----4-:R-:W-:-:S05]  /*20f80*/  IADD3 R28, P3, R28, R198, RZ ;  /* 0x000000c61c1c7210 */ /* 0x010fca0007f7e0ff */
[----:B------:R-:W-:Y:S01]  /*20f90*/  IMAD.X R29, R29, 0x1, R0, P3 ;  /* 0x000000011d1d7824 */ /* 0x000fe200018e0600 */
[----:B------:R-:W-:Y:S01]  /*20fa0*/  IADD3 R14, P4, R14, R198, RZ ;  /* 0x000000c60e0e7210 */ /* 0x000fe20007f9e0ff */
[----:B------:R-:W-:Y:S01]  /*20fb0*/  STL [R1+0x6b4], R28 ;  /* 0x0006b41c01007387 */ /* 0x000fe20000100800 */
[----:B------:R-:W-:-:S03]  /*20fc0*/  IMAD.MOV.U32 R8, RZ, RZ, R28 ;  /* 0x000000ffff087224 */ /* 0x000fc600078e001c */
[----:B------:R-:W-:Y:S01]  /*20fd0*/  IMAD.X R15, R15, 0x1, R0, P4 ;  /* 0x000000010f0f7824 */ /* 0x000fe200020e0600 */
[----:B------:R1:W-:Y:S01]  /*20fe0*/  STL [R1+0x6a8], R29 ;  /* 0x0006a81d01007387 */ /* 0x0003e20000100800 */
[----:B------:R-:W-:-:S03]  /*20ff0*/  IMAD.MOV.U32 R9, RZ, RZ, R29 ;  /* 0x000000ffff097224 */ /* 0x000fc600078e001d */
[----:B------:R-:W-:Y:S04]  /*21000*/  STL [R1+0x694], R14 ;  /* 0x0006940e01007387 */ /* 0x000fe80000100800 */
[----:B------:R4:W-:Y:S04]  /*21010*/  STL [R1+0x688], R15 ;  /* 0x0006880f01007387 */ /* 0x0009e80000100800 */
[----:B------:R-:W3:Y:S04]  /*21020*/  LDL.LU R30, [R1+0x628] ;  /* 0x00062800011e7983 */ /* 0x000ee80000300800 */
[----:B------:R4:W-:Y:S04]  /*21030*/  LDGSTS.E [R3+0x2000], [R8.64], P2 ;  /* 0x0200000008037fae */ /* 0x0009e80009121848 */
[----:B-1----:R-:W3:Y:S04]  /*21040*/  LDL.LU R29, [R1+0x634] ;  /* 0x00063400011d7983 */ /* 0x002ee80000300800 */
[----:B------:R-:W3:Y:S01]  /*21050*/  LDL.LU R28, [R1+0x608] ;  /* 0x00060800011c7983 */ /* 0x000ee20000300800 */
[----:B----4-:R-:W-:-:S02]  /*21060*/  IMAD.MOV.U32 R8, RZ, RZ, R14 ;  /* 0x000000ffff087224 */ /* 0x010fc400078e000e */
[----:B------:R-:W-:Y:S02]  /*21070*/  IMAD.MOV.U32 R9, RZ, RZ, R15 ;  /* 0x000000ffff097224 */ /* 0x000fe400078e000f */
[----:B------:R-:W4:Y:S04]  /*21080*/  LDL.LU R15, [R1+0x614] ;  /* 0x00061400010f7983 */ /* 0x000f280000300800 */
        /* <DEDUP_REMOVED lines=9> */
[----:B--2---:R-:W-:-:S05]  /*21120*/  IADD3 R11, P3, R11, R198, RZ ;  /* 0x000000c60b0b7210 */ /* 0x004fca0007f7e0ff */
[--C-:B-----5:R-:W-:Y:S01]  /*21130*/  IMAD.X R13, R13, 0x1, R0.reuse, P3 ;  /* 0x000000010d0d7824 */ /* 0x120fe200018e0600 */
[----:B---3--:R-:W-:Y:S01]  /*21140*/  IADD3 R10, P4, R10, R198, RZ ;  /* 0x000000c60a0a7210 */ /* 0x008fe20007f9e0ff */
[----:B------:R-:W-:Y:S02]  /*21150*/  STL [R1+0x674], R11 ;  /* 0x0006740b01007387 */ /* 0x000fe40000100800 */
[----:B------:R-:W-:Y:S02]  /*21160*/  IMAD.MOV.U32 R9, RZ, RZ, R13 ;  /* 0x000000ffff097224 */ /* 0x000fe400078e000d */
[----:B------:R-:W-:Y:S01]  /*21170*/  IMAD.X R12, R12, 0x1, R0, P4 ;  /* 0x000000010c0c7824 */ /* 0x000fe200020e0600 */
[----:B------:R1:W-:Y:S01]  /*21180*/  STL [R1+0x668], R13 ;  /* 0x0006680d01007387 */ /* 0x0003e20000100800 */
[----:B------:R-:W-:-:S03]  /*21190*/  IMAD.MOV.U32 R8, RZ, RZ, R11 ;  /* 0x000000ffff087224 */ /* 0x000fc600078e000b */
[----:B------:R-:W-:Y:S04]  /*211a0*/  STL [R1+0x654], R10 ;  /* 0x0006540a01007387 */ /* 0x000fe80000100800 */
[----:B------:R2:W-:Y:S04]  /*211b0*/  LDGSTS.E [R3+0x3000], [R8.64], P2 ;  /* 0x0300000008037fae */ /* 0x0005e80009121848 */
[----:B-1----:R-:W3:Y:S04]  /*211c0*/  LDL.LU R13, [R1+0x5f4] ;  /* 0x0005f400010d7983 */ /* 0x002ee80000300800 */
[----:B------:R1:W-:Y:S04]  /*211d0*/  STL [R1+0x648], R12 ;  /* 0x0006480c01007387 */ /* 0x0003e80000100800 */
[----:B------:R-:W5:Y:S01]  /*211e0*/  LDL.LU R11, [R1+0x5d4] ;  /* 0x0005d400010b7983 */ /* 0x000f620000300800 */
[----:B--2---:R-:W-:-:S03]  /*211f0*/  IMAD.MOV.U32 R9, RZ, RZ, R12 ;  /* 0x000000ffff097224 */ /* 0x004fc600078e000c */
[----:B------:R-:W2:Y:S01]  /*21200*/  LDL.LU R14, [R1+0x5e8] ;  /* 0x0005e800010e7983 */ /* 0x000ea20000300800 */
[----:B------:R-:W-:-:S03]  /*21210*/  IMAD.MOV.U32 R8, RZ, RZ, R10 ;  /* 0x000000ffff087224 */ /* 0x000fc600078e000a */
[----:B-1----:R-:W2:Y:S04]  /*21220*/  LDL.LU R12, [R1+0x5c8] ;  /* 0x0005c800010c7983 */ /* 0x002ea80000300800 */
[----:B------:R-:W2:Y:S04]  /*21230*/  LDL.LU R10, [R1+0x5b4] ;  /* 0x0005b400010a7983 */ /* 0x000ea80000300800 */
        /* <DEDUP_REMOVED lines=9> */
[----:B------:R-:W-:-:S05]  /*212d0*/  IADD3 R29, P3, R29, R198, RZ ;  /* 0x000000c61d1d7210 */ /* 0x000fca0007f7e0ff */
[----:B------:R-:W-:Y:S02]  /*212e0*/  IMAD.X R30, R30, 0x1, R0, P3 ;  /* 0x000000011e1e7824 */ /* 0x000fe400018e0600 */
[----:B------:R-:W-:Y:S02]  /*212f0*/  IMAD.MOV.U32 R8, RZ, RZ, R29 ;  /* 0x000000ffff087224 */ /* 0x000fe400078e001d */
[----:B------:R-:W-:Y:S01]  /*21300*/  IMAD.MOV.U32 R9, RZ, RZ, R30 ;  /* 0x000000ffff097224 */ /* 0x000fe200078e001e */
[----:B----4-:R-:W-:-:S04]  /*21310*/  IADD3 R15, P4, R15, R198, RZ ;  /* 0x000000c60f0f7210 */ /* 0x010fc80007f9e0ff */
[----:B------:R1:W-:Y:S01]  /*21320*/  LDGSTS.E [R3+0x4000], [R8.64], P2 ;  /* 0x0400000008037fae */ /* 0x0003e20009121848 */
[----:B------:R-:W-:Y:S02]  /*21330*/  IMAD.X R28, R28, 0x1, R0, P4 ;  /* 0x000000011c1c7824 */ /* 0x000fe400020e0600 */
[----:B-1----:R-:W-:Y:S02]  /*21340*/  IMAD.MOV.U32 R8, RZ, RZ, R15 ;  /* 0x000000ffff087224 */ /* 0x002fe400078e000f */
[----:B------:R-:W-:-:S05]  /*21350*/  IMAD.MOV.U32 R9, RZ, RZ, R28 ;  /* 0x000000ffff097224 */ /* 0x000fca00078e001c */
[----:B------:R1:W-:Y:S01]  /*21360*/  LDGSTS.E [R3+0x4800], [R8.64], P1 ;  /* 0x0480000008037fae */ /* 0x0003e20008921848 */
[----:B------:R-:W-:-:S04]  /*21370*/  ISETP.GT.AND P1, PT, R2, 0x28, PT ;  /* 0x000000280200780c */ /* 0x000fc80003f24270 */
[----:B-1----:R-:W-:Y:S02]  /*21380*/  SEL R8, RZ, 0x4, !P1 ;  /* 0x00000004ff087807 */ /* 0x002fe40004800000 */
[----:B------:R-:W-:Y:S02]  /*21390*/  ISETP.GT.AND P1, PT, R2, 0x2c, PT ;  /* 0x0000002c0200780c */ /* 0x000fe40003f24270 */
[----:B------:R-:W-:Y:S01]  /*213a0*/  SEL R8, R8, RZ, !P0 ;  /* 0x000000ff08087207 */ /* 0x000fe20004000000 */
[----:B------:R-:W-:Y:S03]  /*213b0*/  STL [R1+0x634], R29 ;  /* 0x0006341d01007387 */ /* 0x000fe60000100800 */
[----:B------:R-:W-:Y:S01]  /*213c0*/  ISETP.NE.U32.AND P2, PT, R8, RZ, PT ;  /* 0x000000ff0800720c */ /* 0x000fe20003f45070 */
[----:B------:R-:W-:Y:S01]  /*213d0*/  STL [R1+0x628], R30 ;  /* 0x0006281e01007387 */ /* 0x000fe20000100800 */
[----:B------:R-:W-:-:S03]  /*213e0*/  SEL R8, RZ, 0x4, !P1 ;  /* 0x00000004ff087807 */ /* 0x000fc60004800000 */
[----:B------:R1:W-:Y:S01]  /*213f0*/  STL [R1+0x614], R15 ;  /* 0x0006140f01007387 */ /* 0x0003e20000100800 */
[----:B------:R-:W-:-:S03]  /*21400*/  SEL R8, R8, RZ, !P0 ;  /* 0x000000ff08087207 */ /* 0x000fc60004000000 */
[----:B------:R-:W-:Y:S01]  /*21410*/  STL [R1+0x608], R28 ;  /* 0x0006081c01007387 */ /* 0x000fe20000100800 */
[----:B------:R-:W-:Y:S02]  /*21420*/  ISETP.NE.U32.AND P1, PT, R8, RZ, PT ;  /* 0x000000ff0800720c */ /* 0x000fe40003f25070 */
[-C--:B---3--:R-:W-:Y:S02]  /*21430*/  IADD3 R13, P3, R13, R198.reuse, RZ ;  /* 0x000000c60d0d7210 */ /* 0x088fe40007f7e0ff */
[----:B-----5:R-:W-:-:S03]  /*21440*/  IADD3 R11, P4, R11, R198, RZ ;  /* 0x000000c60b0b7210 */ /* 0x020fc60007f9e0ff */
[--C-:B--2---:R-:W-:Y:S01]  /*21450*/  IMAD.X R14, R14, 0x1, R0.reuse, P3 ;  /* 0x000000010e0e7824 */ /* 0x104fe200018e0600 */
[----:B------:R2:W-:Y:S01]  /*21460*/  STL [R1+0x5f4], R13 ;  /* 0x0005f40d01007387 */ /* 0x0005e20000100800 */
[----:B------:R-:W-:-:S03]  /*21470*/  IMAD.X R12, R12, 0x1, R0, P4 ;  /* 0x000000010c0c7824 */ /* 0x000fc600020e0600 */
[----:B------:R3:W-:Y:S01]  /*21480*/  STL [R1+0x5e8], R14 ;  /* 0x0005e80e01007387 */ /* 0x0007e20000100800 */
[----:B------:R-:W-:-:S03]  /*21490*/  IADD3 R10, P3, R10, R198, RZ ;  /* 0x000000c60a0a7210 */ /* 0x000fc60007f7e0ff */
[----:B------:R-:W-:Y:S01]  /*214a0*/  STL [R1+0x5d4], R11 ;  /* 0x0005d40b01007387 */ /* 0x000fe20000100800 */
[----:B------:R-:W-:-:S03]  /*214b0*/  IMAD.MOV.U32 R8, RZ, RZ, R13 ;  /* 0x000000ffff087224 */ /* 0x000fc600078e000d */
[----:B------:R4:W-:Y:S04]  /*214c0*/  STL [R1+0x5c8], R12 ;  /* 0x0005c80c01007387 */ /* 0x0009e80000100800 */
[----:B------:R3:W-:Y:S04]  /*214d0*/  STL [R1+0x5b4], R10 ;  /* 0x0005b40a01007387 */ /* 0x0007e80000100800 */
[----:B-1----:R-:W5:Y:S04]  /*214e0*/  LDL.LU R15, [R1+0x10] ;  /* 0x00001000010f7983 */ /* 0x002f680000300800 */
[----:B--2---:R-:W2:Y:S01]  /*214f0*/  LDL.LU R13, [R1+0x14] ;  /* 0x00001400010d7983 */ /* 0x004ea20000300800 */
[----:B------:R-:W-:Y:S01]  /*21500*/  IMAD.MOV.U32 R9, RZ, RZ, R14 ;  /* 0x000000ffff097224 */ /* 0x000fe200078e000e */
[----:B------:R-:W-:Y:S01]  /*21510*/  IADD3 R210, P4, R210, R198, RZ ;  /* 0x000000c6d2d27210 */ /* 0x000fe20007f9e0ff */
[----:B------:R-:W-:Y:S01]  /*21520*/  IMAD.X R202, R202, 0x1, R0, P3 ;  /* 0x00000001caca7824 */ /* 0x000fe200018e0600 */
[----:B---3--:R-:W3:Y:S04]  /*21530*/  LDL.LU R14, [R1+0x30] ;  /* 0x00003000010e7983 */ /* 0x008ee80000300800 */
[----:B------:R1:W-:Y:S02]  /*21540*/  LDGSTS.E [R3+0x5000], [R8.64], P2 ;  /* 0x0500000008037fae */ /* 0x0003e40009121848 */
[----:B-1----:R-:W-:-:S02]  /*21550*/  IMAD.MOV.U32 R8, RZ, RZ, R11 ;  /* 0x000000ffff087224 */ /* 0x002fc400078e000b */
[----:B------:R-:W-:Y:S02]  /*21560*/  IMAD.MOV.U32 R9, RZ, RZ, R12 ;  /* 0x000000ffff097224 */ /* 0x000fe400078e000c */
[--C-:B------:R-:W-:Y:S01]  /*21570*/  IMAD.X R209, R209, 0x1, R0.reuse, P4 ;  /* 0x00000001d1d17824 */ /* 0x100fe200020e0600 */
[-C--:B------:R-:W-:Y:S01]  /*21580*/  IADD3 R218, P3, R218, R198.reuse, RZ ;  /* 0x000000c6dada7210 */ /* 0x080fe20007f7e0ff */
[----:B----4-:R-:W4:Y:S04]  /*21590*/  LDL.LU R12, [R1+0x34] ;  /* 0x00003400010c7983 */ /* 0x010f280000300800 */
[----:B------:R1:W-:Y:S01]  /*215a0*/  LDGSTS.E [R3+0x5800], [R8.64], P1 ;  /* 0x0580000008037fae */ /* 0x0003e20008921848 */
[----:B------:R-:W-:Y:S01]  /*215b0*/  ISETP.GT.AND P1, PT, R2, 0x30, PT ;  /* 0x000000300200780c */ /* 0x000fe20003f24270 */
[----:B------:R-:W-:Y:S01]  /*215c0*/  IMAD.X R217, R217, 0x1, R0, P3 ;  /* 0x00000001d9d97824 */ /* 0x000fe200018e0600 */
[----:B------:R-:W-:Y:S01]  /*215d0*/  IADD3 R226, P4, R226, R198, RZ ;  /* 0x000000c6e2e27210 */ /* 0x000fe20007f9e0ff */
[----:B------:R-:W3:Y:S01]  /*215e0*/  LDL.LU R11, [R1+0x50] ;  /* 0x00005000010b7983 */ /* 0x000ee20000300800 */
[----:B-1----:R-:W-:-:S02]  /*215f0*/  SEL R8, RZ, 0x4, !P1 ;  /* 0x00000004ff087807 */ /* 0x002fc40004800000 */
[----:B------:R-:W-:Y:S02]  /*21600*/  ISETP.GT.AND P1, PT, R2, 0x34, PT ;  /* 0x000000340200780c */ /* 0x000fe40003f24270 */
[----:B------:R-:W-:-:S04]  /*21610*/  SEL R8, R8, RZ, !P0 ;  /* 0x000000ff08087207 */ /* 0x000fc80004000000 */
[----:B------:R-:W-:Y:S02]  /*21620*/  ISETP.NE.U32.AND P2, PT, R8, RZ, PT ;  /* 0x000000ff0800720c */ /* 0x000fe40003f45070 */
[----:B------:R-:W-:-:S04]  /*21630*/  SEL R8, RZ, 0x4, !P1 ;  /* 0x00000004ff087807 */ /* 0x000fc80004800000 */
[----:B------:R-:W-:Y:S01]  /*21640*/  SEL R8, R8, RZ, !P0 ;  /* 0x000000ff08087207 */ /* 0x000fe20004000000 */
[----:B------:R-:W-:-:S03]  /*21650*/  IMAD.MOV.U32 R9, RZ, RZ, R202 ;  /* 0x000000ffff097224 */ /* 0x000fc600078e00ca */
[----:B------:R-:W-:Y:S01]  /*21660*/  ISETP.NE.U32.AND P1, PT, R8, RZ, PT ;  /* 0x000000ff0800720c */ /* 0x000fe20003f25070 */
[----:B------:R-:W-:Y:S02]  /*21670*/  IMAD.MOV.U32 R8, RZ, RZ, R10 ;  /* 0x000000ffff087224 */ /* 0x000fe400078e000a */
[----:B------:R-:W-:Y:S01]  /*21680*/  IMAD.X R225, R225, 0x1, R0, P4 ;  /* 0x00000001e1e17824 */ /* 0x000fe200020e0600 */
[----:B------:R-:W-:Y:S01]  /*21690*/  IADD3 R234, P3, R234, R198, RZ ;  /* 0x000000c6eaea7210 */ /* 0x000fe20007f7e0ff */
[----:B------:R-:W3:Y:S04]  /*216a0*/  LDL.LU R10, [R1+0x54] ;  /* 0x00005400010a7983 */ /* 0x000ee80000300800 */
[----:B------:R1:W-:Y:S02]  /*216b0*/  LDGSTS.E [R3+0x6000], [R8.64], P2 ;  /* 0x0600000008037fae */ /* 0x0003e40009121848 */
[----:B-1----:R-:W-:-:S02]  /*216c0*/  IMAD.MOV.U32 R8, RZ, RZ, R210 ;  /* 0x000000ffff087224 */ /* 0x002fc400078e00d2 */
        /* <DEDUP_REMOVED lines=8> */
[----:B------:R-:W-:Y:S01]  /*21750*/  SEL R8, R8, RZ, !P0 ;  /* 0x000000ff08087207 */ /* 0x000fe20004000000 */
[----:B------:R-:W-:-:S03]  /*21760*/  IMAD.MOV.U32 R9, RZ, RZ, R217 ;  /* 0x000000ffff097224 */ /* 0x000fc600078e00d9 */
[----:B------:R-:W-:Y:S01]  /*21770*/  ISETP.NE.U32.AND P1, PT, R8, RZ, PT ;  /* 0x000000ff0800720c */ /* 0x000fe20003f25070 */
[----:B------:R-:W-:-:S05]  /*21780*/  IMAD.MOV.U32 R8, RZ, RZ, R218 ;  /* 0x000000ffff087224 */ /* 0x000fca00078e00da */
[----:B------:R1:W-:Y:S02]  /*21790*/  LDGSTS.E [R3+0x7000], [R8.64], P2 ;  /* 0x0700000008037fae */ /* 0x0003e40009121848 */
[----:B-1----:R-:W-:Y:S02]  /*217a0*/  IMAD.MOV.U32 R8, RZ, RZ, R226 ;  /* 0x000000ffff087224 */ /* 0x002fe400078e00e2 */
[----:B------:R-:W-:-:S05]  /*217b0*/  IMAD.MOV.U32 R9, RZ, RZ, R225 ;  /* 0x000000ffff097224 */ /* 0x000fca00078e00e1 */
[----:B------:R1:W-:Y:S01]  /*217c0*/  LDGSTS.E [R3+0x7800], [R8.64], P1 ;  /* 0x0780000008037fae */ /* 0x0003e20008921848 */
[----:B------:R-:W-:-:S04]  /*217d0*/  ISETP.GT.AND P1, PT, R2, 0x40, PT ;  /* 0x000000400200780c */ /* 0x000fc80003f24270 */
[----:B-1----:R-:W-:Y:S02]  /*217e0*/  SEL R8, RZ, 0x4, !P1 ;  /* 0x00000004ff087807 */ /* 0x002fe40004800000 */
[----:B------:R-:W-:Y:S02]  /*217f0*/  ISETP.GT.AND P1, PT, R2, 0x44, PT ;  /* 0x000000440200780c */ /* 0x000fe40003f24270 */
[----:B------:R-:W-:-:S04]  /*21800*/  SEL R8, R8, RZ, !P0 ;  /* 0x000000ff08087207 */ /* 0x000fc80004000000 */
[----:B------:R-:W-:Y:S02]  /*21810*/  ISETP.NE.U32.AND P2, PT, R8, RZ, PT ;  /* 0x000000ff0800720c */ /* 0x000fe40003f45070 */
[----:B------:R-:W-:Y:S01]  /*21820*/  SEL R8, RZ, 0x4, !P1 ;  /* 0x00000004ff087807 */ /* 0x000fe20004800000 */
[----:B------:R-:W-:-:S03]  /*21830*/  IMAD.X R233, R233, 0x1, R0, P3 ;  /* 0x00000001e9e97824 */ /* 0x000fc600018e0600 */
[----:B------:R-:W-:Y:S02]  /*21840*/  SEL R8, R8, RZ, !P0 ;  /* 0x000000ff08087207 */ /* 0x000fe40004000000 */
[----:B------:R-:W-:Y:S02]  /*21850*/  IADD3 R242, P4, R242, R198, RZ ;  /* 0x000000c6f2f27210 */ /* 0x000fe40007f9e0ff */
[----:B------:R-:W-:Y:S01]  /*21860*/  ISETP.NE.U32.AND P1, PT, R8, RZ, PT ;  /* 0x000000ff0800720c */ /* 0x000fe20003f25070 */
[----:B------:R-:W-:Y:S02]  /*21870*/  IMAD.MOV.U32 R8, RZ, RZ, R234 ;  /* 0x000000ffff087224 */ /* 0x000fe400078e00ea */
[----:B------:R-:W-:Y:S02]  /*21880*/  IMAD.MOV.U32 R9, RZ, RZ, R233 ;  /* 0x000000ffff097224 */ /* 0x000fe400078e00e9 */
[----:B------:R-:W-:-:S03]  /*21890*/  IMAD.X R241, R241, 0x1, R0, P4 ;  /* 0x00000001f1f17824 */ /* 0x000fc600020e0600 */
[----:B------:R1:W-:Y:S02]  /*218a0*/  LDGSTS.E [R3+0x8000], [R8.64], P2 ;  /* 0x0800000008037fae */ /* 0x0003e40009121848 */
[----:B-1----:R-:W-:Y:S02]  /*218b0*/  IMAD.MOV.U32 R8, RZ, RZ, R242 ;  /* 0x000000ffff087224 */ /* 0x002fe400078e00f2 */
[----:B------:R-:W-:-:S05]  /*218c0*/  IMAD.MOV.U32 R9, RZ, RZ, R241 ;  /* 0x000000ffff097224 */ /* 0x000fca00078e00f1 */
[----:B------:R1:W-:Y:S01]  /*218d0*/  LDGSTS.E [R3+0x8800], [R8.64], P1 ;  /* 0x0880000008037fae */ /* 0x0003e20008921848 */
[----:B------:R-:W-:Y:S02]  /*218e0*/  ISETP.GT.AND P1, PT, R2, 0x48, PT ;  /* 0x000000480200780c */ /* 0x000fe40003f24270 */
[----:B------:R-:W-:Y:S02]  /*218f0*/  IADD3 R250, P3, R250, R198, RZ ;  /* 0x000000c6fafa7210 */ /* 0x000fe40007f7e0ff */
[----:B-1----:R-:W-:Y:S02]  /*21900*/  SEL R8, RZ, 0x4, !P1 ;  /* 0x00000004ff087807 */ /* 0x002fe40004800000 */
[----:B------:R-:W-:Y:S02]  /*21910*/  ISETP.GT.AND P1, PT, R2, 0x4c, PT ;  /* 0x0000004c0200780c */ /* 0x000fe40003f24270 */
[----:B------:R-:W-:-:S04]  /*21920*/  SEL R8, R8, RZ, !P0 ;  /* 0x000000ff08087207 */ /* 0x000fc80004000000 */
[----:B------:R-:W-:Y:S02]  /*21930*/  ISETP.NE.U32.AND P2, PT, R8, RZ, PT ;  /* 0x000000ff0800720c */ /* 0x000fe40003f45070 */
[----:B------:R-:W-:Y:S01]  /*21940*/  SEL R8, RZ, 0x4, !P1 ;  /* 0x00000004ff087807 */ /* 0x000fe20004800000 */
[----:B------:R-:W-:-:S03]  /*21950*/  IMAD.X R249, R249, 0x1, R0, P3 ;  /* 0x00000001f9f97824 */ /* 0x000fc600018e0600 */
[----:B------:R-:W-:Y:S01]  /*21960*/  SEL R8, R8, RZ, !P0 ;  /* 0x000000ff08087207 */ /* 0x000fe20004000000 */
[----:B------:R-:W-:-:S03]  /*21970*/  IMAD.MOV.U32 R9, RZ, RZ, R249 ;  /* 0x000000ffff097224 */ /* 0x000fc600078e00f9 */
[----:B------:R-:W-:Y:S01]  /*21980*/  ISETP.NE.U32.AND P1, PT, R8, RZ, PT ;  /* 0x000000ff0800720c */ /* 0x000fe20003f25070 */
[----:B------:R-:W-:-:S05]  /*21990*/  IMAD.MOV.U32 R8, RZ, RZ, R250 ;  /* 0x000000ffff087224 */ /* 0x000fca00078e00fa */
[----:B------:R1:W-:Y:S01]  /*219a0*/  LDGSTS.E [R3+0x9000], [R8.64], P2 ;  /* 0x0900000008037fae */ /* 0x0003e20009121848 */
[----:B--2---:R-:W-:-:S05]  /*219b0*/  IADD3 R13, P4, R13, R198, RZ ;  /* 0x000000c60d0d7210 */ /* 0x004fca0007f9e0ff */
[----:B-----5:R-:W-:Y:S01]  /*219c0*/  IMAD.X R15, R15, 0x1, R0, P4 ;  /* 0x000000010f0f7824 */ /* 0x020fe200020e0600 */
[----:B------:R-:W-:Y:S01]  /*219d0*/  STL [R1+0x14], R13 ;  /* 0x0000140d01007387 */ /* 0x000fe20000100800 */
[----:B-1----:R-:W-:-:S03]  /*219e0*/  IMAD.MOV.U32 R8, RZ, RZ, R13 ;  /* 0x000000ffff087224 */ /* 0x002fc600078e000d */
[----:B------:R1:W-:Y:S01]  /*219f0*/  STL [R1+0x10], R15 ;  /* 0x0000100f01007387 */ /* 0x0003e20000100800 */
[----:B------:R-:W-:-:S03]  /*21a00*/  IMAD.MOV.U32 R9, RZ, RZ, R15 ;  /* 0x000000ffff097224 */ /* 0x000fc600078e000f */
[----:B------:R-:W2:Y:S04]  /*21a10*/  LDL.LU R29, [R1+0x70] ;  /* 0x00007000011d7983 */ /* 0x000ea80000300800 */
[----:B------:R-:W5:Y:S04]  /*21a20*/  LDL.LU R28, [R1+0x74] ;  /* 0x00007400011c7983 */ /* 0x000f680000300800 */
[----:B-1----:R-:W2:Y:S04]  /*21a30*/  LDL.LU R15, [R1+0x90] ;  /* 0x00009000010f7983 */ /* 0x002ea80000300800 */
[----:B------:R-:W2:Y:S04]  /*21a40*/  LDL.LU R13, [R1+0x94] ;  /* 0x00009400010d7983 */ /* 0x000ea80000300800 */
[----:B------:R1:W-:Y:S01]  /*21a50*/  LDGSTS.E [R3+0x9800], [R8.64], P1 ;  /* 0x0980000008037fae */ /* 0x0003e20008921848 */
[----:B------:R-:W-:-:S02]  /*21a60*/  ISETP.GT.AND P1, PT, R2, 0x50, PT ;  /* 0x000000500200780c */ /* 0x000fc40003f24270 */
[----:B----4-:R-:W-:Y:S02]  /*21a70*/  IADD3 R12, P3, R12, R198, RZ ;  /* 0x000000c60c0c7210 */ /* 0x010fe40007f7e0ff */
[----:B-1----:R-:W-:Y:S02]  /*21a80*/  SEL R8, RZ, 0x4, !P1 ;  /* 0x00000004ff087807 */ /* 0x002fe40004800000 */
[----:B------:R-:W-:Y:S02]  /*21a90*/  ISETP.GT.AND P1, PT, R2, 0x54, PT ;  /* 0x000000540200780c */ /* 0x000fe40003f24270 */
[----:B------:R-:W-:-:S04]  /*21aa0*/  SEL R8, R8, RZ, !P0 ;  /* 0x000000ff08087207 */ /* 0x000fc80004000000 */
[----:B------:R-:W-:Y:S02]  /*21ab0*/  ISETP.NE.U32.AND P2, PT, R8, RZ, PT ;  /* 0x000000ff0800720c */ /* 0x000fe40003f45070 */
[----:B------:R-:W-:Y:S01]  /*21ac0*/  SEL R8, RZ, 0x4, !P1 ;  /* 0x00000004ff087807 */ /* 0x000fe20004800000 */
[----:B---3--:R-:W-:-:S03]  /*21ad0*/  IMAD.X R14, R14, 0x1, R0, P3 ;  /* 0x000000010e0e7824 */ /* 0x008fc600018e0600 */
[----:B------:R-:W-:Y:S01]  /*21ae0*/  SEL R8, R8, RZ, !P0 ;  /* 0x000000ff08087207 */ /* 0x000fe20004000000 */
[----:B------:R-:W-:Y:S01]  /*21af0*/  IMAD.MOV.U32 R9, RZ, RZ, R14 ;  /* 0x000000ffff097224 */ /* 0x000fe200078e000e */
[----:B------:R-:W-:Y:S02]  /*21b00*/  STL [R1+0x34], R12 ;  /* 0x0000340c01007387 */ /* 0x000fe40000100800 */
[----:B------:R-:W-:Y:S02]  /*21b10*/  ISETP.NE.U32.AND P1, PT, R8, RZ, PT ;  /* 0x000000ff0800720c */ /* 0x000fe40003f25070 */
[----:B------:R-:W-:Y:S01]  /*21b20*/  IADD3 R10, P4, R10, R198, RZ ;  /* 0x000000c60a0a7210 */ /* 0x000fe20007f9e0ff */
[----:B------:R-:W-:Y:S01]  /*21b30*/  IMAD.MOV.U32 R8, RZ, RZ, R12 ;  /* 0x000000ffff087224 */ /* 0x000fe200078e000c */
[----:B------:R1:W-:Y:S03]  /*21b40*/  STL [R1+0x30], R14 ;  /* 0x0000300e01007387 */ /* 0x0003e60000100800 */
[----:B------:R-:W-:Y:S01]  /*21b50*/  IMAD.X R11, R11, 0x1, R0, P4 ;  /* 0x000000010b0b7824 */ /* 0x000fe200020e0600 */
[----:B------:R-:W-:Y:S04]  /*21b60*/  STL [R1+0x54], R10 ;  /* 0x0000540a01007387 */ /* 0x000fe80000100800 */
[----:B------:R3:W-:Y:S04]  /*21b70*/  STL [R1+0x50], R11 ;  /* 0x0000500b01007387 */ /* 0x0007e80000100800 */
[----:B------:R4:W-:Y:S04]  /*21b80*/  LDGSTS.E [R3+0xa000], [R8.64], P2 ;  /* 0x0a00000008037fae */ /* 0x0009e80009121848 */
[----:B-1----:R-:W2:Y:S04]  /*21b90*/  LDL.LU R14, [R1+0xb0] ;  /* 0x0000b000010e7983 */ /* 0x002ea80000300800 */
[----:B------:R-:W2:Y:S01]  /*21ba0*/  LDL.LU R12, [R1+0xb4] ;  /* 0x0000b400010c7983 */ /* 0x000ea20000300800 */
[----:B----4-:R-:W-:-:S02]  /*21bb0*/  IMAD.MOV.U32 R9, RZ, RZ, R11 ;  /* 0x000000ffff097224 */ /* 0x010fc400078e000b */
[----:B------:R-:W-:Y:S01]  /*21bc0*/  IMAD.MOV.U32 R8, RZ, RZ, R10 ;  /* 0x000000ffff087224 */ /* 0x000fe200078e000a */
[----:B---3--:R-:W3:Y:S04]  /*21bd0*/  LDL.LU R11, [R1+0xd0] ;  /* 0x0000d000010b7983 */ /* 0x008ee80000300800 */
        /* <DEDUP_REMOVED lines=10> */
[----:B-----5:R-:W-:-:S05]  /*21c80*/  IADD3 R28, P3, R28, R198, RZ ;  /* 0x000000c61c1c7210 */ /* 0x020fca0007f7e0ff */
[----:B--2---:R-:W-:Y:S01]  /*21c90*/  IMAD.X R29, R29, 0x1, R0, P3 ;  /* 0x000000011d1d7824 */ /* 0x004fe200018e0600 */
        /* <DEDUP_REMOVED lines=8> */
[----:B-1----:R-:W5:Y:S04]  /*21d20*/  LDL.LU R29, [R1+0xf0] ;  /* 0x0000f000011d7983 */ /* 0x002f680000300800 */
[----:B------:R1:W-:Y:S04]  /*21d30*/  LDGSTS.E [R3+0xb000], [R8.64], P2 ;  /* 0x0b00000008037fae */ /* 0x0003e80009121848 */
[----:B------:R-:W5:Y:S01]  /*21d40*/  LDL.LU R28, [R1+0xf4] ;  /* 0x0000f400011c7983 */ /* 0x000f620000300800 */
[----:B-1----:R-:W-:-:S02]  /*21d50*/  IMAD.MOV.U32 R9, RZ, RZ, R15 ;  /* 0x000000ffff097224 */ /* 0x002fc400078e000f */
[----:B------:R-:W-:Y:S01]  /*21d60*/  IMAD.MOV.U32 R8, RZ, RZ, R13 ;  /* 0x000000ffff087224 */ /* 0x000fe200078e000d */
[----:B--2---:R-:W2:Y:S04]  /*21d70*/  LDL.LU R15, [R1+0x110] ;  /* 0x00011000010f7983 */ /* 0x004ea80000300800 */
[----:B------:R-:W2:Y:S04]  /*21d80*/  LDL.LU R13, [R1+0x114] ;  /* 0x00011400010d7983 */ /* 0x000ea80000300800 */
[----:B------:R1:W-:Y:S01]  /*21d90*/  LDGSTS.E [R3+0xb800], [R8.64], P1 ;  /* 0x0b80000008037fae */ /* 0x0003e20008921848 */
[----:B------:R-:W-:-:S04]  /*21da0*/  ISETP.GT.AND P1, PT, R2, 0x60, PT ;  /* 0x000000600200780c */ /* 0x000fc80003f24270 */
[----:B-1----:R-:W-:Y:S02]  /*21db0*/  SEL R8, RZ, 0x4, !P1 ;  /* 0x00000004ff087807 */ /* 0x002fe40004800000 */
[----:B------:R-:W-:Y:S02]  /*21dc0*/  ISETP.GT.AND P1, PT, R2, 0x64, PT ;  /* 0x000000640200780c */ /* 0x000fe40003f24270 */
[----:B------:R-:W-:Y:S02]  /*21dd0*/  SEL R8, R8, RZ, !P0 ;  /* 0x000000ff08087207 */ /* 0x000fe40004000000 */
[-C--:B------:R-:W-:Y:S02]  /*21de0*/  IADD3 R12, P3, R12, R198.reuse, RZ ;  /* 0x000000c60c0c7210 */ /* 0x080fe40007f7e0ff */
[----:B------:R-:W-:Y:S02]  /*21df0*/  ISETP.NE.U32.AND P2, PT, R8, RZ, PT ;  /* 0x000000ff0800720c */ /* 0x000fe40003f45070 */
[----:B------:R-:W-:Y:S01]  /*21e00*/  SEL R8, RZ, 0x4, !P1 ;  /* 0x00000004ff087807 */ /* 0x000fe20004800000 */
[----:B------:R-:W-:Y:S01]  /*21e10*/  IMAD.X R14, R14, 0x1, R0, P3 ;  /* 0x000000010e0e7824 */ /* 0x000fe200018e0600 */
[----:B----4-:R-:W-:-:S02]  /*21e20*/  IADD3 R10, P4, R10, R198, RZ ;  /* 0x000000c60a0a7210 */ /* 0x010fc40007f9e0ff */
[----:B------:R-:W-:Y:S01]  /*21e30*/  SEL R8, R8, RZ, !P0 ;  /* 0x000000ff08087207 */ /* 0x000fe20004000000 */
[----:B------:R-:W-:Y:S02]  /*21e40*/  STL [R1+0xb4], R12 ;  /* 0x0000b40c01007387 */ /* 0x000fe40000100800 */
[----:B---3--:R-:W-:Y:S01]  /*21e50*/  IMAD.X R11, R11, 0x1, R0, P4 ;  /* 0x000000010b0b7824 */ /* 0x008fe200020e0600 */
[----:B------:R-:W-:Y:S01]  /*21e60*/  ISETP.NE.U32.AND P1, PT, R8, RZ, PT ;  /* 0x000000ff0800720c */ /* 0x000fe20003f25070 */
[----:B------:R1:W-:Y:S01]  /*21e70*/  STL [R1+0xb0], R14 ;  /* 0x0000b00e01007387 */ /* 0x0003e20000100800 */
[----:B------:R-:W-:Y:S02]  /*21e80*/  IMAD.MOV.U32 R8, RZ, RZ, R12 ;  /* 0x000000ffff087224 */ /* 0x000fe400078e000c */
[----:B------:R-:W-:Y:S01]  /*21e90*/  IMAD.MOV.U32 R9, RZ, RZ, R14 ;  /* 0x000000ffff097224 */ /* 0x000fe200078e000e */
[----:B------:R-:W-:Y:S04]  /*21ea0*/  STL [R1+0xd4], R10 ;  /* 0x0000d40a01007387 */ /* 0x000fe80000100800 */
[----:B------:R3:W-:Y:S04]  /*21eb0*/  STL [R1+0xd0], R11 ;  /* 0x0000d00b01007387 */ /* 0x0007e80000100800 */
[----:B-1----:R-:W4:Y:S04]  /*21ec0*/  LDL.LU R14, [R1+0x130] ;  /* 0x00013000010e7983 */ /* 0x002f280000300800 */
[----:B------:R-:W4:Y:S04]  /*21ed0*/  LDL.LU R12, [R1+0x134] ;  /* 0x00013400010c7983 */ /* 0x000f280000300800 */
[----:B------:R1:W-:Y:S02]  /*21ee0*/  LDGSTS.E [R3+0xc000], [R8.64], P2 ;  /* 0x0c00000008037fae */ /* 0x0003e40009121848 */
[----:B-1----:R-:W-:-:S02]  /*21ef0*/  IMAD.MOV.U32 R9, RZ, RZ, R11 ;  /* 0x000000ffff097224 */ /* 0x002fc400078e000b */
[----:B------:R-:W-:Y:S01]  /*21f00*/  IMAD.MOV.U32 R8, RZ, RZ, R10 ;  /* 0x000000ffff087224 */ /* 0x000fe200078e000a */
[----:B---3--:R-:W4:Y:S04]  /*21f10*/  LDL.LU R11, [R1+0x150] ;  /* 0x00015000010b7983 */ /* 0x008f280000300800 */
        /* <DEDUP_REMOVED lines=11> */
[----:B------:R-:W-:Y:S01]  /*21fd0*/  IMAD.X R29, R29, 0x1, R0, P3 ;  /* 0x000000011d1d7824 */ /* 0x000fe200018e0600 */
[----:B------:R-:W-:Y:S01]  /*21fe0*/  STL [R1+0xf4], R28 ;  /* 0x0000f41c01007387 */ /* 0x000fe20000100800 */
[----:B------:R-:W-:Y:S02]  /*21ff0*/  IMAD.MOV.U32 R8, RZ, RZ, R28 ;  /* 0x000000ffff087224 */ /* 0x000fe400078e001c */
[----:B------:R-:W-:Y:S01]  /*22000*/  IMAD.MOV.U32 R9, RZ, RZ, R29 ;  /* 0x000000ffff097224 */ /* 0x000fe200078e001d */
[----:B--2---:R-:W-:Y:S01]  /*22010*/  IADD3 R13, P4, R13, R198, RZ ;  /* 0x000000c60d0d7210 */ /* 0x004fe20007f9e0ff */
[----:B------:R1:W-:Y:S04]  /*22020*/  STL [R1+0xf0], R29 ;  /* 0x0000f01d01007387 */ /* 0x0003e80000100800 */
[----:B------:R-:W-:Y:S01]  /*22030*/  IMAD.X R15, R15, 0x1, R0, P4 ;  /* 0x000000010f0f7824 */ /* 0x000fe200020e0600 */
[----:B------:R-:W-:Y:S04]  /*22040*/  STL [R1+0x114], R13 ;  /* 0x0001140d01007387 */ /* 0x000fe80000100800 */
[----:B------:R2:W-:Y:S04]  /*22050*/  STL [R1+0x110], R15 ;  /* 0x0001100f01007387 */ /* 0x0005e80000100800 */
[----:B------:R5:W-:Y:S04]  /*22060*/  LDGSTS.E [R3+0xd000], [R8.64], P2 ;  /* 0x0d00000008037fae */ /* 0x000be80009121848 */
[----:B-1----:R-:W3:Y:S04]  /*22070*/  LDL.LU R29, [R1+0x170] ;  /* 0x00017000011d7983 */ /* 0x002ee80000300800 */
[----:B------:R-:W3:Y:S01]  /*22080*/  LDL.LU R28, [R1+0x174] ;  /* 0x00017400011c7983 */ /* 0x000ee20000300800 */
[----:B-----5:R-:W-:-:S02]  /*22090*/  IMAD.MOV.U32 R9, RZ, RZ, R15 ;  /* 0x000000ffff097224 */ /* 0x020fc400078e000f */
[----:B------:R-:W-:Y:S01]  /*220a0*/  IMAD.MOV.U32 R8, RZ, RZ, R13 ;  /* 0x000000ffff087224 */ /* 0x000fe200078e000d */
[----:B--2---:R-:W2:Y:S04]  /*220b0*/  LDL.LU R15, [R1+0x190] ;  /* 0x00019000010f7983 */ /* 0x004ea80000300800 */
[----:B------:R-:W5:Y:S04]  /*220c0*/  LDL.LU R13, [R1+0x194] ;  /* 0x00019400010d7983 */ /* 0x000f680000300800 */
[----:B------:R1:W-:Y:S01]  /*220d0*/  LDGSTS.E [R3+0xd800], [R8.64], P1 ;  /* 0x0d80000008037fae */ /* 0x0003e20008921848 */
[----:B------:R-:W-:-:S04]  /*220e0*/  ISETP.GT.AND P1, PT, R2, 0x70, PT ;  /* 0x000000700200780c */ /* 0x000fc80003f24270 */
[----:B-1----:R-:W-:Y:S02]  /*220f0*/  SEL R8, RZ, 0x4, !P1 ;  /* 0x00000004ff087807 */ /* 0x002fe40004800000 */
[----:B------:R-:W-:Y:S02]  /*22100*/  ISETP.GT.AND P1, PT, R2, 0x74, PT ;  /* 0x000000740200780c */ /* 0x000fe40003f24270 */
[----:B------:R-:W-:Y:S02]  /*22110*/  SEL R8, R8, RZ, !P0 ;  /* 0x000000ff08087207 */ /* 0x000fe40004000000 */
[----:B----4-:R-:W-:Y:S02]  /*22120*/  IADD3 R12, P3, R12, R198, RZ ;  /* 0x000000c60c0c7210 */ /* 0x010fe40007f7e0ff */
[----:B------:R-:W-:Y:S02]  /*22130*/  ISETP.NE.U32.AND P2, PT, R8, RZ, PT ;  /* 0x000000ff0800720c */ /* 0x000fe40003f45070 */
[----:B------:R-:W-:Y:S01]  /*22140*/  SEL R8, RZ, 0x4, !P1 ;  /* 0x00000004ff087807 */ /* 0x000fe20004800000 */
[----:B------:R-:W-:-:S03]  /*22150*/  IMAD.X R14, R14, 0x1, R0, P3 ;  /* 0x000000010e0e7824 */ /* 0x000fc600018e0600 */
[----:B------:R-:W-:Y:S01]  /*22160*/  SEL R8, R8, RZ, !P0 ;  /* 0x000000ff08087207 */ /* 0x000fe20004000000 */
[----:B------:R-:W-:-:S03]  /*22170*/  IMAD.MOV.U32 R9, RZ, RZ, R14 ;  /* 0x000000ffff097224 */ /* 0x000fc600078e000e */
[----:B------:R-:W-:Y:S01]  /*22180*/  ISETP.NE.U32.AND P1, PT, R8, RZ, PT ;  /* 0x000000ff0800720c */ /* 0x000fe20003f25070 */
[----:B------:R-:W-:Y:S01]  /*22190*/  IMAD.MOV.U32 R8, RZ, RZ, R12 ;  /* 0x000000ffff087224 */ /* 0x000fe200078e000c */
[----:B------:R-:W-:Y:S01]  /*221a0*/  STL [R1+0x134], R12 ;  /* 0x0001340c01007387 */ /* 0x000fe20000100800 */
[----:B------:R-:W-:-:S03]  /*221b0*/  IADD3 R10, P4, R10, R198, RZ ;  /* 0x000000c60a0a7210 */ /* 0x000fc60007f9e0ff */
[----:B------:R-:W-:Y:S02]  /*221c0*/  STL [R1+0x130], R14 ;  /* 0x0001300e01007387 */ /* 0x000fe40000100800 */
[----:B------:R-:W-:Y:S02]  /*221d0*/  IMAD.X R11, R11, 0x1, R0, P4 ;  /* 0x000000010b0b7824 */ /* 0x000fe400020e0600 */
[----:B------:R-:W-:Y:S04]  /*221e0*/  STL [R1+0x154], R10 ;  /* 0x0001540a01007387 */ /* 0x000fe80000100800 */
[----:B------:R1:W-:Y:S04]  /*221f0*/  LDGSTS.E [R3+0xe000], [R8.64], P2 ;  /* 0x0e00000008037fae */ /* 0x0003e80009121848 */
[----:B------:R4:W-:Y:S01]  /*22200*/  STL [R1+0x150], R11 ;  /* 0x0001500b01007387 */ /* 0x0009e20000100800 */
[----:B-1----:R-:W-:-:S02]  /*22210*/  IMAD.MOV.U32 R9, RZ, RZ, R11 ;  /* 0x000000ffff097224 */ /* 0x002fc400078e000b */
[----:B------:R-:W-:Y:S01]  /*22220*/  IMAD.MOV.U32 R8, RZ, RZ, R10 ;  /* 0x000000ffff087224 */ /* 0x000fe200078e000a */
[----:B----4-:R-:W4:Y:S04]  /*22230*/  LDL.LU R11, [R1+0x720] ;  /* 0x00072000010b7983 */ /* 0x010f280000300800 */
[----:B------:R-:W4:Y:S04]  /*22240*/  LDL.LU R10, [R1+0x72c] ;  /* 0x00072c00010a7983 */ /* 0x000f280000300800 */
[----:B------:R-:W4:Y:S04]  /*22250*/  LDL.LU R14, [R1+0x700] ;  /* 0x00070000010e7983 */ /* 0x000f280000300800 */
        /* <DEDUP_REMOVED lines=11> */
[--C-:B------:R-:W-:Y:S01]  /*22310*/  IMAD.X R29, R29, 0x1, R0.reuse, P3 ;  /* 0x000000011d1d7824 */ /* 0x100fe200018e0600 */
[----:B-----5:R-:W-:Y:S01]  /*22320*/  IADD3 R13, P4, R13, R198, RZ ;  /* 0x000000c60d0d7210 */ /* 0x020fe20007f9e0ff */
[----:B------:R-:W-:Y:S04]  /*22330*/  STL [R1+0x174], R28 ;  /* 0x0001741c01007387 */ /* 0x000fe80000100800 */
[----:B--2---:R-:W-:Y:S01]  /*22340*/  IMAD.X R15, R15, 0x1, R0, P4 ;  /* 0x000000010f0f7824 */ /* 0x004fe200020e0600 */
[----:B------:R-:W-:Y:S01]  /*22350*/  STL [R1+0x170], R29 ;  /* 0x0001701d01007387 */ /* 0x000fe20000100800 */
[----:B------:R-:W-:Y:S02]  /*22360*/  IMAD.MOV.U32 R8, RZ, RZ, R28 ;  /* 0x000000ffff087224 */ /* 0x000fe400078e001c */
[----:B------:R-:W-:Y:S01]  /*22370*/  IMAD.MOV.U32 R9, RZ, RZ, R29 ;  /* 0x000000ffff097224 */ /* 0x000fe200078e001d */
[----:B------:R-:W-:Y:S04]  /*22380*/  STL [R1+0x194], R13 ;  /* 0x0001940d01007387 */ /* 0x000fe80000100800 */
[----:B------:R1:W-:Y:S04]  /*22390*/  STL [R1+0x190], R15 ;  /* 0x0001900f01007387 */ /* 0x0003e80000100800 */
[----:B------:R-:W2:Y:S04]  /*223a0*/  LDL.LU R31, [R1+0x6e0] ;  /* 0x0006e000011f7983 */ /* 0x000ea80000300800 */
[----:B------:R-:W3:Y:S04]  /*223b0*/  LDL.LU R30, [R1+0x6ec] ;  /* 0x0006ec00011e7983 */ /* 0x000ee80000300800 */
[----:B------:R5:W-:Y:S02]  /*223c0*/  LDGSTS.E [R3+0xf000], [R8.64], P2 ;  /* 0x0f00000008037fae */ /* 0x000be40009121848 */
[----:B-----5:R-:W-:-:S02]  /*223d0*/  IMAD.MOV.U32 R9, RZ, RZ, R15 ;  /* 0x000000ffff097224 */ /* 0x020fc400078e000f */
[----:B------:R-:W-:Y:S01]  /*223e0*/  IMAD.MOV.U32 R8, RZ, RZ, R13 ;  /* 0x000000ffff087224 */ /* 0x000fe200078e000d */
[----:B-1----:R-:W5:Y:S04]  /*223f0*/  LDL.LU R15, [R1+0x6c0] ;  /* 0x0006c000010f7983 */ /* 0x002f680000300800 */
[----:B------:R-:W5:Y:S04]  /*22400*/  LDL.LU R13, [R1+0x6cc] ;  /* 0x0006cc00010d7983 */ /* 0x000f680000300800 */
[----:B------:R1:W-:Y:S01]  /*22410*/  LDGSTS.E [R3+0xf800], [R8.64], P1 ;  /* 0x0f80000008037fae */ /* 0x0003e20008921848 */
[----:B------:R-:W-:-:S02]  /*22420*/  ISETP.GT.AND P1, PT, R2, 0x1, PT ;  /* 0x000000010200780c */ /* 0x000fc40003f24270 */
[----:B------:R-:W-:Y:S02]  /*22430*/  ISETP.GT.AND P2, PT, R2, 0x5, PT ;  /* 0x000000050200780c */ /* 0x000fe40003f44270 */
[----:B-1----:R-:W-:Y:S02]  /*22440*/  SEL R9, RZ, 0x4, !P1 ;  /* 0x00000004ff097807 */ /* 0x002fe40004800000 */
[----:B------:R-:W-:Y:S02]  /*22450*/  SEL R8, RZ, 0x4, !P2 ;  /* 0x00000004ff087807 */ /* 0x000fe40005000000 */
[----:B------:R-:W-:Y:S02]  /*22460*/  SEL R9, R9, RZ, !P0 ;  /* 0x000000ff09097207 */ /* 0x000fe40004000000 */
[----:B------:R-:W-:Y:S02]  /*22470*/  SEL R8, R8, RZ, !P0 ;  /* 0x000000ff08087207 */ /* 0x000fe40004000000 */
[----:B------:R-:W-:-:S02]  /*22480*/  ISETP.NE.U32.AND P1, PT, R9, RZ, PT ;  /* 0x000000ff0900720c */ /* 0x000fc40003f25070 */
[----:B------:R-:W-:Y:S02]  /*22490*/  ISETP.NE.U32.AND P2, PT, R8, RZ, PT ;  /* 0x000000ff0800720c */ /* 0x000fe40003f45070 */
[-C--:B----4-:R-:W-:Y:S01]  /*224a0*/  IADD3 R10, P3, R10, R198.reuse, RZ ;  /* 0x000000c60a0a7210 */ /* 0x090fe20007f7e0ff */
[----:B------:R-:W-:Y:S01]  /*224b0*/  IMAD.U32 R8, RZ, RZ, UR5 ;  /* 0x00000005ff087e24 */ /* 0x000fe2000f8e00ff */
[----:B------:R-:W-:Y:S02]  /*224c0*/  LOP3.LUT R28, R200, 0x20, RZ, 0x3c, !PT ;  /* 0x00000020c81c7812 */ /* 0x000fe400078e3cff */
[----:B------:R-:W-:Y:S01]  /*224d0*/  IADD3 R12, P4, R12, R198, RZ ;  /* 0x000000c60c0c7210 */ /* 0x000fe20007f9e0ff */
[----:B------:R-:W-:Y:S01]  /*224e0*/  IMAD.X R11, R11, 0x1, R0, P3 ;  /* 0x000000010b0b7824 */ /* 0x000fe200018e0600 */
[----:B------:R-:W-:Y:S01]  /*224f0*/  STL [R1+0x72c], R10 ;  /* 0x00072c0a01007387 */ /* 0x000fe20000100800 */
[----:B------:R-:W-:Y:S02]  /*22500*/  IMAD R8, R8, 0x10000, R28 ;  /* 0x0001000008087824 */ /* 0x000fe400078e021c */
[----:B------:R-:W-:Y:S01]  /*22510*/  IMAD.X R14, R14, 0x1, R0, P4 ;  /* 0x000000010e0e7824 */ /* 0x000fe200020e0600 */
[----:B------:R-:W-:Y:S04]  /*22520*/  STL [R1+0x70c], R12 ;  /* 0x00070c0c01007387 */ /* 0x000fe80000100800 */
[----:B------:R1:W-:Y:S04]  /*22530*/  STL [R1+0x720], R11 ;  /* 0x0007200b01007387 */ /* 0x0003e80000100800 */
[----:B------:R4:W-:Y:S04]  /*22540*/  STL [R1+0x700], R14 ;  /* 0x0007000e01007387 */ /* 0x0009e80000100800 */
[----:B------:R1:W-:Y:S04]  /*22550*/  LDGSTS.E [R8+0x200], [R10.64], P1 ;  /* 0x002000000a087fae */ /* 0x0003e80008921848 */
[----:B------:R-:W5:Y:S04]  /*22560*/  LDL.LU R29, [R1+0x6a0] ;  /* 0x0006a000011d7983 */ /* 0x000f680000300800 */
[----:B------:R-:W5:Y:S01]  /*22570*/  LDL.LU R28, [R1+0x6ac] ;  /* 0x0006ac00011c7983 */ /* 0x000f620000300800 */
[----:B-1----:R-:W-:-:S02]  /*22580*/  IMAD.MOV.U32 R11, RZ, RZ, R14 ;  /* 0x000000ffff0b7224 */ /* 0x002fc400078e000e */
[----:B------:R-:W-:Y:S01]  /*22590*/  IMAD.MOV.U32 R10, RZ, RZ, R12 ;  /* 0x000000ffff0a7224 */ /* 0x000fe200078e000c */
[----:B----4-:R-:W4:Y:S04]  /*225a0*/  LDL.LU R14, [R1+0x680] ;  /* 0x00068000010e7983 */ /* 0x010f280000300800 */
[----:B------:R-:W4:Y:S01]  /*225b0*/  LDL.LU R12, [R1+0x68c] ;  /* 0x00068c00010c7983 */ /* 0x000f220000300800 */
[----:B------:R-:W-:-:S03]  /*225c0*/  ISETP.GT.AND P1, PT, R2, 0x9, PT ;  /* 0x000000090200780c */ /* 0x000fc60003f24270 */
[----:B------:R1:W-:Y:S01]  /*225d0*/  LDGSTS.E [R8+0xa00], [R10.64], P2 ;  /* 0x00a000000a087fae */ /* 0x0003e20009121848 */
[----:B------:R-:W-:-:S04]  /*225e0*/  SEL R9, RZ, 0x4, !P1 ;  /* 0x00000004ff097807 */ /* 0x000fc80004800000 */
[----:B------:R-:W-:-:S04]  /*225f0*/  SEL R9, R9, RZ, !P0 ;  /* 0x000000ff09097207 */ /* 0x000fc80004000000 */
[----:B------:R-:W-:Y:S02]  /*22600*/  ISETP.NE.U32.AND P2, PT, R9, RZ, PT ;  /* 0x000000ff0900720c */ /* 0x000fe40003f45070 */
[----:B---3--:R-:W-:-:S05]  /*22610*/  IADD3 R30, P3, R30, R198, RZ ;  /* 0x000000c61e1e7210 */ /* 0x008fca0007f7e0ff */
[----:B--2---:R-:W-:Y:S02]  /*22620*/  IMAD.X R31, R31, 0x1, R0, P3 ;  /* 0x000000011f1f7824 */ /* 0x004fe400018e0600 */
[----:B-1----:R-:W-:Y:S02]  /*22630*/  IMAD.MOV.U32 R10, RZ, RZ, R30 ;  /* 0x000000ffff0a7224 */ /* 0x002fe400078e001e */
[----:B------:R-:W-:Y:S01]  /*22640*/  IMAD.MOV.U32 R11, RZ, RZ, R31 ;  /* 0x000000ffff0b7224 */ /* 0x000fe200078e001f */
[----:B------:R-:W-:Y:S04]  /*22650*/  STL [R1+0x6ec], R30 ;  /* 0x0006ec1e01007387 */ /* 0x000fe80000100800 */
[----:B------:R-:W-:Y:S04]  /*22660*/  STL [R1+0x6e0], R31 ;  /* 0x0006e01f01007387 */ /* 0x000fe80000100800 */
[----:B------:R1:W-:Y:S01]  /*22670*/  LDGSTS.E [R8+0x1200], [R10.64], P2 ;  /* 0x012000000a087fae */ /* 0x0003e20009121848 */
[----:B-----5:R-:W-:-:S05]  /*22680*/  IADD3 R13, P4, R13, R198, RZ ;  /* 0x000000c60d0d7210 */ /* 0x020fca0007f9e0ff */
[----:B------:R-:W-:Y:S01]  /*22690*/  IMAD.X R15, R15, 0x1, R0, P4 ;  /* 0x000000010f0f7824 */ /* 0x000fe200020e0600 */
[----:B------:R-:W-:Y:S01]  /*226a0*/  STL [R1+0x6cc], R13 ;  /* 0x0006cc0d01007387 */ /* 0x000fe20000100800 */
[----:B-1----:R-:W-:Y:S02]  /*226b0*/  IMAD.MOV.U32 R10, RZ, RZ, R13 ;  /* 0x000000ffff0a7224 */ /* 0x002fe400078e000d */
[----:B------:R-:W-:Y:S01]  /*226c0*/  IMAD.MOV.U32 R11, RZ, RZ, R15 ;  /* 0x000000ffff0b7224 */ /* 0x000fe200078e000f */
[----:B------:R1:W-:Y:S04]  /*226d0*/  STL [R1+0x6c0], R15 ;  /* 0x0006c00f01007387 */ /* 0x0003e80000100800 */
[----:B-1----:R-:W2:Y:S04]  /*226e0*/  LDL.LU R15, [R1+0x660] ;  /* 0x00066000010f7983 */ /* 0x002ea80000300800 */
[----:B------:R-:W3:Y:S04]  /*226f0*/  LDL.LU R13, [R1+0x66c] ;  /* 0x00066c00010d7983 */ /* 0x000ee80000300800 */
[----:B------:R-:W5:Y:S04]  /*22700*/  LDL.LU R33, [R1+0x640] ;  /* 0x0006400001217983 */ /* 0x000f680000300800 */
[----:B------:R-:W5:Y:S01]  /*22710*/  LDL.LU R32, [R1+0x64c] ;  /* 0x00064c0001207983 */ /* 0x000f620000300800 */
[----:B------:R-:W-:-:S04]  /*22720*/  ISETP.GT.AND P1, PT, R2, 0xd, PT ;  /* 0x0000000d0200780c */ /* 0x000fc80003f24270 */
[----:B------:R-:W-:-:S04]  /*22730*/  SEL R9, RZ, 0x4, !P1 ;  /* 0x00000004ff097807 */ /* 0x000fc80004800000 */
[----:B------:R-:W-:-:S04]  /*22740*/  SEL R9, R9, RZ, !P0 ;  /* 0x000000ff09097207 */ /* 0x000fc80004000000 */
[----:B------:R-:W-:Y:S11]  /*22750*/  ISETP.NE.U32.AND P1, PT, R9, RZ, PT ;  /* 0x000000ff0900720c */ /* 0x000ff60003f25070 */
[----:B------:R-:W-:Y:S02]  /*22760*/  @!UPT UIADD3 URZ, URZ, URZ, URZ ;  /* 0x0000003f3f3ff290 */ /* 0x000fe4000fffe03f */
[----:B------:R1:W-:Y:S01]  /*22770*/  LDGSTS.E [R8+0x1a00], [R10.64], P1 ;  /* 0x01a000000a087fae */ /* 0x0003e20008921848 */
[----:B------:R-:W-:-:S05]  /*22780*/  IADD3 R28, P3, R28, R198, RZ ;  /* 0x000000c61c1c7210 */ /* 0x000fca0007f7e0ff */
[--C-:B------:R-:W-:Y:S01]  /*22790*/  IMAD.X R29, R29, 0x1, R0.reuse, P3 ;  /* 0x000000011d1d7824 */ /* 0x100fe200018e0600 */
[----:B----4-:R-:W-:Y:S01]  /*227a0*/  IADD3 R12, P4, R12, R198, RZ ;  /* 0x000000c60c0c7210 */ /* 0x010fe20007f9e0ff */
[----:B------:R-:W-:Y:S04]  /*227b0*/  STL [R1+0x6ac], R28 ;  /* 0x0006ac1c01007387 */ /* 0x000fe80000100800 */
[----:B------:R-:W-:Y:S01]  /*227c0*/  IMAD.X R14, R14, 0x1, R0, P4 ;  /* 0x000000010e0e7824 */ /* 0x000fe200020e0600 */
[----:B------:R4:W-:Y:S04]  /*227d0*/  STL [R1+0x6a0], R29 ;  /* 0x0006a01d01007387 */ /* 0x0009e80000100800 */
[----:B------:R-:W-:Y:S01]  /*227e0*/  STL [R1+0x68c], R12 ;  /* 0x00068c0c01007387 */ /* 0x000fe20000100800 */
[----:B------:R-:W-:-:S03]  /*227f0*/  ISETP.GT.AND P1, PT, R2, 0x11, PT ;  /* 0x000000110200780c */ /* 0x000fc60003f24270 */
[----:B------:R4:W-:Y:S04]  /*22800*/  STL [R1+0x680], R14 ;  /* 0x0006800e01007387 */ /* 0x0009e80000100800 */
[----:B------:R-:W5:Y:S04]  /*22810*/  LDL.LU R31, [R1+0x620] ;  /* 0x00062000011f7983 */ /* 0x000f680000300800 */
[----:B------:R-:W5:Y:S01]  /*22820*/  LDL.LU R30, [R1+0x62c] ;  /* 0x00062c00011e7983 */ /* 0x000f620000300800 */
[----:B-1----:R-:W-:Y:S01]  /*22830*/  IMAD.MOV.U32 R11, RZ, RZ, R29 ;  /* 0x000000ffff0b7224 */ /* 0x002fe200078e001d */
[----:B------:R-:W-:Y:S01]  /*22840*/  SEL R9, RZ, 0x4, !P1 ;  /* 0x00000004ff097807 */ /* 0x000fe20004800000 */
[----:B------:R-:W-:Y:S01]  /*22850*/  IMAD.MOV.U32 R10, RZ, RZ, R28 ;  /* 0x000000ffff0a7224 */ /* 0x000fe200078e001c */
[----:B----4-:R-:W4:Y:S04]  /*22860*/  LDL.LU R29, [R1+0x600] ;  /* 0x00060000011d7983 */ /* 0x010f280000300800 */
[----:B------:R-:W4:Y:S01]  /*22870*/  LDL.LU R28, [R1+0x60c] ;  /* 0x00060c00011c7983 */ /* 0x000f220000300800 */
[----:B------:R-:W-:-:S02]  /*22880*/  SEL R9, R9, RZ, !P0 ;  /* 0x000000ff09097207 */ /* 0x000fc40004000000 */
[----:B------:R-:W-:Y:S02]  /*22890*/  ISETP.GT.AND P1, PT, R2, 0x15, PT ;  /* 0x000000150200780c */ /* 0x000fe40003f24270 */
[----:B------:R-:W-:Y:S02]  /*228a0*/  ISETP.NE.U32.AND P2, PT, R9, RZ, PT ;  /* 0x000000ff0900720c */ /* 0x000fe40003f45070 */
[----:B------:R-:W-:-:S04]  /*228b0*/  SEL R9, RZ, 0x4, !P1 ;  /* 0x00000004ff097807 */ /* 0x000fc80004800000 */
[----:B------:R-:W-:-:S04]  /*228c0*/  SEL R9, R9, RZ, !P0 ;  /* 0x000000ff09097207 */ /* 0x000fc80004000000 */
[----:B------:R-:W-:-:S03]  /*228d0*/  ISETP.NE.U32.AND P1, PT, R9, RZ, PT ;  /* 0x000000ff0900720c */ /* 0x000fc60003f25070 */
[----:B------:R1:W-:Y:S02]  /*228e0*/  LDGSTS.E [R8+0x2200], [R10.64], P2 ;  /* 0x022000000a087fae */ /* 0x0003e40009121848 */
[----:B-1----:R-:W-:Y:S02]  /*228f0*/  IMAD.MOV.U32 R10, RZ, RZ, R12 ;  /* 0x000000ffff0a7224 */ /* 0x002fe400078e000c */
[----:B------:R-:W-:Y:S02]  /*22900*/  IMAD.MOV.U32 R11, RZ, RZ, R14 ;  /* 0x000000ffff0b7224 */ /* 0x000fe400078e000e */
[----:B------:R-:W4:Y:S04]  /*22910*/  LDL.LU R14, [R1+0x5ec] ;  /* 0x0005ec00010e7983 */ /* 0x000f280000300800 */
[----:B------:R-:W4:Y:S04]  /*22920*/  LDL.LU R12, [R1+0x5cc] ;  /* 0x0005cc00010c7983 */ /* 0x000f280000300800 */
[----:B------:R1:W-:Y:S01]  /*22930*/  LDGSTS.E [R8+0x2a00], [R10.64], P1 ;  /* 0x02a000000a087fae */ /* 0x0003e20008921848 */
[----:B---3--:R-:W-:-:S05]  /*22940*/  IADD3 R13, P3, R13, R198, RZ ;  /* 0x000000c60d0d7210 */ /* 0x008fca0007f7e0ff */
[--C-:B--2---:R-:W-:Y:S01]  /*22950*/  IMAD.X R15, R15, 0x1, R0.reuse, P3 ;  /* 0x000000010f0f7824 */ /* 0x104fe200018e0600 */
[----:B-----5:R-:W-:Y:S01]  /*22960*/  IADD3 R32, P4, R32, R198, RZ ;  /* 0x000000c620207210 */ /* 0x020fe20007f9e0ff */
[----:B------:R-:W-:Y:S02]  /*22970*/  STL [R1+0x66c], R13 ;  /* 0x00066c0d01007387 */ /* 0x000fe40000100800 */
[----:B-1----:R-:W-:Y:S02]  /*22980*/  IMAD.MOV.U32 R11, RZ, RZ, R15 ;  /* 0x000000ffff0b7224 */ /* 0x002fe400078e000f */
[----:B------:R-:W-:Y:S01]  /*22990*/  IMAD.X R33, R33, 0x1, R0, P4 ;  /* 0x0000000121217824 */ /* 0x000fe200020e0600 */
[----:B------:R1:W-:Y:S04]  /*229a0*/  STL [R1+0x660], R15 ;  /* 0x0006600f01007387 */ /* 0x0003e80000100800 */
[----:B------:R-:W-:Y:S01]  /*229b0*/  STL [R1+0x64c], R32 ;  /* 0x00064c2001007387 */ /* 0x000fe20000100800 */
[----:B------:R-:W-:-:S03]  /*229c0*/  IMAD.MOV.U32 R10, RZ, RZ, R13 ;  /* 0x000000ffff0a7224 */ /* 0x000fc600078e000d */
[----:B-1----:R-:W2:Y:S04]  /*229d0*/  LDL.LU R15, [R1+0x5e0] ;  /* 0x0005e000010f7983 */ /* 0x002ea80000300800 */
[----:B------:R-:W-:Y:S04]  /*229e0*/  STL [R1+0x640], R33 ;  /* 0x0006402101007387 */ /* 0x000fe80000100800 */
[----:B------:R-:W3:Y:S01]  /*229f0*/  LDL.LU R13, [R1+0x5c0] ;  /* 0x0005c000010d7983 */ /* 0x000ee20000300800 */
[----:B------:R-:W-:-:S04]  /*22a00*/  ISETP.GT.AND P1, PT, R2, 0x19, PT ;  /* 0x000000190200780c */ /* 0x000fc80003f24270 */
[----:B------:R-:W-:Y:S02]  /*22a10*/  SEL R9, RZ, 0x4, !P1 ;  /* 0x00000004ff097807 */ /* 0x000fe40004800000 */
[----:B------:R-:W-:Y:S02]  /*22a20*/  ISETP.GT.AND P1, PT, R2, 0x1d, PT ;  /* 0x0000001d0200780c */ /* 0x000fe40003f24270 */
[----:B------:R-:W-:-:S04]  /*22a30*/  SEL R9, R9, RZ, !P0 ;  /* 0x000000ff09097207 */ /* 0x000fc80004000000 */
[----:B------:R-:W-:Y:S02]  /*22a40*/  ISETP.NE.U32.AND P2, PT, R9, RZ, PT ;  /* 0x000000ff0900720c */ /* 0x000fe40003f45070 */
[----:B------:R-:W-:-:S04]  /*22a50*/  SEL R9, RZ, 0x4, !P1 ;  /* 0x00000004ff097807 */ /* 0x000fc80004800000 */
[----:B------:R-:W-:-:S04]  /*22a60*/  SEL R9, R9, RZ, !P0 ;  /* 0x000000ff09097207 */ /* 0x000fc80004000000 */
[----:B------:R-:W-:-:S03]  /*22a70*/  ISETP.NE.U32.AND P1, PT, R9, RZ, PT ;  /* 0x000000ff0900720c */ /* 0x000fc60003f25070 */
[----:B------:R1:W-:Y:S02]  /*22a80*/  LDGSTS.E [R8+0x3200], [R10.64], P2 ;  /* 0x032000000a087fae */ /* 0x0003e40009121848 */
[----:B-1----:R-:W-:Y:S02]  /*22a90*/  IMAD.MOV.U32 R10, RZ, RZ, R32 ;  /* 0x000000ffff0a7224 */ /* 0x002fe400078e0020 */
[----:B------:R-:W-:-:S06]  /*22aa0*/  IMAD.MOV.U32 R11, RZ, RZ, R33 ;  /* 0x000000ffff0b7224 */ /* 0x000fcc00078e0021 */
[----:B------:R1:W-:Y:S01]  /*22ab0*/  LDGSTS.E [R8+0x3a00], [R10.64], P1 ;  /* 0x03a000000a087fae */ /* 0x0003e20008921848 */
[----:B------:R-:W-:-:S04]  /*22ac0*/  ISETP.GT.AND P1, PT, R2, 0x21, PT ;  /* 0x000000210200780c */ /* 0x000fc80003f24270 */
[----:B------:R-:W-:Y:S02]  /*22ad0*/  SEL R9, RZ, 0x4, !P1 ;  /* 0x00000004ff097807 */ /* 0x000fe40004800000 */
[----:B------:R-:W-:Y:S02]  /*22ae0*/  ISETP.GT.AND P1, PT, R2, 0x25, PT ;  /* 0x000000250200780c */ /* 0x000fe40003f24270 */
[----:B------:R-:W-:Y:S02]  /*22af0*/  SEL R9, R9, RZ, !P0 ;  /* 0x000000ff09097207 */ /* 0x000fe40004000000 */
[----:B------:R-:W-:Y:S02]  /*22b00*/  IADD3 R30, P3, R30, R198, RZ ;  /* 0x000000c61e1e7210 */ /* 0x000fe40007f7e0ff */
[----:B------:R-:W-:Y:S02]  /*22b10*/  ISETP.NE.U32.AND P2, PT, R9, RZ, PT ;  /* 0x000000ff0900720c */ /* 0x000fe40003f45070 */
[----:B------:R-:W-:Y:S01]  /*22b20*/  SEL R9, RZ, 0x4, !P1 ;  /* 0x00000004ff097807 */ /* 0x000fe20004800000 */
[----:B------:R-:W-:-:S03]  /*22b30*/  IMAD.X R31, R31, 0x1, R0, P3 ;  /* 0x000000011f1f7824 */ /* 0x000fc600018e0600 */
[----:B------:R-:W-:Y:S02]  /*22b40*/  SEL R9, R9, RZ, !P0 ;  /* 0x000000ff09097207 */ /* 0x000fe40004000000 */
[----:B----4-:R-:W-:Y:S02]  /*22b50*/  IADD3 R28, P4, R28, R198, RZ ;  /* 0x000000c61c1c7210 */ /* 0x010fe40007f9e0ff */
[----:B------:R-:W-:Y:S01]  /*22b60*/  ISETP.NE.U32.AND P1, PT, R9, RZ, PT ;  /* 0x000000ff0900720c */ /* 0x000fe20003f25070 */
[----:B-1----:R-:W-:Y:S02]  /*22b70*/  IMAD.MOV.U32 R10, RZ, RZ, R30 ;  /* 0x000000ffff0a7224 */ /* 0x002fe400078e001e */
[----:B------:R-:W-:Y:S02]  /*22b80*/  IMAD.MOV.U32 R11, RZ, RZ, R31 ;  /* 0x000000ffff0b7224 */ /* 0x000fe400078e001f */
[----:B------:R-:W-:-:S03]  /*22b90*/  IMAD.X R29, R29, 0x1, R0, P4 ;  /* 0x000000011d1d7824 */ /* 0x000fc600020e0600 */
[----:B------:R1:W-:Y:S02]  /*22ba0*/  LDGSTS.E [R8+0x4200], [R10.64], P2 ;  /* 0x042000000a087fae */ /* 0x0003e40009121848 */
[----:B-1----:R-:W-:Y:S02]  /*22bb0*/  IMAD.MOV.U32 R10, RZ, RZ, R28 ;  /* 0x000000ffff0a7224 */ /* 0x002fe400078e001c */
[----:B------:R-:W-:-:S05]  /*22bc0*/  IMAD.MOV.U32 R11, RZ, RZ, R29 ;  /* 0x000000ffff0b7224 */ /* 0x000fca00078e001d */
[----:B------:R1:W-:Y:S01]  /*22bd0*/  LDGSTS.E [R8+0x4a00], [R10.64], P1 ;  /* 0x04a000000a087fae */ /* 0x0003e20008921848 */
[----:B------:R-:W-:-:S04]  /*22be0*/  ISETP.GT.AND P1, PT, R2, 0x29, PT ;  /* 0x000000290200780c */ /* 0x000fc80003f24270 */
[----:B------:R-:W-:-:S04]  /*22bf0*/  SEL R9, RZ, 0x4, !P1 ;  /* 0x00000004ff097807 */ /* 0x000fc80004800000 */
[----:B------:R-:W-:Y:S02]  /*22c00*/  SEL R9, R9, RZ, !P0 ;  /* 0x000000ff09097207 */ /* 0x000fe40004000000 */
[-C--:B------:R-:W-:Y:S02]  /*22c10*/  IADD3 R14, P3, R14, R198.reuse, RZ ;  /* 0x000000c60e0e7210 */ /* 0x080fe40007f7e0ff */
[----:B------:R-:W-:Y:S02]  /*22c20*/  ISETP.NE.U32.AND P2, PT, R9, RZ, PT ;  /* 0x000000ff0900720c */ /* 0x000fe40003f45070 */
[----:B------:R-:W-:Y:S01]  /*22c30*/  IADD3 R12, P4, R12, R198, RZ ;  /* 0x000000c60c0c7210 */ /* 0x000fe20007f9e0ff */
[----:B------:R-:W-:Y:S01]  /*22c40*/  STL [R1+0x62c], R30 ;  /* 0x00062c1e01007387 */ /* 0x000fe20000100800 */
[----:B-1----:R-:W-:-:S03]  /*22c50*/  IMAD.MOV.U32 R10, RZ, RZ, R14 ;  /* 0x000000ffff0a7224 */ /* 0x002fc600078e000e */
[----:B------:R-:W-:Y:S04]  /*22c60*/  STL [R1+0x620], R31 ;  /* 0x0006201f01007387 */ /* 0x000fe80000100800 */
[----:B------:R-:W-:Y:S04]  /*22c70*/  STL [R1+0x60c], R28 ;  /* 0x00060c1c01007387 */ /* 0x000fe80000100800 */
[----:B------:R-:W-:Y:S04]  /*22c80*/  STL [R1+0x600], R29 ;  /* 0x0006001d01007387 */ /* 0x000fe80000100800 */
[----:B------:R-:W-:Y:S01]  /*22c90*/  STL [R1+0x5ec], R14 ;  /* 0x0005ec0e01007387 */ /* 0x000fe20000100800 */
[----:B--2---:R-:W-:-:S04]  /*22ca0*/  IMAD.X R15, R15, 0x1, R0, P3 ;  /* 0x000000010f0f7824 */ /* 0x004fc800018e0600 */
[----:B------:R-:W-:Y:S01]  /*22cb0*/  IMAD.MOV.U32 R11, RZ, RZ, R15 ;  /* 0x000000ffff0b7224 */ /* 0x000fe200078e000f */
[----:B------:R1:W-:Y:S01]  /*22cc0*/  STL [R1+0x5e0], R15 ;  /* 0x0005e00f01007387 */ /* 0x0003e20000100800 */
[----:B---3--:R-:W-:-:S03]  /*22cd0*/  IMAD.X R13, R13, 0x1, R0, P4 ;  /* 0x000000010d0d7824 */ /* 0x008fc600020e0600 */
[----:B------:R-:W-:Y:S04]  /*22ce0*/  STL [R1+0x5cc], R12 ;  /* 0x0005cc0c01007387 */ /* 0x000fe80000100800 */
[----:B------:R2:W-:Y:S04]  /*22cf0*/  LDGSTS.E [R8+0x5200], [R10.64], P2 ;  /* 0x052000000a087fae */ /* 0x0005e80009121848 */
[----:B------:R3:W-:Y:S04]  /*22d00*/  STL [R1+0x5c0], R13 ;  /* 0x0005c00d01007387 */ /* 0x0007e80000100800 */
[----:B-1----:R-:W4:Y:S01]  /*22d10*/  LDL.LU R15, [R1+0x18] ;  /* 0x00001800010f7983 */ /* 0x002f220000300800 */
[----:B--2---:R-:W-:-:S03]  /*22d20*/  IMAD.MOV.U32 R11, RZ, RZ, R13 ;  /* 0x000000ffff0b7224 */ /* 0x004fc600078e000d */
[----:B---3--:R-:W2:Y:S01]  /*22d30*/  LDL.LU R13, [R1+0x1c] ;  /* 0x00001c00010d7983 */ /* 0x008ea20000300800 */
[----:B------:R-:W-:Y:S01]  /*22d40*/  ISETP.GT.AND P1, PT, R2, 0x2d, PT ;  /* 0x0000002d0200780c */ /* 0x000fe20003f24270 */
[----:B------:R-:W-:Y:S01]  /*22d50*/  IMAD.MOV.U32 R10, RZ, RZ, R12 ;  /* 0x000000ffff0a7224 */ /* 0x000fe200078e000c */
[-C--:B------:R-:W-:Y:S01]  /*22d60*/  IADD3 R204, P3, R204, R198.reuse, RZ ;  /* 0x000000c6cccc7210 */ /* 0x080fe20007f7e0ff */
[----:B------:R-:W3:Y:S01]  /*22d70*/  LDL.LU R29, [R1+0x38] ;  /* 0x00003800011d7983 */ /* 0x000ee20000300800 */
[----:B------:R-:W-:Y:S02]  /*22d80*/  SEL R9, RZ, 0x4, !P1 ;  /* 0x00000004ff097807 */ /* 0x000fe40004800000 */
[-C--:B------:R-:W-:Y:S01]  /*22d90*/  IADD3 R212, P4, R212, R198.reuse, RZ ;  /* 0x000000c6d4d47210 */ /* 0x080fe20007f9e0ff */
[--C-:B------:R-:W-:Y:S01]  /*22da0*/  IMAD.X R203, R203, 0x1, R0.reuse, P3 ;  /* 0x00000001cbcb7824 */ /* 0x100fe200018e0600 */
[----:B------:R-:W-:Y:S01]  /*22db0*/  SEL R9, R9, RZ, !P0 ;  /* 0x000000ff09097207 */ /* 0x000fe20004000000 */
[----:B------:R-:W5:Y:S03]  /*22dc0*/  LDL.LU R28, [R1+0x3c] ;  /* 0x00003c00011c7983 */ /* 0x000f660000300800 */
[----:B------:R-:W-:Y:S01]  /*22dd0*/  ISETP.NE.U32.AND P1, PT, R9, RZ, PT ;  /* 0x000000ff0900720c */ /* 0x000fe20003f25070 */
[--C-:B------:R-:W-:Y:S01]  /*22de0*/  IMAD.X R211, R211, 0x1, R0.reuse, P4 ;  /* 0x00000001d3d37824 */ /* 0x100fe200020e0600 */
[-C--:B------:R-:W-:Y:S01]  /*22df0*/  IADD3 R220, P3, R220, R198.reuse, RZ ;  /* 0x000000c6dcdc7210 */ /* 0x080fe20007f7e0ff */
[----:B------:R-:W3:Y:S10]  /*22e00*/  LDL.LU R14, [R1+0x58] ;  /* 0x00005800010e7983 */ /* 0x000ef40000300800 */
[----:B------:R1:W-:Y:S01]  /*22e10*/  LDGSTS.E [R8+0x5a00], [R10.64], P1 ;  /* 0x05a000000a087fae */ /* 0x0003e20008921848 */
[----:B------:R-:W-:Y:S01]  /*22e20*/  ISETP.GT.AND P1, PT, R2, 0x31, PT ;  /* 0x000000310200780c */ /* 0x000fe20003f24270 */
[----:B------:R-:W-:Y:S01]  /*22e30*/  IMAD.X R219, R219, 0x1, R0, P3 ;  /* 0x00000001dbdb7824 */ /* 0x000fe200018e0600 */
[----:B------:R-:W-:Y:S01]  /*22e40*/  IADD3 R228, P4, R228, R198, RZ ;  /* 0x000000c6e4e47210 */ /* 0x000fe20007f9e0ff */
[----:B------:R-:W3:Y:S01]  /*22e50*/  LDL.LU R12, [R1+0x5c] ;  /* 0x00005c00010c7983 */ /* 0x000ee20000300800 */
[----:B------:R-:W-:-:S02]  /*22e60*/  SEL R9, RZ, 0x4, !P1 ;  /* 0x00000004ff097807 */ /* 0x000fc40004800000 */
[----:B------:R-:W-:Y:S02]  /*22e70*/  ISETP.GT.AND P1, PT, R2, 0x35, PT ;  /* 0x000000350200780c */ /* 0x000fe40003f24270 */
[----:B------:R-:W-:-:S04]  /*22e80*/  SEL R9, R9, RZ, !P0 ;  /* 0x000000ff09097207 */ /* 0x000fc80004000000 */
[----:B------:R-:W-:Y:S02]  /*22e90*/  ISETP.NE.U32.AND P2, PT, R9, RZ, PT ;  /* 0x000000ff0900720c */ /* 0x000fe40003f45070 */
[----:B------:R-:W-:-:S04]  /*22ea0*/  SEL R9, RZ, 0x4, !P1 ;  /* 0x00000004ff097807 */ /* 0x000fc80004800000 */
[----:B------:R-:W-:Y:S01]  /*22eb0*/  SEL R9, R9, RZ, !P0 ;  /* 0x000000ff09097207 */ /* 0x000fe20004000000 */
[----:B-1----:R-:W-:-:S03]  /*22ec0*/  IMAD.MOV.U32 R10, RZ, RZ, R204 ;  /* 0x000000ffff0a7224 */ /* 0x002fc600078e00cc */
[----:B------:R-:W-:Y:S01]  /*22ed0*/  ISETP.NE.U32.AND P1, PT, R9, RZ, PT ;  /* 0x000000ff0900720c */ /* 0x000fe20003f25070 */
[----:B------:R-:W-:-:S05]  /*22ee0*/  IMAD.MOV.U32 R11, RZ, RZ, R203 ;  /* 0x000000ffff0b7224 */ /* 0x000fca00078e00cb */
[----:B------:R1:W-:Y:S02]  /*22ef0*/  LDGSTS.E [R8+0x6200], [R10.64], P2 ;  /* 0x062000000a087fae */ /* 0x0003e40009121848 */
[----:B-1----:R-:W-:Y:S02]  /*22f00*/  IMAD.MOV.U32 R10, RZ, RZ, R212 ;  /* 0x000000ffff0a7224 */ /* 0x002fe400078e00d4 */
[----:B------:R-:W-:-:S05]  /*22f10*/  IMAD.MOV.U32 R11, RZ, RZ, R211 ;  /* 0x000000ffff0b7224 */ /* 0x000fca00078e00d3 */
[----:B------:R1:W-:Y:S01]  /*22f20*/  LDGSTS.E [R8+0x6a00], [R10.64], P1 ;  /* 0x06a000000a087fae */ /* 0x0003e20008921848 */
[----:B------:R-:W-:-:S04]  /*22f30*/  ISETP.GT.AND P1, PT, R2, 0x39, PT ;  /* 0x000000390200780c */ /* 0x000fc80003f24270 */
[----:B------:R-:W-:Y:S02]  /*22f40*/  SEL R9, RZ, 0x4, !P1 ;  /* 0x00000004ff097807 */ /* 0x000fe40004800000 */
[----:B------:R-:W-:Y:S02]  /*22f50*/  ISETP.GT.AND P1, PT, R2, 0x3d, PT ;  /* 0x0000003d0200780c */ /* 0x000fe40003f24270 */
[----:B------:R-:W-:-:S04]  /*22f60*/  SEL R9, R9, RZ, !P0 ;  /* 0x000000ff09097207 */ /* 0x000fc80004000000 */
[----:B------:R-:W-:Y:S02]  /*22f70*/  ISETP.NE.U32.AND P2, PT, R9, RZ, PT ;  /* 0x000000ff0900720c */ /* 0x000fe40003f45070 */
[----:B------:R-:W-:-:S04]  /*22f80*/  SEL R9, RZ, 0x4, !P1 ;  /* 0x00000004ff097807 */ /* 0x000fc80004800000 */
[----:B------:R-:W-:Y:S01]  /*22f90*/  SEL R9, R9, RZ, !P0 ;  /* 0x000000ff09097207 */ /* 0x000fe20004000000 */
[----:B-1----:R-:W-:-:S03]  /*22fa0*/  IMAD.MOV.U32 R10, RZ, RZ, R220 ;  /* 0x000000ffff0a7224 */ /* 0x002fc600078e00dc */
[----:B------:R-:W-:Y:S01]  /*22fb0*/  ISETP.NE.U32.AND P1, PT, R9, RZ, PT ;  /* 0x000000ff0900720c */ /* 0x000fe20003f25070 */
[----:B------:R-:W-:Y:S02]  /*22fc0*/  IMAD.MOV.U32 R11, RZ, RZ, R219 ;  /* 0x000000ffff0b7224 */ /* 0x000fe400078e00db */
[----:B------:R-:W-:-:S03]  /*22fd0*/  IMAD.X R227, R227, 0x1, R0, P4 ;  /* 0x00000001e3e37824 */ /* 0x000fc600020e0600 */
[----:B------:R1:W-:Y:S02]  /*22fe0*/  LDGSTS.E [R8+0x7200], [R10.64], P2 ;  /* 0x072000000a087fae */ /* 0x0003e40009121848 */
[----:B-1----:R-:W-:Y:S02]  /*22ff0*/  IMAD.MOV.U32 R10, RZ, RZ, R228 ;  /* 0x000000ffff0a7224 */ /* 0x002fe400078e00e4 */
[----:B------:R-:W-:-:S05]  /*23000*/  IMAD.MOV.U32 R11, RZ, RZ, R227 ;  /* 0x000000ffff0b7224 */ /* 0x000fca00078e00e3 */
        /* <DEDUP_REMOVED lines=10> */
[----:B------:R-:W-:Y:S02]  /*230b0*/  IADD3 R244, P4, R244, R198, RZ ;  /* 0x000000c6f4f47210 */ /* 0x000fe40007f9e0ff */
        /* <DEDUP_REMOVED lines=11> */
[----:B------:R-:W-:Y:S02]  /*23170*/  IADD3 R252, P3, R252, R198, RZ ;  /* 0x000000c6fcfc7210 */ /* 0x000fe40007f7e0ff */
[----:B------:R-:W-:-:S03]  /*23180*/  ISETP.NE.U32.AND P2, PT, R9, RZ, PT ;  /* 0x000000ff0900720c */ /* 0x000fc60003f45070 */
[----:B------:R-:W-:Y:S02]  /*23190*/  IMAD.X R251, R251, 0x1, R0, P3 ;  /* 0x00000001fbfb7824 */ /* 0x000fe400018e0600 */
[----:B-1----:R-:W-:Y:S02]  /*231a0*/  IMAD.MOV.U32 R10, RZ, RZ, R252 ;  /* 0x000000ffff0a7224 */ /* 0x002fe400078e00fc */
[----:B------:R-:W-:-:S06]  /*231b0*/  IMAD.MOV.U32 R11, RZ, RZ, R251 ;  /* 0x000000ffff0b7224 */ /* 0x000fcc00078e00fb */
[----:B------:R1:W-:Y:S01]  /*231c0*/  LDGSTS.E [R8+0x9200], [R10.64], P2 ;  /* 0x092000000a087fae */ /* 0x0003e20009121848 */
[----:B--2---:R-:W-:-:S05]  /*231d0*/  IADD3 R13, P4, R13, R198, RZ ;  /* 0x000000c60d0d7210 */ /* 0x004fca0007f9e0ff */
[----:B----4-:R-:W-:Y:S01]  /*231e0*/  IMAD.X R15, R15, 0x1, R0, P4 ;  /* 0x000000010f0f7824 */ /* 0x010fe200020e0600 */
[----:B------:R-:W-:Y:S01]  /*231f0*/  STL [R1+0x1c], R13 ;  /* 0x00001c0d01007387 */ /* 0x000fe20000100800 */
[----:B-1----:R-:W-:-:S03]  /*23200*/  IMAD.MOV.U32 R10, RZ, RZ, R13 ;  /* 0x000000ffff0a7224 */ /* 0x002fc600078e000d */
[----:B------:R1:W-:Y:S01]  /*23210*/  STL [R1+0x18], R15 ;  /* 0x0000180f01007387 */ /* 0x0003e20000100800 */
[----:B------:R-:W-:-:S03]  /*23220*/  IMAD.MOV.U32 R11, RZ, RZ, R15 ;  /* 0x000000ffff0b7224 */ /* 0x000fc600078e000f */
[----:B------:R-:W2:Y:S04]  /*23230*/  LDL.LU R31, [R1+0x78] ;  /* 0x00007800011f7983 */ /* 0x000ea80000300800 */
[----:B------:R-:W4:Y:S04]  /*23240*/  LDL.LU R30, [R1+0x7c] ;  /* 0x00007c00011e7983 */ /* 0x000f280000300800 */
[----:B-1----:R-:W2:Y:S04]  /*23250*/  LDL.LU R15, [R1+0x98] ;  /* 0x00009800010f7983 */ /* 0x002ea80000300800 */
[----:B------:R-:W2:Y:S01]  /*23260*/  LDL.LU R13, [R1+0x9c] ;  /* 0x00009c00010d7983 */ /* 0x000ea20000300800 */
[----:B------:R-:W-:-:S04]  /*23270*/  ISETP.GT.AND P1, PT, R2, 0x4d, PT ;  /* 0x0000004d0200780c */ /* 0x000fc80003f24270 */
[----:B------:R-:W-:-:S04]  /*23280*/  SEL R9, RZ, 0x4, !P1 ;  /* 0x00000004ff097807 */ /* 0x000fc80004800000 */
[----:B------:R-:W-:-:S04]  /*23290*/  SEL R9, R9, RZ, !P0 ;  /* 0x000000ff09097207 */ /* 0x000fc80004000000 */
[----:B------:R-:W-:Y:S11]  /*232a0*/  ISETP.NE.U32.AND P1, PT, R9, RZ, PT ;  /* 0x000000ff0900720c */ /* 0x000ff60003f25070 */
[----:B------:R-:W-:Y:S02]  /*232b0*/  @!UPT UIADD3 URZ, URZ, URZ, URZ ;  /* 0x0000003f3f3ff290 */ /* 0x000fe4000fffe03f */
[----:B------:R1:W-:Y:S01]  /*232c0*/  LDGSTS.E [R8+0x9a00], [R10.64], P1 ;  /* 0x09a000000a087fae */ /* 0x0003e20008921848 */
[----:B------:R-:W-:-:S04]  /*232d0*/  ISETP.GT.AND P1, PT, R2, 0x51, PT ;  /* 0x000000510200780c */ /* 0x000fc80003f24270 */
[----:B------:R-:W-:-:S04]  /*232e0*/  SEL R9, RZ, 0x4, !P1 ;  /* 0x00000004ff097807 */ /* 0x000fc80004800000 */
[----:B------:R-:W-:Y:S02]  /*232f0*/  SEL R9, R9, RZ, !P0 ;  /* 0x000000ff09097207 */ /* 0x000fe40004000000 */
[-C--:B-----5:R-:W-:Y:S02]  /*23300*/  IADD3 R28, P3, R28, R198.reuse, RZ ;  /* 0x000000c61c1c7210 */ /* 0x0a0fe40007f7e0ff */
[----:B------:R-:W-:Y:S02]  /*23310*/  ISETP.GT.AND P1, PT, R2, 0x55, PT ;  /* 0x000000550200780c */ /* 0x000fe40003f24270 */
[----:B------:R-:W-:Y:S02]  /*23320*/  ISETP.NE.U32.AND P2, PT, R9, RZ, PT ;  /* 0x000000ff0900720c */ /* 0x000fe40003f45070 */
[----:B---3--:R-:W-:Y:S01]  /*23330*/  IADD3 R12, P4, R12, R198, RZ ;  /* 0x000000c60c0c7210 */ /* 0x008fe20007f9e0ff */
[--C-:B------:R-:W-:Y:S01]  /*23340*/  IMAD.X R29, R29, 0x1, R0.reuse, P3 ;  /* 0x000000011d1d7824 */ /* 0x100fe200018e0600 */
[----:B------:R-:W-:Y:S01]  /*23350*/  SEL R9, RZ, 0x4, !P1 ;  /* 0x00000004ff097807 */ /* 0x000fe20004800000 */
[----:B------:R-:W-:Y:S02]  /*23360*/  STL [R1+0x3c], R28 ;  /* 0x00003c1c01007387 */ /* 0x000fe40000100800 */
[----:B------:R-:W-:Y:S01]  /*23370*/  IMAD.X R14, R14, 0x1, R0, P4 ;  /* 0x000000010e0e7824 */ /* 0x000fe200020e0600 */
[----:B------:R-:W-:Y:S01]  /*23380*/  SEL R9, R9, RZ, !P0 ;  /* 0x000000ff09097207 */ /* 0x000fe20004000000 */
[----:B-1----:R-:W-:Y:S01]  /*23390*/  IMAD.MOV.U32 R10, RZ, RZ, R28 ;  /* 0x000000ffff0a7224 */ /* 0x002fe200078e001c */
[----:B------:R1:W-:Y:S01]  /*233a0*/  STL [R1+0x38], R29 ;  /* 0x0000381d01007387 */ /* 0x0003e20000100800 */
[----:B------:R-:W-:Y:S01]  /*233b0*/  IMAD.MOV.U32 R11, RZ, RZ, R29 ;  /* 0x000000ffff0b7224 */ /* 0x000fe200078e001d */
[----:B------:R-:W-:-:S02]  /*233c0*/  ISETP.NE.U32.AND P1, PT, R9, RZ, PT ;  /* 0x000000ff0900720c */ /* 0x000fc40003f25070 */
[----:B------:R-:W-:Y:S04]  /*233d0*/  STL [R1+0x5c], R12 ;  /* 0x00005c0c01007387 */ /* 0x000fe80000100800 */
[----:B------:R3:W-:Y:S04]  /*233e0*/  STL [R1+0x58], R14 ;  /* 0x0000580e01007387 */ /* 0x0007e80000100800 */
[----:B-1----:R-:W5:Y:S04]  /*233f0*/  LDL.LU R29, [R1+0xb8] ;  /* 0x0000b800011d7983 */ /* 0x002f680000300800 */
[----:B------:R1:W-:Y:S04]  /*23400*/  LDGSTS.E [R8+0xa200], [R10.64], P2 ;  /* 0x0a2000000a087fae */ /* 0x0003e80009121848 */
[----:B------:R-:W5:Y:S01]  /*23410*/  LDL.LU R28, [R1+0xbc] ;  /* 0x0000bc00011c7983 */ /* 0x000f620000300800 */
[----:B-1----:R-:W-:-:S02]  /*23420*/  IMAD.MOV.U32 R11, RZ, RZ, R14 ;  /* 0x000000ffff0b7224 */ /* 0x002fc400078e000e */
[----:B------:R-:W-:Y:S01]  /*23430*/  IMAD.MOV.U32 R10, RZ, RZ, R12 ;  /* 0x000000ffff0a7224 */ /* 0x000fe200078e000c */
[----:B---3--:R-:W3:Y:S04]  /*23440*/  LDL.LU R14, [R1+0xd8] ;  /* 0x0000d800010e7983 */ /* 0x008ee80000300800 */
[----:B------:R-:W3:Y:S04]  /*23450*/  LDL.LU R12, [R1+0xdc] ;  /* 0x0000dc00010c7983 */ /* 0x000ee80000300800 */
[----:B------:R1:W-:Y:S01]  /*23460*/  LDGSTS.E [R8+0xaa00], [R10.64], P1 ;  /* 0x0aa000000a087fae */ /* 0x0003e20008921848 */
[----:B------:R-:W-:-:S04]  /*23470*/  ISETP.GT.AND P1, PT, R2, 0x59, PT ;  /* 0x000000590200780c */ /* 0x000fc80003f24270 */
[----:B------:R-:W-:-:S04]  /*23480*/  SEL R9, RZ, 0x4, !P1 ;  /* 0x00000004ff097807 */ /* 0x000fc80004800000 */
[----:B------:R-:W-:-:S04]  /*23490*/  SEL R9, R9, RZ, !P0 ;  /* 0x000000ff09097207 */ /* 0x000fc80004000000 */
[----:B------:R-:W-:Y:S02]  /*234a0*/  ISETP.NE.U32.AND P2, PT, R9, RZ, PT ;  /* 0x000000ff0900720c */ /* 0x000fe40003f45070 */
[----:B----4-:R-:W-:-:S05]  /*234b0*/  IADD3 R30, P3, R30, R198, RZ ;  /* 0x000000c61e1e7210 */ /* 0x010fca0007f7e0ff */
[----:B--2---:R-:W-:Y:S01]  /*234c0*/  IMAD.X R31, R31, 0x1, R0, P3 ;  /* 0x000000011f1f7824 */ /* 0x004fe200018e0600 */
[----:B------:R-:W-:Y:S01]  /*234d0*/  IADD3 R13, P4, R13, R198, RZ ;  /* 0x000000c60d0d7210 */ /* 0x000fe20007f9e0ff */
[----:B------:R-:W-:Y:S01]  /*234e0*/  STL [R1+0x7c], R30 ;  /* 0x00007c1e01007387 */ /* 0x000fe20000100800 */
[----:B-1----:R-:W-:-:S03]  /*234f0*/  IMAD.MOV.U32 R10, RZ, RZ, R30 ;  /* 0x000000ffff0a7224 */ /* 0x002fc600078e001e */
[----:B------:R-:W-:Y:S01]  /*23500*/  IMAD.X R15, R15, 0x1, R0, P4 ;  /* 0x000000010f0f7824 */ /* 0x000fe200020e0600 */
[----:B------:R1:W-:Y:S01]  /*23510*/  STL [R1+0x78], R31 ;  /* 0x0000781f01007387 */ /* 0x0003e20000100800 */
[----:B------:R-:W-:-:S03]  /*23520*/  IMAD.MOV.U32 R11, RZ, RZ, R31 ;  /* 0x000000ffff0b7224 */ /* 0x000fc600078e001f */
[----:B------:R-:W-:Y:S04]  /*23530*/  STL [R1+0x9c], R13 ;  /* 0x00009c0d01007387 */ /* 0x000fe80000100800 */
[----:B------:R2:W-:Y:S04]  /*23540*/  STL [R1+0x98], R15 ;  /* 0x0000980f01007387 */ /* 0x0005e80000100800 */
[----:B-1----:R-:W4:Y:S04]  /*23550*/  LDL.LU R31, [R1+0xf8] ;  /* 0x0000f800011f7983 */ /* 0x002f280000300800 */
[----:B------:R1:W-:Y:S04]  /*23560*/  LDGSTS.E [R8+0xb200], [R10.64], P2 ;  /* 0x0b2000000a087fae */ /* 0x0003e80009121848 */
[----:B------:R-:W4:Y:S01]  /*23570*/  LDL.LU R30, [R1+0xfc] ;  /* 0x0000fc00011e7983 */ /* 0x000f220000300800 */
[----:B-1----:R-:W-:-:S02]  /*23580*/  IMAD.MOV.U32 R11, RZ, RZ, R15 ;  /* 0x000000ffff0b7224 */ /* 0x002fc400078e000f */
[----:B------:R-:W-:Y:S01]  /*23590*/  IMAD.MOV.U32 R10, RZ, RZ, R13 ;  /* 0x000000ffff0a7224 */ /* 0x000fe200078e000d */
[----:B--2---:R-:W2:Y:S04]  /*235a0*/  LDL.LU R15, [R1+0x118] ;  /* 0x00011800010f7983 */ /* 0x004ea80000300800 */
        /* <DEDUP_REMOVED lines=12> */
[----:B------:R-:W-:Y:S01]  /*23670*/  ISETP.NE.U32.AND P2, PT, R9, RZ, PT ;  /* 0x000000ff0900720c */ /* 0x000fe20003f45070 */
[----:B------:R-:W-:Y:S01]  /*23680*/  IMAD.X R29, R29, 0x1, R0, P3 ;  /* 0x000000011d1d7824 */ /* 0x000fe200018e0600 */
[----:B------:R-:W-:Y:S02]  /*23690*/  SEL R9, RZ, 0x4, !P1 ;  /* 0x00000004ff097807 */ /* 0x000fe40004800000 */
[----:B---3--:R-:W-:Y:S01]  /*236a0*/  IADD3 R12, P4, R12, R198, RZ ;  /* 0x000000c60c0c7210 */ /* 0x008fe20007f9e0ff */
[----:B-1----:R-:W-:Y:S01]  /*236b0*/  IMAD.MOV.U32 R10, RZ, RZ, R28 ;  /* 0x000000ffff0a7224 */ /* 0x002fe200078e001c */
[----:B------:R-:W-:Y:S01]  /*236c0*/  SEL R9, R9, RZ, !P0 ;  /* 0x000000ff09097207 */ /* 0x000fe20004000000 */
[----:B------:R-:W-:-:S02]  /*236d0*/  IMAD.MOV.U32 R11, RZ, RZ, R29 ;  /* 0x000000ffff0b7224 */ /* 0x000fc400078e001d */
[----:B------:R-:W-:Y:S01]  /*236e0*/  IMAD.X R14, R14, 0x1, R0, P4 ;  /* 0x000000010e0e7824 */ /* 0x000fe200020e0600 */
[----:B------:R-:W-:Y:S01]  /*236f0*/  STL [R1+0xbc], R28 ;  /* 0x0000bc1c01007387 */ /* 0x000fe20000100800 */
[----:B------:R-:W-:-:S03]  /*23700*/  ISETP.NE.U32.AND P1, PT, R9, RZ, PT ;  /* 0x000000ff0900720c */ /* 0x000fc60003f25070 */
[----:B------:R1:W-:Y:S04]  /*23710*/  STL [R1+0xb8], R29 ;  /* 0x0000b81d01007387 */ /* 0x0003e80000100800 */
[----:B------:R-:W-:Y:S04]  /*23720*/  STL [R1+0xdc], R12 ;  /* 0x0000dc0c01007387 */ /* 0x000fe80000100800 */
[----:B------:R3:W-:Y:S04]  /*23730*/  STL [R1+0xd8], R14 ;  /* 0x0000d80e01007387 */ /* 0x0007e80000100800 */
[----:B------:R5:W-:Y:S04]  /*23740*/  LDGSTS.E [R8+0xc200], [R10.64], P2 ;  /* 0x0c2000000a087fae */ /* 0x000be80009121848 */
[----:B-1----:R-:W2:Y:S04]  /*23750*/  LDL.LU R29, [R1+0x138] ;  /* 0x00013800011d7983 */ /* 0x002ea80000300800 */
[----:B------:R-:W2:Y:S01]  /*23760*/  LDL.LU R28, [R1+0x13c] ;  /* 0x00013c00011c7983 */ /* 0x000ea20000300800 */
[----:B-----5:R-:W-:-:S02]  /*23770*/  IMAD.MOV.U32 R11, RZ, RZ, R14 ;  /* 0x000000ffff0b7224 */ /* 0x020fc400078e000e */
[----:B------:R-:W-:Y:S01]  /*23780*/  IMAD.MOV.U32 R10, RZ, RZ, R12 ;  /* 0x000000ffff0a7224 */ /* 0x000fe200078e000c */
[----:B---3--:R-:W5:Y:S04]  /*23790*/  LDL.LU R14, [R1+0x158] ;  /* 0x00015800010e7983 */ /* 0x008f680000300800 */
[----:B------:R-:W5:Y:S04]  /*237a0*/  LDL.LU R12, [R1+0x15c] ;  /* 0x00015c00010c7983 */ /* 0x000f680000300800 */
[----:B------:R1:W-:Y:S01]  /*237b0*/  LDGSTS.E [R8+0xca00], [R10.64], P1 ;  /* 0x0ca000000a087fae */ /* 0x0003e20008921848 */
[----:B------:R-:W-:-:S04]  /*237c0*/  ISETP.GT.AND P1, PT, R2, 0x69, PT ;  /* 0x000000690200780c */ /* 0x000fc80003f24270 */
[----:B------:R-:W-:-:S04]  /*237d0*/  SEL R9, RZ, 0x4, !P1 ;  /* 0x00000004ff097807 */ /* 0x000fc80004800000 */
[----:B------:R-:W-:-:S04]  /*237e0*/  SEL R9, R9, RZ, !P0 ;  /* 0x000000ff09097207 */ /* 0x000fc80004000000 */
[----:B------:R-:W-:Y:S02]  /*237f0*/  ISETP.NE.U32.AND P2, PT, R9, RZ, PT ;  /* 0x000000ff0900720c */ /* 0x000fe40003f45070 */
[----:B----4-:R-:W-:-:S05]  /*23800*/  IADD3 R30, P3, R30, R198, RZ ;  /* 0x000000c61e1e7210 */ /* 0x010fca0007f7e0ff */
[----:B------:R-:W-:Y:S01]  /*23810*/  IMAD.X R31, R31, 0x1, R0, P3 ;  /* 0x000000011f1f7824 */ /* 0x000fe200018e0600 */
[----:B------:R-:W-:Y:S01]  /*23820*/  STL [R1+0xfc], R30 ;  /* 0x0000fc1e01007387 */ /* 0x000fe20000100800 */
[----:B-1----:R-:W-:Y:S02]  /*23830*/  IMAD.MOV.U32 R10, RZ, RZ, R30 ;  /* 0x000000ffff0a7224 */ /* 0x002fe400078e001e */
        /* <DEDUP_REMOVED lines=9> */
[----:B----4-:R-:W-:-:S02]  /*238d0*/  IMAD.MOV.U32 R11, RZ, RZ, R15 ;  /* 0x000000ffff0b7224 */ /* 0x010fc400078e000f */
[----:B------:R-:W-:Y:S01]  /*238e0*/  IMAD.MOV.U32 R10, RZ, RZ, R13 ;  /* 0x000000ffff0a7224 */ /* 0x000fe200078e000d */
[----:B--2---:R-:W2:Y:S04]  /*238f0*/  LDL.LU R15, [R1+0x198] ;  /* 0x00019800010f7983 */ /* 0x004ea80000300800 */
[----:B------:R-:W4:Y:S01]  /*23900*/  LDL.LU R13, [R1+0x19c] ;  /* 0x00019c00010d7983 */ /* 0x000f220000300800 */
        /* <DEDUP_REMOVED lines=9> */
[----:B------:R-:W-:Y:S02]  /*239a0*/  ISETP.GT.AND P1, PT, R2, 0x75, PT ;  /* 0x000000750200780c */ /* 0x000fe40003f24270 */
[----:B------:R-:W-:Y:S02]  /*239b0*/  ISETP.NE.U32.AND P2, PT, R9, RZ, PT ;  /* 0x000000ff0900720c */ /* 0x000fe40003f45070 */
[----:B------:R-:W-:Y:S02]  /*239c0*/  IADD3 R28, P3, R28, R198, RZ ;  /* 0x000000c61c1c7210 */ /* 0x000fe40007f7e0ff */
[----:B------:R-:W-:-:S03]  /*239d0*/  SEL R9, RZ, 0x4, !P1 ;  /* 0x00000004ff097807 */ /* 0x000fc60004800000 */
[----:B------:R-:W-:Y:S01]  /*239e0*/  IMAD.X R29, R29, 0x1, R0, P3 ;  /* 0x000000011d1d7824 */ /* 0x000fe200018e0600 */
[----:B-----5:R-:W-:Y:S01]  /*239f0*/  IADD3 R12, P4, R12, R198, RZ ;  /* 0x000000c60c0c7210 */ /* 0x020fe20007f9e0ff */
[----:B------:R-:W-:Y:S01]  /*23a00*/  STL [R1+0x13c], R28 ;  /* 0x00013c1c01007387 */ /* 0x000fe20000100800 */
[----:B-1----:R-:W-:-:S03]  /*23a10*/  IMAD.MOV.U32 R10, RZ, RZ, R28 ;  /* 0x000000ffff0a7224 */ /* 0x002fc600078e001c */
[----:B------:R-:W-:Y:S01]  /*23a20*/  IMAD.X R14, R14, 0x1, R0, P4 ;  /* 0x000000010e0e7824 */ /* 0x000fe200020e0600 */
[----:B------:R1:W-:Y:S01]  /*23a30*/  STL [R1+0x138], R29 ;  /* 0x0001381d01007387 */ /* 0x0003e20000100800 */
[----:B------:R-:W-:Y:S01]  /*23a40*/  IMAD.MOV.U32 R11, RZ, RZ, R29 ;  /* 0x000000ffff0b7224 */ /* 0x000fe200078e001d */
[----:B------:R-:W-:Y:S02]  /*23a50*/  SEL R9, R9, RZ, !P0 ;  /* 0x000000ff09097207 */ /* 0x000fe40004000000 */
[----:B------:R-:W-:Y:S04]  /*23a60*/  STL [R1+0x15c], R12 ;  /* 0x00015c0c01007387 */ /* 0x000fe80000100800 */
[----:B------:R5:W-:Y:S01]  /*23a70*/  STL [R1+0x158], R14 ;  /* 0x0001580e01007387 */ /* 0x000be20000100800 */
[----:B------:R-:W-:-:S03]  /*23a80*/  ISETP.NE.U32.AND P1, PT, R9, RZ, PT ;  /* 0x000000ff0900720c */ /* 0x000fc60003f25070 */
[----:B-1----:R-:W2:Y:S04]  /*23a90*/  LDL.LU R29, [R1+0x718] ;  /* 0x00071800011d7983 */ /* 0x002ea80000300800 */
[----:B------:R1:W-:Y:S04]  /*23aa0*/  LDGSTS.E [R8+0xe200], [R10.64], P2 ;  /* 0x0e2000000a087fae */ /* 0x0003e80009121848 */
[----:B------:R-:W2:Y:S01]  /*23ab0*/  LDL.LU R28, [R1+0x724] ;  /* 0x00072400011c7983 */ /* 0x000ea20000300800 */
[----:B-1----:R-:W-:Y:S02]  /*23ac0*/  IMAD.MOV.U32 R11, RZ, RZ, R14 ;  /* 0x000000ffff0b7224 */ /* 0x002fe400078e000e */
[----:B------:R-:W-:Y:S01]  /*23ad0*/  IMAD.MOV.U32 R10, RZ, RZ, R12 ;  /* 0x000000ffff0a7224 */ /* 0x000fe200078e000c */
[----:B-----5:R-:W5:Y:S04]  /*23ae0*/  LDL.LU R14, [R1+0x6f8] ;  /* 0x0006f800010e7983 */ /* 0x020f680000300800 */
[----:B------:R-:W5:Y:S04]  /*23af0*/  LDL.LU R12, [R1+0x704] ;  /* 0x00070400010c7983 */ /* 0x000f680000300800 */
[----:B------:R1:W-:Y:S01]  /*23b00*/  LDGSTS.E [R8+0xea00], [R10.64], P1 ;  /* 0x0ea000000a087fae */ /* 0x0003e20008921848 */
[----:B------:R-:W-:-:S04]  /*23b10*/  ISETP.GT.AND P1, PT, R2, 0x79, PT ;  /* 0x000000790200780c */ /* 0x000fc80003f24270 */
[----:B------:R-:W-:-:S04]  /*23b20*/  SEL R9, RZ, 0x4, !P1 ;  /* 0x00000004ff097807 */ /* 0x000fc80004800000 */
[----:B------:R-:W-:-:S04]  /*23b30*/  SEL R9, R9, RZ, !P0 ;  /* 0x000000ff09097207 */ /* 0x000fc80004000000 */
[----:B------:R-:W-:Y:S02]  /*23b40*/  ISETP.NE.U32.AND P2, PT, R9, RZ, PT ;  /* 0x000000ff0900720c */ /* 0x000fe40003f45070 */
[----:B---3--:R-:W-:-:S05]  /*23b50*/  IADD3 R30, P3, R30, R198, RZ ;  /* 0x000000c61e1e7210 */ /* 0x008fca0007f7e0ff */
[--C-:B------:R-:W-:Y:S01]  /*23b60*/  IMAD.X R31, R31, 0x1, R0.reuse, P3 ;  /* 0x000000011f1f7824 */ /* 0x100fe200018e0600 */
[----:B----4-:R-:W-:Y:S01]  /*23b70*/  IADD3 R13, P4, R13, R198, RZ ;  /* 0x000000c60d0d7210 */ /* 0x010fe20007f9e0ff */
[----:B------:R-:W-:Y:S04]  /*23b80*/  STL [R1+0x17c], R30 ;  /* 0x00017c1e01007387 */ /* 0x000fe80000100800 */
[----:B--2---:R-:W-:Y:S01]  /*23b90*/  IMAD.X R15, R15, 0x1, R0, P4 ;  /* 0x000000010f0f7824 */ /* 0x004fe200020e0600 */
[----:B------:R2:W-:Y:S01]  /*23ba0*/  STL [R1+0x178], R31 ;  /* 0x0001781f01007387 */ /* 0x0005e20000100800 */
[----:B-1----:R-:W-:Y:S02]  /*23bb0*/  IMAD.MOV.U32 R10, RZ, RZ, R30 ;  /* 0x000000ffff0a7224 */ /* 0x002fe400078e001e */
[----:B------:R-:W-:Y:S01]  /*23bc0*/  IMAD.MOV.U32 R11, RZ, RZ, R31 ;  /* 0x000000ffff0b7224 */ /* 0x000fe200078e001f */
[----:B------:R-:W-:Y:S04]  /*23bd0*/  STL [R1+0x19c], R13 ;  /* 0x00019c0d01007387 */ /* 0x000fe80000100800 */
[----:B------:R1:W-:Y:S04]  /*23be0*/  STL [R1+0x198], R15 ;  /* 0x0001980f01007387 */ /* 0x0003e80000100800 */
[----:B--2---:R-:W2:Y:S04]  /*23bf0*/  LDL.LU R31, [R1+0x6d8] ;  /* 0x0006d800011f7983 */ /* 0x004ea80000300800 */
[----:B------:R-:W3:Y:S04]  /*23c00*/  LDL.LU R30, [R1+0x6e4] ;  /* 0x0006e400011e7983 */ /* 0x000ee80000300800 */
[----:B------:R4:W-:Y:S02]  /*23c10*/  LDGSTS.E [R8+0xf200], [R10.64], P2 ;  /* 0x0f2000000a087fae */ /* 0x0009e40009121848 */
[----:B----4-:R-:W-:-:S02]  /*23c20*/  IMAD.MOV.U32 R11, RZ, RZ, R15 ;  /* 0x000000ffff0b7224 */ /* 0x010fc400078e000f */
[----:B------:R-:W-:Y:S01]  /*23c30*/  IMAD.MOV.U32 R10, RZ, RZ, R13 ;  /* 0x000000ffff0a7224 */ /* 0x000fe200078e000d */
[----:B-1----:R-:W4:Y:S04]  /*23c40*/  LDL.LU R15, [R1+0x6b8] ;  /* 0x0006b800010f7983 */ /* 0x002f280000300800 */
[----:B------:R-:W4:Y:S01]  /*23c50*/  LDL.LU R13, [R1+0x6c4] ;  /* 0x0006c400010d7983 */ /* 0x000f220000300800 */
[----:B------:R-:W-:-:S04]  /*23c60*/  ISETP.GT.AND P1, PT, R2, 0x7d, PT ;  /* 0x0000007d0200780c */ /* 0x000fc80003f24270 */
[----:B------:R-:W-:-:S04]  /*23c70*/  SEL R9, RZ, 0x4, !P1 ;  /* 0x00000004ff097807 */ /* 0x000fc80004800000 */
[----:B------:R-:W-:-:S04]  /*23c80*/  SEL R9, R9, RZ, !P0 ;  /* 0x000000ff09097207 */ /* 0x000fc80004000000 */
[----:B------:R-:W-:Y:S02]  /*23c90*/  ISETP.NE.U32.AND P1, PT, R9, RZ, PT ;  /* 0x000000ff0900720c */ /* 0x000fe40003f25070 */
[----:B------:R-:W-:-:S11]  /*23ca0*/  ISETP.GT.AND P2, PT, R2, 0x6, PT ;  /* 0x000000060200780c */ /* 0x000fd60003f44270 */
[----:B------:R1:W-:Y:S01]  /*23cb0*/  LDGSTS.E [R8+0xfa00], [R10.64], P1 ;  /* 0x0fa000000a087fae */ /* 0x0003e20008921848 */
[----:B------:R-:W-:Y:S02]  /*23cc0*/  ISETP.GT.AND P1, PT, R2, 0x2, PT ;  /* 0x000000020200780c */ /* 0x000fe40003f24270 */
[----:B------:R-:W-:Y:S02]  /*23cd0*/  SEL R9, RZ, 0x4, !P2 ;  /* 0x00000004ff097807 */ /* 0x000fe40005000000 */
[----:B-1----:R-:W-:-:S04]  /*23ce0*/  SEL R10, RZ, 0x4, !P1 ;  /* 0x00000004ff0a7807 */ /* 0x002fc80004800000 */
[----:B------:R-:W-:Y:S02]  /*23cf0*/  SEL R10, R10, RZ, !P0 ;  /* 0x000000ff0a0a7207 */ /* 0x000fe40004000000 */
[----:B------:R-:W-:Y:S02]  /*23d00*/  SEL R9, R9, RZ, !P0 ;  /* 0x000000ff09097207 */ /* 0x000fe40004000000 */
[-C--:B------:R-:W-:Y:S02]  /*23d10*/  IADD3 R28, P3, R28, R198.reuse, RZ ;  /* 0x000000c61c1c7210 */ /* 0x080fe40007f7e0ff */
[----:B------:R-:W-:Y:S02]  /*23d20*/  ISETP.NE.U32.AND P1, PT, R10, RZ, PT ;  /* 0x000000ff0a00720c */ /* 0x000fe40003f25070 */
[----:B-----5:R-:W-:Y:S01]  /*23d30*/  IADD3 R12, P4, R12, R198, RZ ;  /* 0x000000c60c0c7210 */ /* 0x020fe20007f9e0ff */
[--C-:B------:R-:W-:Y:S01]  /*23d40*/  IMAD.X R29, R29, 0x1, R0.reuse, P3 ;  /* 0x000000011d1d7824 */ /* 0x100fe200018e0600 */
[----:B------:R-:W-:Y:S01]  /*23d50*/  ISETP.NE.U32.AND P2, PT, R9, RZ, PT ;  /* 0x000000ff0900720c */ /* 0x000fe20003f45070 */
[----:B------:R-:W-:Y:S01]  /*23d60*/  IMAD.U32 R9, RZ, RZ, UR5 ;  /* 0x00000005ff097e24 */ /* 0x000fe2000f8e00ff */
[----:B------:R-:W-:Y:S01]  /*23d70*/  LOP3.LUT R32, R200, 0x40, RZ, 0x3c, !PT ;  /* 0x00000040c8207812 */ /* 0x000fe200078e3cff */
[----:B------:R-:W-:Y:S01]  /*23d80*/  IMAD.X R14, R14, 0x1, R0, P4 ;  /* 0x000000010e0e7824 */ /* 0x000fe200020e0600 */
[----:B------:R-:W-:Y:S01]  /*23d90*/  STL [R1+0x724], R28 ;  /* 0x0007241c01007387 */ /* 0x000fe20000100800 */
[----:B------:R-:W-:-:S02]  /*23da0*/  IMAD.MOV.U32 R10, RZ, RZ, R28 ;  /* 0x000000ffff0a7224 */ /* 0x000fc400078e001c */
[----:B------:R-:W-:Y:S02]  /*23db0*/  IMAD R9, R9, 0x10000, R32 ;  /* 0x0001000009097824 */ /* 0x000fe400078e0220 */
[----:B------:R-:W-:Y:S01]  /*23dc0*/  IMAD.MOV.U32 R11, RZ, RZ, R29 ;  /* 0x000000ffff0b7224 */ /* 0x000fe200078e001d */
[----:B------:R-:W-:Y:S04]  /*23dd0*/  STL [R1+0x704], R12 ;  /* 0x0007040c01007387 */ /* 0x000fe80000100800 */
[----:B------:R1:W-:Y:S04]  /*23de0*/  STL [R1+0x718], R29 ;  /* 0x0007181d01007387 */ /* 0x0003e80000100800 */
[----:B------:R5:W-:Y:S04]  /*23df0*/  STL [R1+0x6f8], R14 ;  /* 0x0006f80e01007387 */ /* 0x000be80000100800 */
[----:B------:R5:W-:Y:S04]  /*23e00*/  LDGSTS.E [R9+0x400], [R10.64], P1 ;  /* 0x004000000a097fae */ /* 0x000be80008921848 */
[----:B-1----:R-:W4:Y:S04]  /*23e10*/  LDL.LU R29, [R1+0x698] ;  /* 0x00069800011d7983 */ /* 0x002f280000300800 */
[----:B------:R-:W4:Y:S01]  /*23e20*/  LDL.LU R28, [R1+0x6a4] ;  /* 0x0006a400011c7983 */ /* 0x000f220000300800 */
[----:B-----5:R-:W-:-:S02]  /*23e30*/  IMAD.MOV.U32 R11, RZ, RZ, R14 ;  /* 0x000000ffff0b7224 */ /* 0x020fc400078e000e */
[----:B------:R-:W-:Y:S01]  /*23e40*/  IMAD.MOV.U32 R10, RZ, RZ, R12 ;  /* 0x000000ffff0a7224 */ /* 0x000fe200078e000c */
[----:B------:R-:W5:Y:S04]  /*23e50*/  LDL.LU R14, [R1+0x678] ;  /* 0x00067800010e7983 */ /* 0x000f680000300800 */
[----:B------:R-:W5:Y:S01]  /*23e60*/  LDL.LU R12, [R1+0x684] ;  /* 0x00068400010c7983 */ /* 0x000f620000300800 */
[----:B------:R-:W-:-:S03]  /*23e70*/  ISETP.GT.AND P1, PT, R2, 0xa, PT ;  /* 0x0000000a0200780c */ /* 0x000fc60003f24270 */
[----:B------:R1:W-:Y:S02]  /*23e80*/  LDGSTS.E [R9+0xc00], [R10.64], P2 ;  /* 0x00c000000a097fae */ /* 0x0003e40009121848 */
        /* <DEDUP_REMOVED lines=8> */
[----:B--2---:R-:W-:Y:S02]  /*23f10*/  IMAD.X R31, R31, 0x1, R0, P3 ;  /* 0x000000011f1f7824 */ /* 0x004fe400018e0600 */
[----:B------:R-:W-:Y:S02]  /*23f20*/  IMAD.MOV.U32 R10, RZ, RZ, R30 ;  /* 0x000000ffff0a7224 */ /* 0x000fe400078e001e */
[----:B------:R-:W-:Y:S01]  /*23f30*/  IMAD.MOV.U32 R11, RZ, RZ, R31 ;  /* 0x000000ffff0b7224 */ /* 0x000fe200078e001f */
[----:B------:R-:W-:Y:S04]  /*23f40*/  STL [R1+0x6e4], R30 ;  /* 0x0006e41e01007387 */ /* 0x000fe80000100800 */
[----:B------:R-:W-:Y:S04]  /*23f50*/  STL [R1+0x6d8], R31 ;  /* 0x0006d81f01007387 */ /* 0x000fe80000100800 */
[----:B------:R1:W-:Y:S01]  /*23f60*/  LDGSTS.E [R9+0x1400], [R10.64], P2 ;  /* 0x014000000a097fae */ /* 0x0003e20009121848 */
[----:B----4-:R-:W-:-:S05]  /*23f70*/  IADD3 R13, P4, R13, R198, RZ ;  /* 0x000000c60d0d7210 */ /* 0x010fca0007f9e0ff */
[----:B------:R-:W-:Y:S01]  /*23f80*/  IMAD.X R15, R15, 0x1, R0, P4 ;  /* 0x000000010f0f7824 */ /* 0x000fe200020e0600 */
[----:B------:R-:W-:Y:S01]  /*23f90*/  STL [R1+0x6c4], R13 ;  /* 0x0006c40d01007387 */ /* 0x000fe20000100800 */
[----:B-1----:R-:W-:Y:S02]  /*23fa0*/  IMAD.MOV.U32 R10, RZ, RZ, R13 ;  /* 0x000000ffff0a7224 */ /* 0x002fe400078e000d */
[----:B------:R-:W-:Y:S01]  /*23fb0*/  IMAD.MOV.U32 R11, RZ, RZ, R15 ;  /* 0x000000ffff0b7224 */ /* 0x000fe200078e000f */
[----:B------:R1:W-:Y:S04]  /*23fc0*/  STL [R1+0x6b8], R15 ;  /* 0x0006b80f01007387 */ /* 0x0003e80000100800 */
[----:B------:R2:W-:Y:S04]  /*23fd0*/  LDGSTS.E [R9+0x1c00], [R10.64], P1 ;  /* 0x01c000000a097fae */ /* 0x0005e80008921848 */
[----:B-1----:R-:W3:Y:S04]  /*23fe0*/  LDL.LU R15, [R1+0x658] ;  /* 0x00065800010f7983 */ /* 0x002ee80000300800 */
[----:B------:R-:W4:Y:S04]  /*23ff0*/  LDL.LU R13, [R1+0x664] ;  /* 0x00066400010d7983 */ /* 0x000f280000300800 */
[----:B------:R-:W3:Y:S04]  /*24000*/  LDL.LU R33, [R1+0x638] ;  /* 0x0006380001217983 */ /* 0x000ee80000300800 */
[----:B------:R-:W3:Y:S01]  /*24010*/  LDL.LU R32, [R1+0x644] ;  /* 0x0006440001207983 */ /* 0x000ee20000300800 */
[----:B------:R-:W-:-:S04]  /*24020*/  ISETP.GT.AND P1, PT, R2, 0x12, PT ;  /* 0x000000120200780c */ /* 0x000fc80003f24270 */
[----:B--2---:R-:W-:Y:S02]  /*24030*/  SEL R10, RZ, 0x4, !P1 ;  /* 0x00000004ff0a7807 */ /* 0x004fe40004800000 */
[----:B------:R-:W-:Y:S02]  /*24040*/  ISETP.GT.AND P1, PT, R2, 0x16, PT ;  /* 0x000000160200780c */ /* 0x000fe40003f24270 */
[----:B------:R-:W-:-:S04]  /*24050*/  SEL R10, R10, RZ, !P0 ;  /* 0x000000ff0a0a7207 */ /* 0x000fc80004000000 */
[----:B------:R-:W-:Y:S02]  /*24060*/  ISETP.NE.U32.AND P2, PT, R10, RZ, PT ;  /* 0x000000ff0a00720c */ /* 0x000fe40003f45070 */
[----:B------:R-:W-:-:S04]  /*24070*/  SEL R10, RZ, 0x4, !P1 ;  /* 0x00000004ff0a7807 */ /* 0x000fc80004800000 */
[----:B------:R-:W-:-:S04]  /*24080*/  SEL R10, R10, RZ, !P0 ;  /* 0x000000ff0a0a7207 */ /* 0x000fc80004000000 */
[----:B------:R-:W-:Y:S02]  /*24090*/  ISETP.NE.U32.AND P1, PT, R10, RZ, PT ;  /* 0x000000ff0a00720c */ /* 0x000fe40003f25070 */
[----:B------:R-:W-:-:S05]  /*240a0*/  IADD3 R28, P3, R28, R198, RZ ;  /* 0x000000c61c1c7210 */ /* 0x000fca0007f7e0ff */
[--C-:B------:R-:W-:Y:S01]  /*240b0*/  IMAD.X R29, R29, 0x1, R0.reuse, P3 ;  /* 0x000000011d1d7824 */ /* 0x100fe200018e0600 */
[----:B-----5:R-:W-:Y:S01]  /*240c0*/  IADD3 R12, P4, R12, R198, RZ ;  /* 0x000000c60c0c7210 */ /* 0x020fe20007f9e0ff */
[----:B------:R-:W-:Y:S04]  /*240d0*/  STL [R1+0x6a4], R28 ;  /* 0x0006a41c01007387 */ /* 0x000fe80000100800 */
[----:B------:R-:W-:Y:S01]  /*240e0*/  IMAD.X R14, R14, 0x1, R0, P4 ;  /* 0x000000010e0e7824 */ /* 0x000fe200020e0600 */
[----:B------:R1:W-:Y:S04]  /*240f0*/  STL [R1+0x698], R29 ;  /* 0x0006981d01007387 */ /* 0x0003e80000100800 */
[----:B------:R-:W-:Y:S04]  /*24100*/  STL [R1+0x684], R12 ;  /* 0x0006840c01007387 */ /* 0x000fe80000100800 */
[----:B------:R2:W-:Y:S04]  /*24110*/  STL [R1+0x678], R14 ;  /* 0x0006780e01007387 */ /* 0x0005e80000100800 */
[----:B------:R-:W5:Y:S04]  /*24120*/  LDL.LU R31, [R1+0x618] ;  /* 0x00061800011f7983 */ /* 0x000f680000300800 */
[----:B------:R-:W5:Y:S01]  /*24130*/  LDL.LU R30, [R1+0x624] ;  /* 0x00062400011e7983 */ /* 0x000f620000300800 */
[----:B------:R-:W-:-:S02]  /*24140*/  IMAD.MOV.U32 R11, RZ, RZ, R29 ;  /* 0x000000ffff0b7224 */ /* 0x000fc400078e001d */
[----:B------:R-:W-:Y:S01]  /*24150*/  IMAD.MOV.U32 R10, RZ, RZ, R28 ;  /* 0x000000ffff0a7224 */ /* 0x000fe200078e001c */
[----:B-1----:R-:W5:Y:S04]  /*24160*/  LDL.LU R29, [R1+0x5f8] ;  /* 0x0005f800011d7983 */ /* 0x002f680000300800 */
[----:B------:R-:W5:Y:S04]  /*24170*/  LDL.LU R28, [R1+0x604] ;  /* 0x00060400011c7983 */ /* 0x000f680000300800 */
[----:B------:R1:W-:Y:S02]  /*24180*/  LDGSTS.E [R9+0x2400], [R10.64], P2 ;  /* 0x024000000a097fae */ /* 0x0003e40009121848 */
[----:B-1----:R-:W-:-:S02]  /*24190*/  IMAD.MOV.U32 R10, RZ, RZ, R12 ;  /* 0x000000ffff0a7224 */ /* 0x002fc400078e000c */
[----:B------:R-:W-:Y:S02]  /*241a0*/  IMAD.MOV.U32 R11, RZ, RZ, R14 ;  /* 0x000000ffff0b7224 */ /* 0x000fe400078e000e */
[----:B--2---:R-:W2:Y:S04]  /*241b0*/  LDL.LU R14, [R1+0x5e4] ;  /* 0x0005e400010e7983 */ /* 0x004ea80000300800 */
[----:B------:R1:W-:Y:S01]  /*241c0*/  LDGSTS.E [R9+0x2c00], [R10.64], P1 ;  /* 0x02c000000a097fae */ /* 0x0003e20008921848 */
[----:B------:R-:W-:-:S03]  /*241d0*/  ISETP.GT.AND P1, PT, R2, 0x1a, PT ;  /* 0x0000001a0200780c */ /* 0x000fc60003f24270 */
[----:B------:R-:W2:Y:S01]  /*241e0*/  LDL.LU R12, [R1+0x5c4] ;  /* 0x0005c400010c7983 */ /* 0x000ea20000300800 */
        /* <DEDUP_REMOVED lines=8> */
[--C-:B---3--:R-:W-:Y:S01]  /*24270*/  IMAD.X R15, R15, 0x1, R0.reuse, P3 ;  /* 0x000000010f0f7824 */ /* 0x108fe200018e0600 */
[----:B------:R-:W-:Y:S01]  /*24280*/  IADD3 R32, P4, R32, R198, RZ ;  /* 0x000000c620207210 */ /* 0x000fe20007f9e0ff */
[----:B------:R-:W-:Y:S02]  /*24290*/  STL [R1+0x664], R13 ;  /* 0x0006640d01007387 */ /* 0x000fe40000100800 */
[----:B------:R-:W-:Y:S02]  /*242a0*/  IMAD.MOV.U32 R11, RZ, RZ, R15 ;  /* 0x000000ffff0b7224 */ /* 0x000fe400078e000f */
[----:B------:R-:W-:Y:S01]  /*242b0*/  IMAD.X R33, R33, 0x1, R0, P4 ;  /* 0x0000000121217824 */ /* 0x000fe200020e0600 */
[----:B------:R1:W-:Y:S01]  /*242c0*/  STL [R1+0x658], R15 ;  /* 0x0006580f01007387 */ /* 0x0003e20000100800 */
[----:B------:R-:W-:-:S03]  /*242d0*/  IMAD.MOV.U32 R10, RZ, RZ, R13 ;  /* 0x000000ffff0a7224 */ /* 0x000fc600078e000d */
[----:B------:R-:W-:Y:S04]  /*242e0*/  STL [R1+0x644], R32 ;  /* 0x0006442001007387 */ /* 0x000fe80000100800 */
[----:B------:R3:W-:Y:S04]  /*242f0*/  LDGSTS.E [R9+0x3400], [R10.64], P2 ;  /* 0x034000000a097fae */ /* 0x0007e80009121848 */
[----:B-1----:R-:W4:Y:S04]  /*24300*/  LDL.LU R15, [R1+0x5d8] ;  /* 0x0005d800010f7983 */ /* 0x002f280000300800 */
[----:B------:R-:W-:Y:S04]  /*24310*/  STL [R1+0x638], R33 ;  /* 0x0006382101007387 */ /* 0x000fe80000100800 */
[----:B------:R-:W4:Y:S01]  /*24320*/  LDL.LU R13, [R1+0x5b8] ;  /* 0x0005b800010d7983 */ /* 0x000f220000300800 */
[----:B---3--:R-:W-:-:S02]  /*24330*/  IMAD.MOV.U32 R10, RZ, RZ, R32 ;  /* 0x000000ffff0a7224 */ /* 0x008fc400078e0020 */
        /* <DEDUP_REMOVED lines=12> */
[----:B------:R-:W-:Y:S01]  /*24400*/  IADD3 R28, P4, R28, R198, RZ ;  /* 0x000000c61c1c7210 */ /* 0x000fe20007f9e0ff */
        /* <DEDUP_REMOVED lines=8> */
[-C--:B--2---:R-:W-:Y:S02]  /*24490*/  IADD3 R14, P3, R14, R198.reuse, RZ ;  /* 0x000000c60e0e7210 */ /* 0x084fe40007f7e0ff */
[----:B-1----:R-:W-:Y:S02]  /*244a0*/  SEL R10, RZ, 0x4, !P1 ;  /* 0x00000004ff0a7807 */ /* 0x002fe40004800000 */
[----:B------:R-:W-:Y:S02]  /*244b0*/  ISETP.GT.AND P1, PT, R2, 0x2e, PT ;  /* 0x0000002e0200780c */ /* 0x000fe40003f24270 */
[----:B------:R-:W-:Y:S02]  /*244c0*/  SEL R10, R10, RZ, !P0 ;  /* 0x000000ff0a0a7207 */ /* 0x000fe40004000000 */
[----:B------:R-:W-:-:S02]  /*244d0*/  IADD3 R12, P4, R12, R198, RZ ;  /* 0x000000c60c0c7210 */ /* 0x000fc40007f9e0ff */
[----:B------:R-:W-:Y:S02]  /*244e0*/  ISETP.NE.U32.AND P2, PT, R10, RZ, PT ;  /* 0x000000ff0a00720c */ /* 0x000fe40003f45070 */
[----:B------:R-:W-:Y:S01]  /*244f0*/  SEL R10, RZ, 0x4, !P1 ;  /* 0x00000004ff0a7807 */ /* 0x000fe20004800000 */
[----:B------:R-:W-:Y:S03]  /*24500*/  STL [R1+0x624], R30 ;  /* 0x0006241e01007387 */ /* 0x000fe60000100800 */
[----:B------:R-:W-:Y:S01]  /*24510*/  SEL R10, R10, RZ, !P0 ;  /* 0x000000ff0a0a7207 */ /* 0x000fe20004000000 */
[----:B------:R1:W-:Y:S04]  /*24520*/  STL [R1+0x618], R31 ;  /* 0x0006181f01007387 */ /* 0x0003e80000100800 */
[----:B------:R2:W-:Y:S01]  /*24530*/  STL [R1+0x604], R28 ;  /* 0x0006041c01007387 */ /* 0x0005e20000100800 */
[----:B------:R-:W-:Y:S01]  /*24540*/  ISETP.NE.U32.AND P1, PT, R10, RZ, PT ;  /* 0x000000ff0a00720c */ /* 0x000fe20003f25070 */
[----:B------:R-:W-:-:S02]  /*24550*/  IMAD.MOV.U32 R10, RZ, RZ, R14 ;  /* 0x000000ffff0a7224 */ /* 0x000fc400078e000e */
[----:B------:R-:W-:Y:S04]  /*24560*/  STL [R1+0x5f8], R29 ;  /* 0x0005f81d01007387 */ /* 0x000fe80000100800 */
[----:B------:R3:W-:Y:S01]  /*24570*/  STL [R1+0x5e4], R14 ;  /* 0x0005e40e01007387 */ /* 0x0007e20000100800 */
[----:B----4-:R-:W-:-:S04]  /*24580*/  IMAD.X R15, R15, 0x1, R0, P3 ;  /* 0x000000010f0f7824 */ /* 0x010fc800018e0600 */
[----:B------:R-:W-:Y:S01]  /*24590*/  IMAD.MOV.U32 R11, RZ, RZ, R15 ;  /* 0x000000ffff0b7224 */ /* 0x000fe200078e000f */
[----:B------:R-:W-:Y:S01]  /*245a0*/  STL [R1+0x5d8], R15 ;  /* 0x0005d80f01007387 */ /* 0x000fe20000100800 */
[----:B------:R-:W-:-:S03]  /*245b0*/  IMAD.X R13, R13, 0x1, R0, P4 ;  /* 0x000000010d0d7824 */ /* 0x000fc600020e0600 */
[----:B------:R4:W-:Y:S04]  /*245c0*/  STL [R1+0x5c4], R12 ;  /* 0x0005c40c01007387 */ /* 0x0009e80000100800 */
[----:B------:R3:W-:Y:S04]  /*245d0*/  STL [R1+0x5b8], R13 ;  /* 0x0005b80d01007387 */ /* 0x0007e80000100800 */
[----:B-1----:R-:W5:Y:S04]  /*245e0*/  LDL.LU R31, [R1] ;  /* 0x00000000011f7983 */ /* 0x002f680000300800 */
[----:B--2---:R-:W2:Y:S04]  /*245f0*/  LDL.LU R28, [R1+0x4] ;  /* 0x00000400011c7983 */ /* 0x004ea80000300800 */
[----:B------:R1:W-:Y:S04]  /*24600*/  LDGSTS.E [R9+0x5400], [R10.64], P2 ;  /* 0x054000000a097fae */ /* 0x0003e80009121848 */
[----:B---3--:R-:W3:Y:S01]  /*24610*/  LDL.LU R14, [R1+0x20] ;  /* 0x00002000010e7983 */ /* 0x008ee20000300800 */
[----:B-1----:R-:W-:-:S03]  /*24620*/  IMAD.MOV.U32 R10, RZ, RZ, R12 ;  /* 0x000000ffff0a7224 */ /* 0x002fc600078e000c */
[----:B----4-:R-:W4:Y:S01]  /*24630*/  LDL.LU R12, [R1+0x24] ;  /* 0x00002400010c7983 */ /* 0x010f220000300800 */
[----:B------:R-:W-:Y:S01]  /*24640*/  IMAD.MOV.U32 R11, RZ, RZ, R13 ;  /* 0x000000ffff0b7224 */ /* 0x000fe200078e000d */
[-C--:B------:R-:W-:Y:S02]  /*24650*/  IADD3 R206, P3, R206, R198.reuse, RZ ;  /* 0x000000c6cece7210 */ /* 0x080fe40007f7e0ff */
[----:B------:R-:W-:Y:S01]  /*24660*/  IADD3 R214, P4, R214, R198, RZ ;  /* 0x000000c6d6d67210 */ /* 0x000fe20007f9e0ff */
[----:B------:R-:W3:Y:S04]  /*24670*/  LDL.LU R30, [R1+0x40] ;  /* 0x00004000011e7983 */ /* 0x000ee80000300800 */
[----:B------:R1:W-:Y:S01]  /*24680*/  LDGSTS.E [R9+0x5c00], [R10.64], P1 ;  /* 0x05c000000a097fae */ /* 0x0003e20008921848 */
[----:B------:R-:W-:Y:S01]  /*24690*/  ISETP.GT.AND P1, PT, R2, 0x32, PT ;  /* 0x000000320200780c */ /* 0x000fe20003f24270 */
[----:B------:R-:W-:-:S02]  /*246a0*/  IMAD.X R205, R205, 0x1, R0, P3 ;  /* 0x00000001cdcd7824 */ /* 0x000fc400018e0600 */
[----:B------:R-:W-:Y:S01]  /*246b0*/  IMAD.X R213, R213, 0x1, R0, P4 ;  /* 0x00000001d5d57824 */ /* 0x000fe200020e0600 */
[----:B------:R-:W3:Y:S01]  /*246c0*/  LDL.LU R29, [R1+0x44] ;  /* 0x00004400011d7983 */ /* 0x000ee20000300800 */
[----:B-1----:R-:W-:Y:S01]  /*246d0*/  SEL R10, RZ, 0x4, !P1 ;  /* 0x00000004ff0a7807 */ /* 0x002fe20004800000 */
[----:B------:R-:W-:Y:S01]  /*246e0*/  IMAD.MOV.U32 R11, RZ, RZ, R205 ;  /* 0x000000ffff0b7224 */ /* 0x000fe200078e00cd */
[----:B------:R-:W-:Y:S01]  /*246f0*/  ISETP.GT.AND P1, PT, R2, 0x36, PT ;  /* 0x000000360200780c */ /* 0x000fe20003f24270 */
[----:B------:R-:W3:Y:S01]  /*24700*/  LDL.LU R15, [R1+0x60] ;  /* 0x00006000010f7983 */ /* 0x000ee20000300800 */
[----:B------:R-:W-:Y:S02]  /*24710*/  SEL R10, R10, RZ, !P0 ;  /* 0x000000ff0a0a7207 */ /* 0x000fe40004000000 */
[----:B------:R-:W-:Y:S01]  /*24720*/  IADD3 R222, P3, R222, R198, RZ ;  /* 0x000000c6dede7210 */ /* 0x000fe20007f7e0ff */
[----:B------:R-:W3:Y:S01]  /*24730*/  LDL.LU R13, [R1+0x64] ;  /* 0x00006400010d7983 */ /* 0x000ee20000300800 */
[----:B------:R-:W-:-:S02]  /*24740*/  ISETP.NE.U32.AND P2, PT, R10, RZ, PT ;  /* 0x000000ff0a00720c */ /* 0x000fc40003f45070 */
[----:B------:R-:W-:-:S04]  /*24750*/  SEL R10, RZ, 0x4, !P1 ;  /* 0x00000004ff0a7807 */ /* 0x000fc80004800000 */
[----:B------:R-:W-:-:S04]  /*24760*/  SEL R10, R10, RZ, !P0 ;  /* 0x000000ff0a0a7207 */ /* 0x000fc80004000000 */
        /* <DEDUP_REMOVED lines=23> */
[----:B------:R-:W-:-:S04]  /*248e0*/  ISETP.GT.AND P1, PT, R2, 0x42, PT ;  /* 0x000000420200780c */ /* 0x000fc80003f24270 */
[----:B-1----:R-:W-:Y:S02]  /*248f0*/  SEL R10, RZ, 0x4, !P1 ;  /* 0x00000004ff0a7807 */ /* 0x002fe40004800000 */
        /* <DEDUP_REMOVED lines=25> */
[----:B-----5:R-:W-:Y:S01]  /*24a90*/  IMAD.X R31, R31, 0x1, R0, P3 ;  /* 0x000000011f1f7824 */ /* 0x020fe200018e0600 */
[----:B------:R-:W-:Y:S01]  /*24aa0*/  STL [R1+0x4], R28 ;  /* 0x0000041c01007387 */ /* 0x000fe20000100800 */
[----:B------:R-:W-:Y:S02]  /*24ab0*/  IMAD.MOV.U32 R10, RZ, RZ, R28 ;  /* 0x000000ffff0a7224 */ /* 0x000fe400078e001c */
[----:B------:R-:W-:Y:S01]  /*24ac0*/  IMAD.MOV.U32 R11, RZ, RZ, R31 ;  /* 0x000000ffff0b7224 */ /* 0x000fe200078e001f */
[----:B------:R1:W-:Y:S04]  /*24ad0*/  STL [R1], R31 ;  /* 0x0000001f01007387 */ /* 0x0003e80000100800 */
[----:B------:R2:W-:Y:S01]  /*24ae0*/  LDGSTS.E [R9+0x9400], [R10.64], P2 ;  /* 0x094000000a097fae */ /* 0x0005e20009121848 */
[----:B----4-:R-:W-:-:S05]  /*24af0*/  IADD3 R12, P4, R12, R198, RZ ;  /* 0x000000c60c0c7210 */ /* 0x010fca0007f9e0ff */
[----:B---3--:R-:W-:Y:S01]  /*24b00*/  IMAD.X R14, R14, 0x1, R0, P4 ;  /* 0x000000010e0e7824 */ /* 0x008fe200020e0600 */
[----:B------:R-:W-:Y:S04]  /*24b10*/  STL [R1+0x24], R12 ;  /* 0x0000240c01007387 */ /* 0x000fe80000100800 */
[----:B------:R3:W-:Y:S01]  /*24b20*/  STL [R1+0x20], R14 ;  /* 0x0000200e01007387 */ /* 0x0007e20000100800 */
[----:B--2---:R-:W-:-:S03]  /*24b30*/  IMAD.MOV.U32 R11, RZ, RZ, R14 ;  /* 0x000000ffff0b7224 */ /* 0x004fc600078e000e */
[----:B-1----:R-:W2:Y:S01]  /*24b40*/  LDL.LU R31, [R1+0x80] ;  /* 0x00008000011f7983 */ /* 0x002ea20000300800 */
[----:B------:R-:W-:-:S03]  /*24b50*/  IMAD.MOV.U32 R10, RZ, RZ, R12 ;  /* 0x000000ffff0a7224 */ /* 0x000fc600078e000c */
[----:B------:R-:W4:Y:S04]  /*24b60*/  LDL.LU R28, [R1+0x84] ;  /* 0x00008400011c7983 */ /* 0x000f280000300800 */
[----:B---3--:R-:W3:Y:S04]  /*24b70*/  LDL.LU R14, [R1+0xa0] ;  /* 0x0000a000010e7983 */ /* 0x008ee80000300800 */
[----:B------:R-:W5:Y:S04]  /*24b80*/  LDL.LU R12, [R1+0xa4] ;  /* 0x0000a400010c7983 */ /* 0x000f680000300800 */
[----:B------:R1:W-:Y:S01]  /*24b90*/  LDGSTS.E [R9+0x9c00], [R10.64], P1 ;  /* 0x09c000000a097fae */ /* 0x0003e20008921848 */
[----:B------:R-:W-:-:S04]  /*24ba0*/  ISETP.GT.AND P1, PT, R2, 0x52, PT ;  /* 0x000000520200780c */ /* 0x000fc80003f24270 */
[----:B-1----:R-:W-:Y:S02]  /*24bb0*/  SEL R10, RZ, 0x4, !P1 ;  /* 0x00000004ff0a7807 */ /* 0x002fe40004800000 */
[----:B------:R-:W-:Y:S02]  /*24bc0*/  ISETP.GT.AND P1, PT, R2, 0x56, PT ;  /* 0x000000560200780c */ /* 0x000fe40003f24270 */
[----:B------:R-:W-:Y:S02]  /*24bd0*/  SEL R10, R10, RZ, !P0 ;  /* 0x000000ff0a0a7207 */ /* 0x000fe40004000000 */
[----:B------:R-:W-:Y:S02]  /*24be0*/  IADD3 R29, P3, R29, R198, RZ ;  /* 0x000000c61d1d7210 */ /* 0x000fe40007f7e0ff */
[----:B------:R-:W-:Y:S02]  /*24bf0*/  ISETP.NE.U32.AND P2, PT, R10, RZ, PT ;  /* 0x000000ff0a00720c */ /* 0x000fe40003f45070 */
[----:B------:R-:W-:-:S02]  /*24c00*/  SEL R10, RZ, 0x4, !P1 ;  /* 0x00000004ff0a7807 */ /* 0x000fc40004800000 */
[----:B------:R-:W-:Y:S02]  /*24c10*/  IADD3 R13, P4, R13, R198, RZ ;  /* 0x000000c60d0d7210 */ /* 0x000fe40007f9e0ff */
[----:B------:R-:W-:Y:S01]  /*24c20*/  SEL R10, R10, RZ, !P0 ;  /* 0x000000ff0a0a7207 */ /* 0x000fe20004000000 */
[--C-:B------:R-:W-:Y:S02]  /*24c30*/  IMAD.X R30, R30, 0x1, R0.reuse, P3 ;  /* 0x000000011e1e7824 */ /* 0x100fe400018e0600 */
[----:B------:R-:W-:Y:S01]  /*24c40*/  IMAD.X R15, R15, 0x1, R0, P4 ;  /* 0x000000010f0f7824 */ /* 0x000fe200020e0600 */
[----:B------:R-:W-:Y:S01]  /*24c50*/  ISETP.NE.U32.AND P1, PT, R10, RZ, PT ;  /* 0x000000ff0a00720c */ /* 0x000fe20003f25070 */
[----:B------:R-:W-:Y:S01]  /*24c60*/  STL [R1+0x44], R29 ;  /* 0x0000441d01007387 */ /* 0x000fe20000100800 */
[----:B------:R-:W-:Y:S02]  /*24c70*/  IMAD.MOV.U32 R10, RZ, RZ, R29 ;  /* 0x000000ffff0a7224 */ /* 0x000fe400078e001d */
[----:B------:R-:W-:Y:S01]  /*24c80*/  IMAD.MOV.U32 R11, RZ, RZ, R30 ;  /* 0x000000ffff0b7224 */ /* 0x000fe200078e001e */
[----:B------:R1:W-:Y:S04]  /*24c90*/  STL [R1+0x40], R30 ;  /* 0x0000401e01007387 */ /* 0x0003e80000100800 */
[----:B------:R-:W-:Y:S04]  /*24ca0*/  STL [R1+0x64], R13 ;  /* 0x0000640d01007387 */ /* 0x000fe80000100800 */
[----:B------:R1:W-:Y:S04]  /*24cb0*/  STL [R1+0x60], R15 ;  /* 0x0000600f01007387 */ /* 0x0003e80000100800 */
[----:B-1----:R-:W3:Y:S04]  /*24cc0*/  LDL.LU R30, [R1+0xc0] ;  /* 0x0000c000011e7983 */ /* 0x002ee80000300800 */
[----:B------:R1:W-:Y:S04]  /*24cd0*/  LDGSTS.E [R9+0xa400], [R10.64], P2 ;  /* 0x0a4000000a097fae */ /* 0x0003e80009121848 */
[----:B------:R-:W3:Y:S01]  /*24ce0*/  LDL.LU R29, [R1+0xc4] ;  /* 0x0000c400011d7983 */ /* 0x000ee20000300800 */
[----:B-1----:R-:W-:-:S02]  /*24cf0*/  IMAD.MOV.U32 R10, RZ, RZ, R13 ;  /* 0x000000ffff0a7224 */ /* 0x002fc400078e000d */
[----:B------:R-:W-:Y:S02]  /*24d00*/  IMAD.MOV.U32 R11, RZ, RZ, R15 ;  /* 0x000000ffff0b7224 */ /* 0x000fe400078e000f */
        /* <DEDUP_REMOVED lines=12> */
[----:B--2---:R-:W-:Y:S01]  /*24dd0*/  IMAD.X R31, R31, 0x1, R0, P3 ;  /* 0x000000011f1f7824 */ /* 0x004fe200018e0600 */
[----:B-----5:R-:W-:Y:S01]  /*24de0*/  IADD3 R12, P4, R12, R198, RZ ;  /* 0x000000c60c0c7210 */ /* 0x020fe20007f9e0ff */
[----:B------:R-:W-:Y:S01]  /*24df0*/  STL [R1+0x84], R28 ;  /* 0x0000841c01007387 */ /* 0x000fe20000100800 */
[----:B------:R-:W-:-:S03]  /*24e00*/  IMAD.MOV.U32 R10, RZ, RZ, R28 ;  /* 0x000000ffff0a7224 */ /* 0x000fc600078e001c */
[----:B---3--:R-:W-:Y:S01]  /*24e10*/  IMAD.X R14, R14, 0x1, R0, P4 ;  /* 0x000000010e0e7824 */ /* 0x008fe200020e0600 */
[----:B------:R1:W-:Y:S01]  /*24e20*/  STL [R1+0x80], R31 ;  /* 0x0000801f01007387 */ /* 0x0003e20000100800 */
[----:B------:R-:W-:-:S03]  /*24e30*/  IMAD.MOV.U32 R11, RZ, RZ, R31 ;  /* 0x000000ffff0b7224 */ /* 0x000fc600078e001f */
[----:B------:R-:W-:Y:S04]  /*24e40*/  STL [R1+0xa4], R12 ;  /* 0x0000a40c01007387 */ /* 0x000fe80000100800 */
[----:B------:R2:W-:Y:S04]  /*24e50*/  STL [R1+0xa0], R14 ;  /* 0x0000a00e01007387 */ /* 0x0005e80000100800 */
[----:B-1----:R-:W3:Y:S04]  /*24e60*/  LDL.LU R31, [R1+0x100] ;  /* 0x00010000011f7983 */ /* 0x002ee80000300800 */
[----:B------:R1:W-:Y:S04]  /*24e70*/  LDGSTS.E [R9+0xb400], [R10.64], P2 ;  /* 0x0b4000000a097fae */ /* 0x0003e80009121848 */
[----:B------:R-:W4:Y:S01]  /*24e80*/  LDL.LU R28, [R1+0x104] ;  /* 0x00010400011c7983 */ /* 0x000f220000300800 */
[----:B-1----:R-:W-:-:S02]  /*24e90*/  IMAD.MOV.U32 R11, RZ, RZ, R14 ;  /* 0x000000ffff0b7224 */ /* 0x002fc400078e000e */
        /* <DEDUP_REMOVED lines=12> */
[----:B------:R-:W-:Y:S01]  /*24f60*/  SEL R10, R10, RZ, !P0 ;  /* 0x000000ff0a0a7207 */ /* 0x000fe20004000000 */
[----:B------:R-:W-:Y:S01]  /*24f70*/  IMAD.MOV.U32 R11, RZ, RZ, R30 ;  /* 0x000000ffff0b7224 */ /* 0x000fe200078e001e */
[----:B------:R-:W-:Y:S02]  /*24f80*/  IADD3 R13, P4, R13, R198, RZ ;  /* 0x000000c60d0d7210 */ /* 0x000fe40007f9e0ff */
[----:B------:R-:W-:Y:S01]  /*24f90*/  ISETP.NE.U32.AND P1, PT, R10, RZ, PT ;  /* 0x000000ff0a00720c */ /* 0x000fe20003f25070 */
[----:B------:R-:W-:Y:S02]  /*24fa0*/  IMAD.MOV.U32 R10, RZ, RZ, R29 ;  /* 0x000000ffff0a7224 */ /* 0x000fe400078e001d */
[----:B------:R-:W-:Y:S01]  /*24fb0*/  IMAD.X R15, R15, 0x1, R0, P4 ;  /* 0x000000010f0f7824 */ /* 0x000fe200020e0600 */
[----:B------:R-:W-:Y:S04]  /*24fc0*/  STL [R1+0xc4], R29 ;  /* 0x0000c41d01007387 */ /* 0x000fe80000100800 */
[----:B------:R1:W-:Y:S04]  /*24fd0*/  STL [R1+0xc0], R30 ;  /* 0x0000c01e01007387 */ /* 0x0003e80000100800 */
[----:B------:R1:W-:Y:S04]  /*24fe0*/  LDGSTS.E [R9+0xc400], [R10.64], P2 ;  /* 0x0c4000000a097fae */ /* 0x0003e80009121848 */
[----:B------:R-:W-:Y:S04]  /*24ff0*/  STL [R1+0xe4], R13 ;  /* 0x0000e40d01007387 */ /* 0x000fe80000100800 */
[----:B------:R1:W-:Y:S02]  /*25000*/  STL [R1+0xe0], R15 ;  /* 0x0000e00f01007387 */ /* 0x0003e40000100800 */
[----:B-1----:R-:W-:-:S02]  /*25010*/  IMAD.MOV.U32 R10, RZ, RZ, R13 ;  /* 0x000000ffff0a7224 */ /* 0x002fc400078e000d */
[----:B------:R-:W2:Y:S01]  /*25020*/  LDL.LU R30, [R1+0x140] ;  /* 0x00014000011e7983 */ /* 0x000ea20000300800 */
[----:B------:R-:W-:-:S03]  /*25030*/  IMAD.MOV.U32 R11, RZ, RZ, R15 ;  /* 0x000000ffff0b7224 */ /* 0x000fc600078e000f */
[----:B------:R-:W2:Y:S04]  /*25040*/  LDL.LU R29, [R1+0x144] ;  /* 0x00014400011d7983 */ /* 0x000ea80000300800 */
[----:B------:R-:W2:Y:S04]  /*25050*/  LDL.LU R15, [R1+0x160] ;  /* 0x00016000010f7983 */ /* 0x000ea80000300800 */
        /* <DEDUP_REMOVED lines=11> */
[----:B---3--:R-:W-:Y:S01]  /*25110*/  IMAD.X R31, R31, 0x1, R0, P3 ;  /* 0x000000011f1f7824 */ /* 0x008fe200018e0600 */
[----:B------:R-:W-:Y:S01]  /*25120*/  STL [R1+0x104], R28 ;  /* 0x0001041c01007387 */ /* 0x000fe20000100800 */
[----:B------:R-:W-:Y:S02]  /*25130*/  IMAD.MOV.U32 R10, RZ, RZ, R28 ;  /* 0x000000ffff0a7224 */ /* 0x000fe400078e001c */
[----:B------:R-:W-:Y:S01]  /*25140*/  IMAD.MOV.U32 R11, RZ, RZ, R31 ;  /* 0x000000ffff0b7224 */ /* 0x000fe200078e001f */
[----:B-----5:R-:W-:Y:S01]  /*25150*/  IADD3 R12, P4, R12, R198, RZ ;  /* 0x000000c60c0c7210 */ /* 0x020fe20007f9e0ff */
[----:B------:R1:W-:Y:S04]  /*25160*/  STL [R1+0x100], R31 ;  /* 0x0001001f01007387 */ /* 0x0003e80000100800 */
[----:B--2---:R-:W-:Y:S01]  /*25170*/  IMAD.X R14, R14, 0x1, R0, P4 ;  /* 0x000000010e0e7824 */ /* 0x004fe200020e0600 */
[----:B------:R-:W-:Y:S04]  /*25180*/  STL [R1+0x124], R12 ;  /* 0x0001240c01007387 */ /* 0x000fe80000100800 */
[----:B------:R2:W-:Y:S04]  /*25190*/  STL [R1+0x120], R14 ;  /* 0x0001200e01007387 */ /* 0x0005e80000100800 */
[----:B------:R3:W-:Y:S04]  /*251a0*/  LDGSTS.E [R9+0xd400], [R10.64], P2 ;  /* 0x0d4000000a097fae */ /* 0x0007e80009121848 */
[----:B-1----:R-:W4:Y:S04]  /*251b0*/  LDL.LU R31, [R1+0x180] ;  /* 0x00018000011f7983 */ /* 0x002f280000300800 */
[----:B------:R-:W5:Y:S01]  /*251c0*/  LDL.LU R28, [R1+0x184] ;  /* 0x00018400011c7983 */ /* 0x000f620000300800 */
[----:B---3--:R-:W-:-:S02]  /*251d0*/  IMAD.MOV.U32 R11, RZ, RZ, R14 ;  /* 0x000000ffff0b7224 */ /* 0x008fc400078e000e */
[----:B------:R-:W-:Y:S01]  /*251e0*/  IMAD.MOV.U32 R10, RZ, RZ, R12 ;  /* 0x000000ffff0a7224 */ /* 0x000fe200078e000c */
[----:B--2---:R-:W2:Y:S04]  /*251f0*/  LDL.LU R14, [R1+0x1a0] ;  /* 0x0001a000010e7983 */ /* 0x004ea80000300800 */
[----:B------:R-:W3:Y:S04]  /*25200*/  LDL.LU R12, [R1+0x1a4] ;  /* 0x0001a400010c7983 */ /* 0x000ee80000300800 */
[----:B------:R1:W-:Y:S01]  /*25210*/  LDGSTS.E [R9+0xdc00], [R10.64], P1 ;  /* 0x0dc000000a097fae */ /* 0x0003e20008921848 */
[----:B------:R-:W-:-:S04]  /*25220*/  ISETP.GT.AND P1, PT, R2, 0x72, PT ;  /* 0x000000720200780c */ /* 0x000fc80003f24270 */
[----:B-1----:R-:W-:Y:S02]  /*25230*/  SEL R10, RZ, 0x4, !P1 ;  /* 0x00000004ff0a7807 */ /* 0x002fe40004800000 */
[----:B------:R-:W-:Y:S02]  /*25240*/  ISETP.GT.AND P1, PT, R2, 0x76, PT ;  /* 0x000000760200780c */ /* 0x000fe40003f24270 */
[----:B------:R-:W-:-:S04]  /*25250*/  SEL R10, R10, RZ, !P0 ;  /* 0x000000ff0a0a7207 */ /* 0x000fc80004000000 */
[----:B------:R-:W-:Y:S02]  /*25260*/  ISETP.NE.U32.AND P2, PT, R10, RZ, PT ;  /* 0x000000ff0a00720c */ /* 0x000fe40003f45070 */
[----:B------:R-:W-:Y:S02]  /*25270*/  SEL R10, RZ, 0x4, !P1 ;  /* 0x00000004ff0a7807 */ /* 0x000fe40004800000 */
[----:B------:R-:W-:Y:S02]  /*25280*/  IADD3 R29, P3, R29, R198, RZ ;  /* 0x000000c61d1d7210 */ /* 0x000fe40007f7e0ff */
[----:B------:R-:W-:-:S03]  /*25290*/  SEL R10, R10, RZ, !P0 ;  /* 0x000000ff0a0a7207 */ /* 0x000fc60004000000 */
[----:B------:R-:W-:Y:S01]  /*252a0*/  IMAD.X R30, R30, 0x1, R0, P3 ;  /* 0x000000011e1e7824 */ /* 0x000fe200018e0600 */
[----:B------:R-:W-:Y:S02]  /*252b0*/  ISETP.NE.U32.AND P1, PT, R10, RZ, PT ;  /* 0x000000ff0a00720c */ /* 0x000fe40003f25070 */
[----:B------:R-:W-:Y:S01]  /*252c0*/  IADD3 R13, P4, R13, R198, RZ ;  /* 0x000000c60d0d7210 */ /* 0x000fe20007f9e0ff */
[----:B------:R-:W-:Y:S01]  /*252d0*/  IMAD.MOV.U32 R10, RZ, RZ, R29 ;  /* 0x000000ffff0a7224 */ /* 0x000fe200078e001d */
[----:B------:R-:W-:Y:S01]  /*252e0*/  STL [R1+0x144], R29 ;  /* 0x0001441d01007387 */ /* 0x000fe20000100800 */
[----:B------:R-:W-:Y:S02]  /*252f0*/  IMAD.MOV.U32 R11, RZ, RZ, R30 ;  /* 0x000000ffff0b7224 */ /* 0x000fe400078e001e */
[----:B------:R-:W-:Y:S01]  /*25300*/  IMAD.X R15, R15, 0x1, R0, P4 ;  /* 0x000000010f0f7824 */ /* 0x000fe200020e0600 */
[----:B------:R1:W-:Y:S04]  /*25310*/  STL [R1+0x140], R30 ;  /* 0x0001401e01007387 */ /* 0x0003e80000100800 */
[----:B------:R-:W-:Y:S04]  /*25320*/  STL [R1+0x164], R13 ;  /* 0x0001640d01007387 */ /* 0x000fe80000100800 */
[----:B------:R1:W-:Y:S04]  /*25330*/  STL [R1+0x160], R15 ;  /* 0x0001600f01007387 */ /* 0x0003e80000100800 */
[----:B------:R1:W-:Y:S04]  /*25340*/  LDGSTS.E [R9+0xe400], [R10.64], P2 ;  /* 0x0e4000000a097fae */ /* 0x0003e80009121848 */
[----:B-1----:R-:W2:Y:S04]  /*25350*/  LDL.LU R30, [R1+0x710] ;  /* 0x00071000011e7983 */ /* 0x002ea80000300800 */
[----:B------:R-:W2:Y:S01]  /*25360*/  LDL.LU R29, [R1+0x71c] ;  /* 0x00071c00011d7983 */ /* 0x000ea20000300800 */
[----:B------:R-:W-:-:S02]  /*25370*/  IMAD.MOV.U32 R10, RZ, RZ, R13 ;  /* 0x000000ffff0a7224 */ /* 0x000fc400078e000d */
[----:B------:R-:W-:Y:S02]  /*25380*/  IMAD.MOV.U32 R11, RZ, RZ, R15 ;  /* 0x000000ffff0b7224 */ /* 0x000fe400078e000f */
[----:B------:R-:W2:Y:S04]  /*25390*/  LDL.LU R15, [R1+0x6f0] ;  /* 0x0006f000010f7983 */ /* 0x000ea80000300800 */
        /* <DEDUP_REMOVED lines=11> */
[--C-:B----4-:R-:W-:Y:S01]  /*25450*/  IMAD.X R31, R31, 0x1, R0.reuse, P3 ;  /* 0x000000011f1f7824 */ /* 0x110fe200018e0600 */
[----:B---3--:R-:W-:Y:S01]  /*25460*/  IADD3 R12, P4, R12, R198, RZ ;  /* 0x000000c60c0c7210 */ /* 0x008fe20007f9e0ff */
[----:B------:R-:W-:Y:S04]  /*25470*/  STL [R1+0x184], R28 ;  /* 0x0001841c01007387 */ /* 0x000fe80000100800 */
[----:B--2---:R-:W-:Y:S01]  /*25480*/  IMAD.X R14, R14, 0x1, R0, P4 ;  /* 0x000000010e0e7824 */ /* 0x004fe200020e0600 */
[----:B------:R1:W-:Y:S01]  /*25490*/  STL [R1+0x180], R31 ;  /* 0x0001801f01007387 */ /* 0x0003e20000100800 */
[----:B------:R-:W-:Y:S02]  /*254a0*/  IMAD.MOV.U32 R10, RZ, RZ, R28 ;  /* 0x000000ffff0a7224 */ /* 0x000fe400078e001c */
[----:B------:R-:W-:Y:S01]  /*254b0*/  IMAD.MOV.U32 R11, RZ, RZ, R31 ;  /* 0x000000ffff0b7224 */ /* 0x000fe200078e001f */
[----:B------:R-:W-:Y:S04]  /*254c0*/  STL [R1+0x1a4], R12 ;  /* 0x0001a40c01007387 */ /* 0x000fe80000100800 */
[----:B------:R2:W-:Y:S04]  /*254d0*/  STL [R1+0x1a0], R14 ;  /* 0x0001a00e01007387 */ /* 0x0005e80000100800 */
[----:B------:R-:W3:Y:S04]  /*254e0*/  LDL.LU R32, [R1+0x6d0] ;  /* 0x0006d00001207983 */ /* 0x000ee80000300800 */
[----:B-1----:R-:W4:Y:S04]  /*254f0*/  LDL.LU R31, [R1+0x6dc] ;  /* 0x0006dc00011f7983 */ /* 0x002f280000300800 */
[----:B------:R1:W-:Y:S04]  /*25500*/  LDGSTS.E [R9+0xf400], [R10.64], P2 ;  /* 0x0f4000000a097fae */ /* 0x0003e80009121848 */
[----:B------:R-:W5:Y:S01]  /*25510*/  LDL.LU R28, [R1+0x6b0] ;  /* 0x0006b000011c7983 */ /* 0x000f620000300800 */
[----:B-1----:R-:W-:-:S03]  /*25520*/  IMAD.MOV.U32 R11, RZ, RZ, R14 ;  /* 0x000000ffff0b7224 */ /* 0x002fc600078e000e */
[----:B--2---:R-:W2:Y:S01]  /*25530*/  LDL.LU R14, [R1+0x6bc] ;  /* 0x0006bc00010e7983 */ /* 0x004ea20000300800 */
[----:B------:R-:W-:-:S05]  /*25540*/  IMAD.MOV.U32 R10, RZ, RZ, R12 ;  /* 0x000000ffff0a7224 */ /* 0x000fca00078e000c */
[----:B------:R1:W-:Y:S01]  /*25550*/  LDGSTS.E [R9+0xfc00], [R10.64], P1 ;  /* 0x0fc000000a097fae */ /* 0x0003e20008921848 */
[C---:B------:R-:W-:Y:S02]  /*25560*/  ISETP.GT.AND P1, PT, R2.reuse, 0x3, PT ;  /* 0x000000030200780c */ /* 0x040fe40003f24270 */
[----:B------:R-:W-:Y:S02]  /*25570*/  ISETP.GT.AND P2, PT, R2, 0x7, PT ;  /* 0x000000070200780c */ /* 0x000fe40003f44270 */
[----:B-1----:R-:W-:Y:S02]  /*25580*/  SEL R11, RZ, 0x4, !P1 ;  /* 0x00000004ff0b7807 */ /* 0x002fe40004800000 */
[----:B------:R-:W-:Y:S02]  /*25590*/  SEL R10, RZ, 0x4, !P2 ;  /* 0x00000004ff0a7807 */ /* 0x000fe40005000000 */
[----:B------:R-:W-:Y:S02]  /*255a0*/  SEL R11, R11, RZ, !P0 ;  /* 0x000000ff0b0b7207 */ /* 0x000fe40004000000 */
[----:B------:R-:W-:-:S02]  /*255b0*/  SEL R10, R10, RZ, !P0 ;  /* 0x000000ff0a0a7207 */ /* 0x000fc40004000000 */
[----:B------:R-:W-:Y:S02]  /*255c0*/  ISETP.NE.U32.AND P1, PT, R11, RZ, PT ;  /* 0x000000ff0b00720c */ /* 0x000fe40003f25070 */
[----:B------:R-:W-:Y:S01]  /*255d0*/  IADD3 R29, P3, R29, R198, RZ ;  /* 0x000000c61d1d7210 */ /* 0x000fe20007f7e0ff */
[----:B------:R-:W-:Y:S01]  /*255e0*/  IMAD.U32 R12, RZ, RZ, UR5 ;  /* 0x00000005ff0c7e24 */ /* 0x000fe2000f8e00ff */
[----:B------:R-:W-:-:S03]  /*255f0*/  LOP3.LUT R33, R200, 0x60, RZ, 0x3c, !PT ;  /* 0x00000060c8217812 */ /* 0x000fc600078e3cff */
[----:B------:R-:W-:Y:S01]  /*25600*/  IMAD.X R30, R30, 0x1, R0, P3 ;  /* 0x000000011e1e7824 */ /* 0x000fe200018e0600 */
[----:B------:R-:W-:Y:S01]  /*25610*/  ISETP.NE.U32.AND P2, PT, R10, RZ, PT ;  /* 0x000000ff0a00720c */ /* 0x000fe20003f45070 */
[----:B------:R-:W-:Y:S01]  /*25620*/  IMAD R12, R12, 0x10000, R33 ;  /* 0x000100000c0c7824 */ /* 0x000fe200078e0221 */
[----:B------:R-:W-:Y:S01]  /*25630*/  IADD3 R13, P4, R13, R198, RZ ;  /* 0x000000c60d0d7210 */ /* 0x000fe20007f9e0ff */
[----:B------:R-:W-:Y:S02]  /*25640*/  IMAD.MOV.U32 R10, RZ, RZ, R29 ;  /* 0x000000ffff0a7224 */ /* 0x000fe400078e001d */
[----:B------:R-:W-:Y:S02]  /*25650*/  IMAD.MOV.U32 R11, RZ, RZ, R30 ;  /* 0x000000ffff0b7224 */ /* 0x000fe400078e001e */
[----:B------:R-:W-:Y:S01]  /*25660*/  IMAD.X R15, R15, 0x1, R0, P4 ;  /* 0x000000010f0f7824 */ /* 0x000fe200020e0600 */
[----:B------:R-:W-:Y:S04]  /*25670*/  STL [R1+0x71c], R29 ;  /* 0x00071c1d01007387 */ /* 0x000fe80000100800 */
[----:B------:R-:W-:Y:S04]  /*25680*/  STL [R1+0x6fc], R13 ;  /* 0x0006fc0d01007387 */ /* 0x000fe80000100800 */
[----:B------:R1:W-:Y:S04]  /*25690*/  STL [R1+0x710], R30 ;  /* 0x0007101e01007387 */ /* 0x0003e80000100800 */
[----:B------:R1:W-:Y:S01]  /*256a0*/  LDGSTS.E [R12+0x600], [R10.64], P1 ;  /* 0x006000000a0c7fae */ /* 0x0003e20008921848 */
[----:B------:R-:W-:-:S03]  /*256b0*/  ISETP.GT.AND P1, PT, R2, 0xb, PT ;  /* 0x0000000b0200780c */ /* 0x000fc60003f24270 */
[----:B------:R1:W-:Y:S04]  /*256c0*/  STL [R1+0x6f0], R15 ;  /* 0x0006f00f01007387 */ /* 0x0003e80000100800 */
[----:B-1----:R-:W5:Y:S01]  /*256d0*/  LDL.LU R30, [R1+0x690] ;  /* 0x00069000011e7983 */ /* 0x002f620000300800 */
[----:B------:R-:W-:-:S03]  /*256e0*/  IMAD.MOV.U32 R10, RZ, RZ, R13 ;  /* 0x000000ffff0a7224 */ /* 0x000fc600078e000d */
[----:B------:R-:W5:Y:S01]  /*256f0*/  LDL.LU R29, [R1+0x69c] ;  /* 0x00069c00011d7983 */ /* 0x000f620000300800 */
[----:B------:R-:W-:-:S03]  /*25700*/  IMAD.MOV.U32 R11, RZ, RZ, R15 ;  /* 0x000000ffff0b7224 */ /* 0x000fc600078e000f */
[----:B------:R-:W5:Y:S04]  /*25710*/  LDL.LU R15, [R1+0x670] ;  /* 0x00067000010f7983 */ /* 0x000f680000300800 */
[----:B------:R1:W-:Y:S04]  /*25720*/  LDGSTS.E [R12+0xe00], [R10.64], P2 ;  /* 0x00e000000a0c7fae */ /* 0x0003e80009121848 */
[----:B------:R-:W5:Y:S01]  /*25730*/  LDL.LU R13, [R1+0x67c] ;  /* 0x00067c00010d7983 */ /* 0x000f620000300800 */
[----:B-1----:R-:W-:Y:S02]  /*25740*/  SEL R10, RZ, 0x4, !P1 ;  /* 0x00000004ff0a7807 */ /* 0x002fe40004800000 */
[----:B------:R-:W-:-:S02]  /*25750*/  ISETP.GT.AND P1, PT, R2, 0xf, PT ;  /* 0x0000000f0200780c */ /* 0x000fc40003f24270 */
[----:B------:R-:W-:-:S04]  /*25760*/  SEL R10, R10, RZ, !P0 ;  /* 0x000000ff0a0a7207 */ /* 0x000fc80004000000 */
[----:B------:R-:W-:Y:S02]  /*25770*/  ISETP.NE.U32.AND P2, PT, R10, RZ, PT ;  /* 0x000000ff0a00720c */ /* 0x000fe40003f45070 */
[----:B------:R-:W-:-:S04]  /*25780*/  SEL R10, RZ, 0x4, !P1 ;  /* 0x00000004ff0a7807 */ /* 0x000fc80004800000 */
[----:B------:R-:W-:-:S04]  /*25790*/  SEL R10, R10, RZ, !P0 ;  /* 0x000000ff0a0a7207 */ /* 0x000fc80004000000 */
[----:B------:R-:W-:Y:S02]  /*257a0*/  ISETP.NE.U32.AND P1, PT, R10, RZ, PT ;  /* 0x000000ff0a00720c */ /* 0x000fe40003f25070 */
[----:B----4-:R-:W-:-:S05]  /*257b0*/  IADD3 R31, P3, R31, R198, RZ ;  /* 0x000000c61f1f7210 */ /* 0x010fca0007f7e0ff */
[----:B---3--:R-:W-:Y:S02]  /*257c0*/  IMAD.X R32, R32, 0x1, R0, P3 ;  /* 0x0000000120207824 */ /* 0x008fe400018e0600 */
[----:B------:R-:W-:Y:S02]  /*257d0*/  IMAD.MOV.U32 R10, RZ, RZ, R31 ;  /* 0x000000ffff0a7224 */ /* 0x000fe400078e001f */
[----:B------:R-:W-:Y:S01]  /*257e0*/  IMAD.MOV.U32 R11, RZ, RZ, R32 ;  /* 0x000000ffff0b7224 */ /* 0x000fe200078e0020 */
[----:B------:R-:W-:Y:S01]  /*257f0*/  STL [R1+0x6dc], R31 ;  /* 0x0006dc1f01007387 */ /* 0x000fe20000100800 */
[----:B--2---:R-:W-:-:S03]  /*25800*/  IADD3 R14, P4, R14, R198, RZ ;  /* 0x000000c60e0e7210 */ /* 0x004fc60007f9e0ff */
[----:B------:R-:W-:Y:S02]  /*25810*/  STL [R1+0x6d0], R32 ;  /* 0x0006d02001007387 */ /* 0x000fe40000100800 */
[----:B-----5:R-:W-:Y:S02]  /*25820*/  IMAD.X R28, R28, 0x1, R0, P4 ;  /* 0x000000011c1c7824 */ /* 0x020fe400020e0600 */
[----:B------:R-:W-:Y:S04]  /*25830*/  STL [R1+0x6bc], R14 ;  /* 0x0006bc0e01007387 */ /* 0x000fe80000100800 */
[----:B------:R1:W-:Y:S04]  /*25840*/  LDGSTS.E [R12+0x1600], [R10.64], P2 ;  /* 0x016000000a0c7fae */ /* 0x0003e80009121848 */
[----:B------:R2:W-:Y:S01]  /*25850*/  STL [R1+0x6b0], R28 ;  /* 0x0006b01c01007387 */ /* 0x0005e20000100800 */
[----:B-1----:R-:W-:-:S02]  /*25860*/  IMAD.MOV.U32 R11, RZ, RZ, R28 ;  /* 0x000000ffff0b7224 */ /* 0x002fc400078e001c */
[----:B------:R-:W-:Y:S01]  /*25870*/  IMAD.MOV.U32 R10, RZ, RZ, R14 ;  /* 0x000000ffff0a7224 */ /* 0x000fe200078e000e */
[----:B--2---:R-:W2:Y:S04]  /*25880*/  LDL.LU R28, [R1+0x650] ;  /* 0x00065000011c7983 */ /* 0x004ea80000300800 */
[----:B------:R-:W3:Y:S04]  /*25890*/  LDL.LU R14, [R1+0x65c] ;  /* 0x00065c00010e7983 */ /* 0x000ee80000300800 */
[----:B------:R-:W4:Y:S04]  /*258a0*/  LDL.LU R34, [R1+0x630] ;  /* 0x0006300001227983 */ /* 0x000f280000300800 */
[----:B------:R-:W5:Y:S04]  /*258b0*/  LDL.LU R33, [R1+0x63c] ;  /* 0x00063c0001217983 */ /* 0x000f680000300800 */
[----:B------:R1:W-:Y:S01]  /*258c0*/  LDGSTS.E [R12+0x1e00], [R10.64], P1 ;  /* 0x01e000000a0c7fae */ /* 0x0003e20008921848 */
[----:B------:R-:W-:-:S04]  /*258d0*/  ISETP.GT.AND P1, PT, R2, 0x13, PT ;  /* 0x000000130200780c */ /* 0x000fc80003f24270 */
[----:B-1----:R-:W-:Y:S02]  /*258e0*/  SEL R10, RZ, 0x4, !P1 ;  /* 0x00000004ff0a7807 */ /* 0x002fe40004800000 */
[----:B------:R-:W-:Y:S02]  /*258f0*/  ISETP.GT.AND P1, PT, R2, 0x17, PT ;  /* 0x000000170200780c */ /* 0x000fe40003f24270 */
[----:B------:R-:W-:-:S04]  /*25900*/  SEL R10, R10, RZ, !P0 ;  /* 0x000000ff0a0a7207 */ /* 0x000fc80004000000 */
[----:B------:R-:W-:Y:S02]  /*25910*/  ISETP.NE.U32.AND P2, PT, R10, RZ, PT ;  /* 0x000000ff0a00720c */ /* 0x000fe40003f45070 */
[----:B------:R-:W-:-:S04]  /*25920*/  SEL R10, RZ, 0x4, !P1 ;  /* 0x00000004ff0a7807 */ /* 0x000fc80004800000 */
[----:B------:R-:W-:Y:S02]  /*25930*/  SEL R10, R10, RZ, !P0 ;  /* 0x000000ff0a0a7207 */ /* 0x000fe40004000000 */
[----:B------:R-:W-:Y:S02]  /*25940*/  IADD3 R29, P3, R29, R198, RZ ;  /* 0x000000c61d1d7210 */ /* 0x000fe40007f7e0ff */
[----:B------:R-:W-:-:S03]  /*25950*/  ISETP.NE.U32.AND P1, PT, R10, RZ, PT ;  /* 0x000000ff0a00720c */ /* 0x000fc60003f25070 */
[----:B------:R-:W-:Y:S02]  /*25960*/  IMAD.X R30, R30, 0x1, R0, P3 ;  /* 0x000000011e1e7824 */ /* 0x000fe400018e0600 */
[----:B------:R-:W-:Y:S02]  /*25970*/  IMAD.MOV.U32 R10, RZ, RZ, R29 ;  /* 0x000000ffff0a7224 */ /* 0x000fe400078e001d */
[----:B------:R-:W-:Y:S01]  /*25980*/  IMAD.MOV.U32 R11, RZ, RZ, R30 ;  /* 0x000000ffff0b7224 */ /* 0x000fe200078e001e */
[----:B------:R-:W-:-:S04]  /*25990*/  IADD3 R13, P4, R13, R198, RZ ;  /* 0x000000c60d0d7210 */ /* 0x000fc80007f9e0ff */
[----:B------:R1:W-:Y:S01]  /*259a0*/  LDGSTS.E [R12+0x2600], [R10.64], P2 ;  /* 0x026000000a0c7fae */ /* 0x0003e20009121848 */
[----:B------:R-:W-:Y:S02]  /*259b0*/  IMAD.X R15, R15, 0x1, R0, P4 ;  /* 0x000000010f0f7824 */ /* 0x000fe400020e0600 */
[----:B-1----:R-:W-:Y:S02]  /*259c0*/  IMAD.MOV.U32 R10, RZ, RZ, R13 ;  /* 0x000000ffff0a7224 */ /* 0x002fe400078e000d */
[----:B------:R-:W-:-:S05]  /*259d0*/  IMAD.MOV.U32 R11, RZ, RZ, R15 ;  /* 0x000000ffff0b7224 */ /* 0x000fca00078e000f */
[----:B------:R1:W-:Y:S01]  /*259e0*/  LDGSTS.E [R12+0x2e00], [R10.64], P1 ;  /* 0x02e000000a0c7fae */ /* 0x0003e20008921848 */
[----:B------:R-:W-:-:S03]  /*259f0*/  ISETP.GT.AND P1, PT, R2, 0x1b, PT ;  /* 0x0000001b0200780c */ /* 0x000fc60003f24270 */
[----:B------:R-:W-:Y:S04]  /*25a00*/  STL [R1+0x69c], R29 ;  /* 0x00069c1d01007387 */ /* 0x000fe80000100800 */
[----:B------:R1:W-:Y:S02]  /*25a10*/  STL [R1+0x690], R30 ;  /* 0x0006901e01007387 */ /* 0x0003e40000100800 */
[----:B-1----:R-:W-:Y:S02]  /*25a20*/  SEL R10, RZ, 0x4, !P1 ;  /* 0x00000004ff0a7807 */ /* 0x002fe40004800000 */
[----:B------:R-:W-:Y:S01]  /*25a30*/  STL [R1+0x67c], R13 ;  /* 0x00067c0d01007387 */ /* 0x000fe20000100800 */
[----:B------:R-:W-:Y:S02]  /*25a40*/  ISETP.GT.AND P1, PT, R2, 0x1f, PT ;  /* 0x0000001f0200780c */ /* 0x000fe40003f24270 */
[----:B------:R-:W-:Y:S01]  /*25a50*/  SEL R10, R10, RZ, !P0 ;  /* 0x000000ff0a0a7207 */ /* 0x000fe20004000000 */
[----:B------:R1:W-:Y:S04]  /*25a60*/  STL [R1+0x670], R15 ;  /* 0x0006700f01007387 */ /* 0x0003e80000100800 */
[----:B------:R-:W4:Y:S01]  /*25a70*/  LDL.LU R32, [R1+0x610] ;  /* 0x0006100001207983 */ /* 0x000f220000300800 */
[----:B------:R-:W-:-:S03]  /*25a80*/  ISETP.NE.U32.AND P2, PT, R10, RZ, PT ;  /* 0x000000ff0a00720c */ /* 0x000fc60003f45070 */
[----:B------:R-:W4:Y:S01]  /*25a90*/  LDL.LU R31, [R1+0x61c] ;  /* 0x00061c00011f7983 */ /* 0x000f220000300800 */
[----:B------:R-:W-:-:S03]  /*25aa0*/  SEL R10, RZ, 0x4, !P1 ;  /* 0x00000004ff0a7807 */ /* 0x000fc60004800000 */
[----:B------:R-:W4:Y:S04]  /*25ab0*/  LDL.LU R30, [R1+0x5f0] ;  /* 0x0005f000011e7983 */ /* 0x000f280000300800 */
[----:B------:R-:W4:Y:S01]  /*25ac0*/  LDL.LU R29, [R1+0x5fc] ;  /* 0x0005fc00011d7983 */ /* 0x000f220000300800 */
[----:B------:R-:W-:-:S03]  /*25ad0*/  SEL R10, R10, RZ, !P0 ;  /* 0x000000ff0a0a7207 */ /* 0x000fc60004000000 */
[----:B-1----:R-:W4:Y:S04]  /*25ae0*/  LDL.LU R15, [R1+0x5dc] ;  /* 0x0005dc00010f7983 */ /* 0x002f280000300800 */
[----:B------:R-:W4:Y:S01]  /*25af0*/  LDL.LU R13, [R1+0x5bc] ;  /* 0x0005bc00010d7983 */ /* 0x000f220000300800 */
[----:B------:R-:W-:Y:S02]  /*25b00*/  ISETP.NE.U32.AND P1, PT, R10, RZ, PT ;  /* 0x000000ff0a00720c */ /* 0x000fe40003f25070 */
[----:B---3--:R-:W-:-:S05]  /*25b10*/  IADD3 R14, P3, R14, R198, RZ ;  /* 0x000000c60e0e7210 */ /* 0x008fca0007f7e0ff */
[----:B--2---:R-:W-:Y:S01]  /*25b20*/  IMAD.X R28, R28, 0x1, R0, P3 ;  /* 0x000000011c1c7824 */ /* 0x004fe200018e0600 */
[----:B-----5:R-:W-:Y:S01]  /*25b30*/  IADD3 R33, P4, R33, R198, RZ ;  /* 0x000000c621217210 */ /* 0x020fe20007f9e0ff */
[----:B------:R-:W-:Y:S02]  /*25b40*/  STL [R1+0x65c], R14 ;  /* 0x00065c0e01007387 */ /* 0x000fe40000100800 */
[----:B------:R-:W-:Y:S02]  /*25b50*/  IMAD.MOV.U32 R11, RZ, RZ, R28 ;  /* 0x000000ffff0b7224 */ /* 0x000fe400078e001c */
[----:B----4-:R-:W-:Y:S01]  /*25b60*/  IMAD.X R34, R34, 0x1, R0, P4 ;  /* 0x0000000122227824 */ /* 0x010fe200020e0600 */
[----:B------:R1:W-:Y:S01]  /*25b70*/  STL [R1+0x650], R28 ;  /* 0x0006501c01007387 */ /* 0x0003e20000100800 */
[----:B------:R-:W-:-:S03]  /*25b80*/  IMAD.MOV.U32 R10, RZ, RZ, R14 ;  /* 0x000000ffff0a7224 */ /* 0x000fc600078e000e */
[----:B------:R-:W-:Y:S04]  /*25b90*/  STL [R1+0x63c], R33 ;  /* 0x00063c2101007387 */ /* 0x000fe80000100800 */
[----:B------:R2:W-:Y:S04]  /*25ba0*/  LDGSTS.E [R12+0x3600], [R10.64], P2 ;  /* 0x036000000a0c7fae */ /* 0x0005e80009121848 */
[----:B-1----:R-:W3:Y:S04]  /*25bb0*/  LDL.LU R28, [R1+0x5d0] ;  /* 0x0005d000011c7983 */ /* 0x002ee80000300800 */
[----:B------:R-:W-:Y:S04]  /*25bc0*/  STL [R1+0x630], R34 ;  /* 0x0006302201007387 */ /* 0x000fe80000100800 */
[----:B------:R-:W4:Y:S01]  /*25bd0*/  LDL.LU R14, [R1+0x5b0] ;  /* 0x0005b000010e7983 */ /* 0x000f220000300800 */
[----:B--2---:R-:W-:-:S02]  /*25be0*/  IMAD.MOV.U32 R10, RZ, RZ, R33 ;  /* 0x000000ffff0a7224 */ /* 0x004fc400078e0021 */
        /* <DEDUP_REMOVED lines=11> */
[----:B------:R-:W-:Y:S01]  /*25ca0*/  IMAD.X R32, R32, 0x1, R0, P3 ;  /* 0x0000000120207824 */ /* 0x000fe200018e0600 */
[-C--:B------:R-:W-:Y:S02]  /*25cb0*/  IADD3 R29, P4, R29, R198.reuse, RZ ;  /* 0x000000c61d1d7210 */ /* 0x080fe40007f9e0ff */
[----:B------:R-:W-:-:S03]  /*25cc0*/  IADD3 R15, P3, R15, R198, RZ ;  /* 0x000000c60f0f7210 */ /* 0x000fc60007f7e0ff */
[----:B------:R-:W-:Y:S01]  /*25cd0*/  IMAD.X R30, R30, 0x1, R0, P4 ;  /* 0x000000011e1e7824 */ /* 0x000fe200020e0600 */
[----:B------:R-:W-:Y:S01]  /*25ce0*/  IADD3 R13, P4, R13, R198, RZ ;  /* 0x000000c60d0d7210 */ /* 0x000fe20007f9e0ff */
[----:B------:R-:W-:Y:S01]  /*25cf0*/  STL [R1+0x61c], R31 ;  /* 0x00061c1f01007387 */ /* 0x000fe20000100800 */
[----:B------:R-:W-:-:S03]  /*25d00*/  IMAD.MOV.U32 R10, RZ, RZ, R31 ;  /* 0x000000ffff0a7224 */ /* 0x000fc600078e001f */
[----:B------:R1:W-:Y:S01]  /*25d10*/  STL [R1+0x610], R32 ;  /* 0x0006102001007387 */ /* 0x0003e20000100800 */
[----:B------:R-:W-:-:S03]  /*25d20*/  IMAD.MOV.U32 R11, RZ, RZ, R32 ;  /* 0x000000ffff0b7224 */ /* 0x000fc600078e0020 */
[----:B------:R-:W-:Y:S04]  /*25d30*/  STL [R1+0x5fc], R29 ;  /* 0x0005fc1d01007387 */ /* 0x000fe80000100800 */
[----:B------:R2:W-:Y:S04]  /*25d40*/  STL [R1+0x5f0], R30 ;  /* 0x0005f01e01007387 */ /* 0x0005e80000100800 */
[----:B------:R-:W-:Y:S04]  /*25d50*/  STL [R1+0x5dc], R15 ;  /* 0x0005dc0f01007387 */ /* 0x000fe80000100800 */
[----:B------:R5:W-:Y:S02]  /*25d60*/  LDGSTS.E [R12+0x4600], [R10.64], P2 ;  /* 0x046000000a0c7fae */ /* 0x000be40009121848 */
[----:B-----5:R-:W-:-:S02]  /*25d70*/  IMAD.MOV.U32 R11, RZ, RZ, R30 ;  /* 0x000000ffff0b7224 */ /* 0x020fc400078e001e */
[----:B------:R-:W-:-:S05]  /*25d80*/  IMAD.MOV.U32 R10, RZ, RZ, R29 ;  /* 0x000000ffff0a7224 */ /* 0x000fca00078e001d */
[----:B------:R5:W-:Y:S01]  /*25d90*/  LDGSTS.E [R12+0x4e00], [R10.64], P1 ;  /* 0x04e000000a0c7fae */ /* 0x000be20008921848 */
[----:B------:R-:W-:Y:S01]  /*25da0*/  ISETP.GT.AND P1, PT, R2, 0x2b, PT ;  /* 0x0000002b0200780c */ /* 0x000fe20003f24270 */
[----:B---3--:R-:W-:-:S05]  /*25db0*/  IMAD.X R28, R28, 0x1, R0, P3 ;  /* 0x000000011c1c7824 */ /* 0x008fca00018e0600 */
[----:B------:R3:W-:Y:S01]  /*25dc0*/  STL [R1+0x5d0], R28 ;  /* 0x0005d01c01007387 */ /* 0x0007e20000100800 */
[----:B----4-:R-:W-:-:S03]  /*25dd0*/  IMAD.X R14, R14, 0x1, R0, P4 ;  /* 0x000000010e0e7824 */ /* 0x010fc600020e0600 */
[----:B------:R-:W-:Y:S04]  /*25de0*/  STL [R1+0x5bc], R13 ;  /* 0x0005bc0d01007387 */ /* 0x000fe80000100800 */
[----:B------:R2:W-:Y:S04]  /*25df0*/  STL [R1+0x5b0], R14 ;  /* 0x0005b00e01007387 */ /* 0x0005e80000100800 */
[----:B-1----:R-:W4:Y:S04]  /*25e00*/  LDL.LU R32, [R1+0x8] ;  /* 0x0000080001207983 */ /* 0x002f280000300800 */
[----:B------:R-:W4:Y:S04]  /*25e10*/  LDL.LU R31, [R1+0xc] ;  /* 0x00000c00011f7983 */ /* 0x000f280000300800 */
[----:B--2---:R-:W2:Y:S04]  /*25e20*/  LDL.LU R30, [R1+0x28] ;  /* 0x00002800011e7983 */ /* 0x004ea80000300800 */
[----:B------:R-:W2:Y:S01]  /*25e30*/  LDL.LU R29, [R1+0x2c] ;  /* 0x00002c00011d7983 */ /* 0x000ea20000300800 */
[----:B-----5:R-:W-:-:S02]  /*25e40*/  SEL R10, RZ, 0x4, !P1 ;  /* 0x00000004ff0a7807 */ /* 0x020fc40004800000 */
[----:B------:R-:W-:Y:S02]  /*25e50*/  ISETP.GT.AND P1, PT, R2, 0x2f, PT ;  /* 0x0000002f0200780c */ /* 0x000fe40003f24270 */
[----:B------:R-:W-:-:S04]  /*25e60*/  SEL R10, R10, RZ, !P0 ;  /* 0x000000ff0a0a7207 */ /* 0x000fc80004000000 */
[----:B------:R-:W-:Y:S02]  /*25e70*/  ISETP.NE.U32.AND P2, PT, R10, RZ, PT ;  /* 0x000000ff0a00720c */ /* 0x000fe40003f45070 */
[----:B------:R-:W-:-:S04]  /*25e80*/  SEL R10, RZ, 0x4, !P1 ;  /* 0x00000004ff0a7807 */ /* 0x000fc80004800000 */
[----:B------:R-:W-:Y:S01]  /*25e90*/  SEL R10, R10, RZ, !P0 ;  /* 0x000000ff0a0a7207 */ /* 0x000fe20004000000 */
[----:B------:R-:W-:Y:S01]  /*25ea0*/  IMAD.MOV.U32 R11, RZ, RZ, R28 ;  /* 0x000000ffff0b7224 */ /* 0x000fe200078e001c */
[-C--:B------:R-:W-:Y:S01]  /*25eb0*/  IADD3 R208, P3, R208, R198.reuse, RZ ;  /* 0x000000c6d0d07210 */ /* 0x080fe20007f7e0ff */
[----:B---3--:R-:W5:Y:S01]  /*25ec0*/  LDL.LU R28, [R1+0x48] ;  /* 0x00004800011c7983 */ /* 0x008f620000300800 */
[----:B------:R-:W-:Y:S01]  /*25ed0*/  ISETP.NE.U32.AND P1, PT, R10, RZ, PT ;  /* 0x000000ff0a00720c */ /* 0x000fe20003f25070 */
[----:B------:R-:W-:Y:S01]  /*25ee0*/  IMAD.MOV.U32 R10, RZ, RZ, R15 ;  /* 0x000000ffff0a7224 */ /* 0x000fe200078e000f */
[----:B------:R-:W-:Y:S01]  /*25ef0*/  IADD3 R216, P4, R216, R198, RZ ;  /* 0x000000c6d8d87210 */ /* 0x000fe20007f9e0ff */
[----:B------:R-:W-:Y:S01]  /*25f00*/  IMAD.X R207, R207, 0x1, R0, P3 ;  /* 0x00000001cfcf7824 */ /* 0x000fe200018e0600 */
[----:B------:R-:W5:Y:S04]  /*25f10*/  LDL.LU R15, [R1+0x4c] ;  /* 0x00004c00010f7983 */ /* 0x000f680000300800 */
[----:B------:R1:W-:Y:S02]  /*25f20*/  LDGSTS.E [R12+0x5600], [R10.64], P2 ;  /* 0x056000000a0c7fae */ /* 0x0003e40009121848 */
[----:B-1----:R-:W-:-:S02]  /*25f30*/  IMAD.MOV.U32 R10, RZ, RZ, R13 ;  /* 0x000000ffff0a7224 */ /* 0x002fc400078e000d */
[----:B------:R-:W-:Y:S02]  /*25f40*/  IMAD.MOV.U32 R11, RZ, RZ, R14 ;  /* 0x000000ffff0b7224 */ /* 0x000fe400078e000e */
[--C-:B------:R-:W-:Y:S01]  /*25f50*/  IMAD.X R215, R215, 0x1, R0.reuse, P4 ;  /* 0x00000001d7d77824 */ /* 0x100fe200020e0600 */
[-C--:B------:R-:W-:Y:S01]  /*25f60*/  IADD3 R224, P3, R224, R198.reuse, RZ ;  /* 0x000000c6e0e07210 */ /* 0x080fe20007f7e0ff */
[----:B------:R-:W5:Y:S04]  /*25f70*/  LDL.LU R14, [R1+0x68] ;  /* 0x00006800010e7983 */ /* 0x000f680000300800 */
[----:B------:R1:W-:Y:S01]  /*25f80*/  LDGSTS.E [R12+0x5e00], [R10.64], P1 ;  /* 0x05e000000a0c7fae */ /* 0x0003e20008921848 */
[----:B------:R-:W-:Y:S01]  /*25f90*/  ISETP.GT.AND P1, PT, R2, 0x33, PT ;  /* 0x000000330200780c */ /* 0x000fe20003f24270 */
[----:B------:R-:W-:Y:S01]  /*25fa0*/  IMAD.X R223, R223, 0x1, R0, P3 ;  /* 0x00000001dfdf7824 */ /* 0x000fe200018e0600 */
[----:B------:R-:W-:Y:S01]  /*25fb0*/  IADD3 R232, P4, R232, R198, RZ ;  /* 0x000000c6e8e87210 */ /* 0x000fe20007f9e0ff */
[----:B------:R-:W5:Y:S01]  /*25fc0*/  LDL.LU R13, [R1+0x6c] ;  /* 0x00006c00010d7983 */ /* 0x000f620000300800 */
        /* <DEDUP_REMOVED lines=56> */
[----:B--2---:R-:W-:Y:S01]  /*26350*/  IADD3 R29, P4, R29, R198, RZ ;  /* 0x000000c61d1d7210 */ /* 0x004fe20007f9e0ff */
        /* <DEDUP_REMOVED lines=13> */
[----:B------:R-:W4:Y:S04]  /*26430*/  LDL.LU R29, [R1+0xac] ;  /* 0x0000ac00011d7983 */ /* 0x000f280000300800 */
[----:B------:R1:W-:Y:S01]  /*26440*/  LDGSTS.E [R12+0x9e00], [R10.64], P1 ;  /* 0x09e000000a0c7fae */ /* 0x0003e20008921848 */
[----:B------:R-:W-:-:S02]  /*26450*/  ISETP.GT.AND P1, PT, R2, 0x53, PT ;  /* 0x000000530200780c */ /* 0x000fc40003f24270 */
[-C--:B-----5:R-:W-:Y:S02]  /*26460*/  IADD3 R15, P3, R15, R198.reuse, RZ ;  /* 0x000000c60f0f7210 */ /* 0x0a0fe40007f7e0ff */
[----:B-1----:R-:W-:Y:S02]  /*26470*/  SEL R10, RZ, 0x4, !P1 ;  /* 0x00000004ff0a7807 */ /* 0x002fe40004800000 */
[----:B------:R-:W-:Y:S02]  /*26480*/  ISETP.GT.AND P1, PT, R2, 0x57, PT ;  /* 0x000000570200780c */ /* 0x000fe40003f24270 */
[----:B------:R-:W-:Y:S02]  /*26490*/  SEL R10, R10, RZ, !P0 ;  /* 0x000000ff0a0a7207 */ /* 0x000fe40004000000 */
[----:B------:R-:W-:Y:S02]  /*264a0*/  IADD3 R13, P4, R13, R198, RZ ;  /* 0x000000c60d0d7210 */ /* 0x000fe40007f9e0ff */
[----:B------:R-:W-:-:S02]  /*264b0*/  ISETP.NE.U32.AND P2, PT, R10, RZ, PT ;  /* 0x000000ff0a00720c */ /* 0x000fc40003f45070 */
[----:B------:R-:W-:Y:S01]  /*264c0*/  SEL R10, RZ, 0x4, !P1 ;  /* 0x00000004ff0a7807 */ /* 0x000fe20004800000 */
[----:B------:R-:W-:-:S03]  /*264d0*/  IMAD.X R28, R28, 0x1, R0, P3 ;  /* 0x000000011c1c7824 */ /* 0x000fc600018e0600 */
[----:B------:R-:W-:Y:S01]  /*264e0*/  SEL R10, R10, RZ, !P0 ;  /* 0x000000ff0a0a7207 */ /* 0x000fe20004000000 */
[----:B------:R-:W-:Y:S01]  /*264f0*/  IMAD.X R14, R14, 0x1, R0, P4 ;  /* 0x000000010e0e7824 */ /* 0x000fe200020e0600 */
[----:B------:R-:W-:Y:S02]  /*26500*/  STL [R1+0x4c], R15 ;  /* 0x00004c0f01007387 */ /* 0x000fe40000100800 */
[----:B------:R-:W-:Y:S01]  /*26510*/  ISETP.NE.U32.AND P1, PT, R10, RZ, PT ;  /* 0x000000ff0a00720c */ /* 0x000fe20003f25070 */
[----:B------:R-:W-:Y:S01]  /*26520*/  IMAD.MOV.U32 R10, RZ, RZ, R15 ;  /* 0x000000ffff0a7224 */ /* 0x000fe200078e000f */
[----:B------:R1:W-:Y:S01]  /*26530*/  STL [R1+0x48], R28 ;  /* 0x0000481c01007387 */ /* 0x0003e20000100800 */
[----:B------:R-:W-:-:S03]  /*26540*/  IMAD.MOV.U32 R11, RZ, RZ, R28 ;  /* 0x000000ffff0b7224 */ /* 0x000fc600078e001c */
[----:B------:R-:W-:Y:S04]  /*26550*/  STL [R1+0x6c], R13 ;  /* 0x00006c0d01007387 */ /* 0x000fe80000100800 */
[----:B------:R5:W-:Y:S04]  /*26560*/  STL [R1+0x68], R14 ;  /* 0x0000680e01007387 */ /* 0x000be80000100800 */
[----:B-1----:R-:W2:Y:S04]  /*26570*/  LDL.LU R28, [R1+0xc8] ;  /* 0x0000c800011c7983 */ /* 0x002ea80000300800 */
[----:B------:R-:W2:Y:S04]  /*26580*/  LDL.LU R15, [R1+0xcc] ;  /* 0x0000cc00010f7983 */ /* 0x000ea80000300800 */
[----:B------:R1:W-:Y:S02]  /*26590*/  LDGSTS.E [R12+0xa600], [R10.64], P2 ;  /* 0x0a6000000a0c7fae */ /* 0x0003e40009121848 */
[----:B-1----:R-:W-:-:S02]  /*265a0*/  IMAD.MOV.U32 R10, RZ, RZ, R13 ;  /* 0x000000ffff0a7224 */ /* 0x002fc400078e000d */
[----:B------:R-:W-:Y:S02]  /*265b0*/  IMAD.MOV.U32 R11, RZ, RZ, R14 ;  /* 0x000000ffff0b7224 */ /* 0x000fe400078e000e */
[----:B-----5:R-:W5:Y:S04]  /*265c0*/  LDL.LU R14, [R1+0xe8] ;  /* 0x0000e800010e7983 */ /* 0x020f680000300800 */
        /* <DEDUP_REMOVED lines=16> */
[----:B------:R-:W-:Y:S02]  /*266d0*/  IMAD.MOV.U32 R10, RZ, RZ, R31 ;  /* 0x000000ffff0a7224 */ /* 0x000fe400078e001f */
[----:B------:R-:W-:Y:S01]  /*266e0*/  IMAD.MOV.U32 R11, RZ, RZ, R32 ;  /* 0x000000ffff0b7224 */ /* 0x000fe200078e0020 */
[----:B------:R-:W-:Y:S04]  /*266f0*/  STL [R1+0xac], R29 ;  /* 0x0000ac1d01007387 */ /* 0x000fe80000100800 */
[----:B------:R2:W-:Y:S04]  /*26700*/  STL [R1+0xa8], R30 ;  /* 0x0000a81e01007387 */ /* 0x0005e80000100800 */
[----:B-1----:R-:W3:Y:S04]  /*26710*/  LDL.LU R32, [R1+0x108] ;  /* 0x0001080001207983 */ /* 0x002ee80000300800 */
[----:B------:R-:W4:Y:S04]  /*26720*/  LDL.LU R31, [R1+0x10c] ;  /* 0x00010c00011f7983 */ /* 0x000f280000300800 */
[----:B------:R1:W-:Y:S02]  /*26730*/  LDGSTS.E [R12+0xb600], [R10.64], P2 ;  /* 0x0b6000000a0c7fae */ /* 0x0003e40009121848 */
        /* <DEDUP_REMOVED lines=14> */
[----:B-----5:R-:W-:Y:S02]  /*26820*/  IADD3 R13, P4, R13, R198, RZ ;  /* 0x000000c60d0d7210 */ /* 0x020fe40007f9e0ff */
[----:B------:R-:W-:Y:S01]  /*26830*/  ISETP.NE.U32.AND P1, PT, R10, RZ, PT ;  /* 0x000000ff0a00720c */ /* 0x000fe20003f25070 */
[----:B------:R-:W-:Y:S02]  /*26840*/  IMAD.MOV.U32 R10, RZ, RZ, R15 ;  /* 0x000000ffff0a7224 */ /* 0x000fe400078e000f */
[----:B------:R-:W-:Y:S02]  /*26850*/  IMAD.MOV.U32 R11, RZ, RZ, R28 ;  /* 0x000000ffff0b7224 */ /* 0x000fe400078e001c */
[----:B------:R-:W-:-:S03]  /*26860*/  IMAD.X R14, R14, 0x1, R0, P4 ;  /* 0x000000010e0e7824 */ /* 0x000fc600020e0600 */
[----:B------:R1:W-:Y:S04]  /*26870*/  LDGSTS.E [R12+0xc600], [R10.64], P2 ;  /* 0x0c6000000a0c7fae */ /* 0x0003e80009121848 */
[----:B------:R-:W-:Y:S01]  /*26880*/  STL [R1+0xcc], R15 ;  /* 0x0000cc0f01007387 */ /* 0x000fe20000100800 */
[----:B-1----:R-:W-:Y:S02]  /*26890*/  IMAD.MOV.U32 R10, RZ, RZ, R13 ;  /* 0x000000ffff0a7224 */ /* 0x002fe400078e000d */
[----:B------:R-:W-:Y:S01]  /*268a0*/  IMAD.MOV.U32 R11, RZ, RZ, R14 ;  /* 0x000000ffff0b7224 */ /* 0x000fe200078e000e */
[----:B------:R1:W-:Y:S04]  /*268b0*/  STL [R1+0xc8], R28 ;  /* 0x0000c81c01007387 */ /* 0x0003e80000100800 */
[----:B------:R5:W-:Y:S01]  /*268c0*/  LDGSTS.E [R12+0xce00], [R10.64], P1 ;  /* 0x0ce000000a0c7fae */ /* 0x000be20008921848 */
[----:B------:R-:W-:-:S03]  /*268d0*/  ISETP.GT.AND P1, PT, R2, 0x6b, PT ;  /* 0x0000006b0200780c */ /* 0x000fc60003f24270 */
[----:B------:R-:W-:Y:S04]  /*268e0*/  STL [R1+0xec], R13 ;  /* 0x0000ec0d01007387 */ /* 0x000fe80000100800 */
[----:B------:R5:W-:Y:S04]  /*268f0*/  STL [R1+0xe8], R14 ;  /* 0x0000e80e01007387 */ /* 0x000be80000100800 */
[----:B-1----:R-:W2:Y:S01]  /*26900*/  LDL.LU R28, [R1+0x148] ;  /* 0x00014800011c7983 */ /* 0x002ea20000300800 */
[----:B-----5:R-:W-:-:S03]  /*26910*/  SEL R10, RZ, 0x4, !P1 ;  /* 0x00000004ff0a7807 */ /* 0x020fc60004800000 */
[----:B------:R-:W5:Y:S01]  /*26920*/  LDL.LU R15, [R1+0x14c] ;  /* 0x00014c00010f7983 */ /* 0x000f620000300800 */
[----:B------:R-:W-:-:S03]  /*26930*/  SEL R10, R10, RZ, !P0 ;  /* 0x000000ff0a0a7207 */ /* 0x000fc60004000000 */
[----:B------:R-:W5:Y:S01]  /*26940*/  LDL.LU R14, [R1+0x168] ;  /* 0x00016800010e7983 */ /* 0x000f620000300800 */
[----:B------:R-:W-:-:S03]  /*26950*/  ISETP.GT.AND P1, PT, R2, 0x6f, PT ;  /* 0x0000006f0200780c */ /* 0x000fc60003f24270 */
[----:B------:R-:W5:Y:S01]  /*26960*/  LDL.LU R13, [R1+0x16c] ;  /* 0x00016c00010d7983 */ /* 0x000f620000300800 */
        /* <DEDUP_REMOVED lines=8> */
[----:B------:R-:W-:Y:S04]  /*269f0*/  STL [R1+0x10c], R31 ;  /* 0x00010c1f01007387 */ /* 0x000fe80000100800 */
[----:B------:R-:W-:Y:S04]  /*26a00*/  STL [R1+0x108], R32 ;  /* 0x0001082001007387 */ /* 0x000fe80000100800 */
[----:B------:R1:W-:Y:S01]  /*26a10*/  LDGSTS.E [R12+0xd600], [R10.64], P2 ;  /* 0x0d6000000a0c7fae */ /* 0x0003e20009121848 */
[----:B--2---:R-:W-:-:S05]  /*26a20*/  IADD3 R29, P4, R29, R198, RZ ;  /* 0x000000c61d1d7210 */ /* 0x004fca0007f9e0ff */
        /* <DEDUP_REMOVED lines=17> */
[----:B------:R-:W-:Y:S01]  /*26b40*/  ISETP.NE.U32.AND P1, PT, R10, RZ, PT ;  /* 0x000000ff0a00720c */ /* 0x000fe20003f25070 */
[----:B------:R-:W1:Y:S01]  /*26b50*/  S2R R196, SR_TID.X ;  /* 0x0000000000c47919 */ /* 0x000e620000002100 */
[----:B-----5:R-:W-:-:S05]  /*26b60*/  IADD3 R15, P3, R15, R198, RZ ;  /* 0x000000c60f0f7210 */ /* 0x020fca0007f7e0ff */
[----:B------:R-:W-:Y:S01]  /*26b70*/  IMAD.X R28, R28, 0x1, R0, P3 ;  /* 0x000000011c1c7824 */ /* 0x000fe200018e0600 */
[----:B------:R-:W-:Y:S01]  /*26b80*/  IADD3 R13, P4, R13, R198, RZ ;  /* 0x000000c60d0d7210 */ /* 0x000fe20007f9e0ff */
[----:B------:R-:W-:Y:S02]  /*26b90*/  IMAD.MOV.U32 R10, RZ, RZ, R15 ;  /* 0x000000ffff0a7224 */ /* 0x000fe400078e000f */
[----:B------:R-:W-:Y:S02]  /*26ba0*/  IMAD.MOV.U32 R11, RZ, RZ, R28 ;  /* 0x000000ffff0b7224 */ /* 0x000fe400078e001c */
[----:B------:R-:W-:Y:S01]  /*26bb0*/  IMAD.X R14, R14, 0x1, R0, P4 ;  /* 0x000000010e0e7824 */ /* 0x000fe200020e0600 */
[----:B------:R-:W-:Y:S04]  /*26bc0*/  STL [R1+0x14c], R15 ;  /* 0x00014c0f01007387 */ /* 0x000fe80000100800 */
[----:B------:R-:W-:Y:S04]  /*26bd0*/  STL [R1+0x148], R28 ;  /* 0x0001481c01007387 */ /* 0x000fe80000100800 */
[----:B------:R2:W-:Y:S04]  /*26be0*/  STL [R1+0x16c], R13 ;  /* 0x00016c0d01007387 */ /* 0x0005e80000100800 */
[----:B------:R5:W-:Y:S04]  /*26bf0*/  LDGSTS.E [R12+0xe600], [R10.64], P2 ;  /* 0x0e6000000a0c7fae */ /* 0x000be80009121848 */
[----:B------:R1:W-:Y:S04]  /*26c00*/  STL [R1+0x168], R14 ;  /* 0x0001680e01007387 */ /* 0x0003e80000100800 */
[----:B------:R-:W3:Y:S01]  /*26c10*/  LDL.LU R32, [R1+0x1b0] ;  /* 0x0001b00001207983 */ /* 0x000ee20000300800 */
[----:B-----5:R-:W-:-:S02]  /*26c20*/  IMAD.MOV.U32 R10, RZ, RZ, R13 ;  /* 0x000000ffff0a7224 */ /* 0x020fc400078e000d */
[----:B------:R-:W-:Y:S01]  /*26c30*/  IMAD.MOV.U32 R11, RZ, RZ, R14 ;  /* 0x000000ffff0b7224 */ /* 0x000fe200078e000e */
[----:B--2---:R-:W2:Y:S04]  /*26c40*/  LDL.LU R13, [R1+0x1b4] ;  /* 0x0001b400010d7983 */ /* 0x004ea80000300800 */
[----:B------:R-:W5:Y:S04]  /*26c50*/  LDL.LU R34, [R1+0x1f0] ;  /* 0x0001f00001227983 */ /* 0x000f680000300800 */
[----:B-1----:R-:W5:Y:S04]  /*26c60*/  LDL.LU R14, [R1+0x1f4] ;  /* 0x0001f400010e7983 */ /* 0x002f680000300800 */
[----:B------:R1:W-:Y:S01]  /*26c70*/  LDGSTS.E [R12+0xee00], [R10.64], P1 ;  /* 0x0ee000000a0c7fae */ /* 0x0003e20008921848 */
[----:B------:R-:W-:-:S03]  /*26c80*/  ISETP.GT.AND P1, PT, R2, 0x7b, PT ;  /* 0x0000007b0200780c */ /* 0x000fc60003f24270 */
[----:B------:R-:W5:Y:S01]  /*26c90*/  LDL.LU R15, [R1+0x234] ;  /* 0x00023400010f7983 */ /* 0x000f620000300800 */
[----:B------:R-:W-:-:S03]  /*26ca0*/  LOP3.LUT R31, R196, 0x7f, RZ, 0xc0, !PT ;  /* 0x0000007fc41f7812 */ /* 0x000fc600078ec0ff */
[----:B------:R-:W5:Y:S01]  /*26cb0*/  LDL.LU R28, [R1+0x274] ;  /* 0x00027400011c7983 */ /* 0x000f620000300800 */
        /* <DEDUP_REMOVED lines=9> */
[----:B------:R1:W-:Y:S04]  /*26d50*/  STL [R1+0x18c], R29 ;  /* 0x00018c1d01007387 */ /* 0x0003e80000100800 */
[----:B------:R3:W-:Y:S04]  /*26d60*/  STL [R1+0x188], R30 ;  /* 0x0001881e01007387 */ /* 0x0007e80000100800 */
[----:B------:R-:W4:Y:S01]  /*26d70*/  LDL.LU R44, [R1+0x230] ;  /* 0x00023000012c7983 */ /* 0x000f220000300800 */
[----:B------:R-:W-:Y:S01]  /*26d80*/  ISETP.GE.AND P3, PT, R31, R2, PT ;  /* 0x000000021f00720c */ /* 0x000fe20003f66270 */
[----:B------:R-:W-:-:S02]  /*26d90*/  IMAD.MOV.U32 R10, RZ, RZ, R29 ;  /* 0x000000ffff0a7224 */ /* 0x000fc400078e001d */
[----:B------:R-:W4:Y:S01]  /*26da0*/  LDL.LU R31, [R1+0x270] ;  /* 0x00027000011f7983 */ /* 0x000f220000300800 */
[----:B------:R-:W-:-:S03]  /*26db0*/  IMAD.MOV.U32 R11, RZ, RZ, R30 ;  /* 0x000000ffff0b7224 */ /* 0x000fc600078e001e */
[----:B-1----:R-:W4:Y:S04]  /*26dc0*/  LDL.LU R29, [R1+0x2b4] ;  /* 0x0002b400011d7983 */ /* 0x002f280000300800 */
[----:B------:R1:W-:Y:S01]  /*26dd0*/  LDGSTS.E [R12+0xf600], [R10.64], P2 ;  /* 0x0f6000000a0c7fae */ /* 0x0003e20009121848 */
[----:B------:R-:W-:-:S03]  /*26de0*/  IADD3 R33, P2, R33, R198, RZ ;  /* 0x000000c621217210 */ /* 0x000fc60007f5e0ff */
[----:B---3--:R-:W3:Y:S02]  /*26df0*/  LDL.LU R30, [R1+0x2f4] ;  /* 0x0002f400011e7983 */ /* 0x008ee40000300800 */
[----:B------:R-:W-:Y:S02]  /*26e00*/  IMAD.X R35, R35, 0x1, R0, P2 ;  /* 0x0000000123237824 */ /* 0x000fe400010e0600 */
[----:B------:R-:W-:Y:S04]  /*26e10*/  STL [R1+0x1ac], R33 ;  /* 0x0001ac2101007387 */ /* 0x000fe80000100800 */
[----:B------:R1:W-:Y:S02]  /*26e20*/  STL [R1+0x1a8], R35 ;  /* 0x0001a82301007387 */ /* 0x0003e40000100800 */
[----:B-1----:R-:W-:-:S02]  /*26e30*/  IMAD.MOV.U32 R11, RZ, RZ, R35 ;  /* 0x000000ffff0b7224 */ /* 0x002fc400078e0023 */
[----:B------:R-:W-:Y:S01]  /*26e40*/  IMAD.MOV.U32 R10, RZ, RZ, R33 ;  /* 0x000000ffff0a7224 */ /* 0x000fe200078e0021 */
[----:B------:R-:W-:Y:S01]  /*26e50*/  SEL R2, RZ, 0x4, P3 ;  /* 0x00000004ff027807 */ /* 0x000fe20001800000 */
[----:B------:R-:W3:Y:S04]  /*26e60*/  LDL.LU R35, [R1+0x2b0] ;  /* 0x0002b00001237983 */ /* 0x000ee80000300800 */
[----:B------:R-:W3:Y:S01]  /*26e70*/  LDL.LU R33, [R1+0x2f0] ;  /* 0x0002f00001217983 */ /* 0x000ee20000300800 */
[----:B------:R-:W-:-:S03]  /*26e80*/  SEL R2, R2, RZ, !P0 ;  /* 0x000000ff02027207 */ /* 0x000fc60004000000 */
[----:B------:R1:W-:Y:S01]  /*26e90*/  LDGSTS.E [R12+0xfe00], [R10.64], P1 ;  /* 0x0fe000000a0c7fae */ /* 0x0003e20008921848 */
[----:B------:R-:W-:-:S03]  /*26ea0*/  ISETP.NE.U32.AND P0, PT, R2, RZ, PT ;  /* 0x000000ff0200720c */ /* 0x000fc60003f05070 */
[----:B------:R-:W0:Y:S01]  /*26eb0*/  LDGDEPBAR ;  /* 0x00000000000079af */ /* 0x000e220000000000 */
[----:B--2---:R-:W-:-:S04]  /*26ec0*/  IADD3 R13, P1, R13, UR7, RZ ;  /* 0x000000070d0d7c10 */ /* 0x004fc8000ff3e0ff */
[----:B------:R-:W-:Y:S02]  /*26ed0*/  IADD3.X R32, R32, UR6, RZ, P1, !PT ;  /* 0x0000000620207c10 */ /* 0x000fe40008ffe4ff */
[----:B-----5:R-:W-:Y:S01]  /*26ee0*/  IADD3 R14, P2, R14, UR7, RZ ;  /* 0x000000070e0e7c10 */ /* 0x020fe2000ff5e0ff */
[----:B------:R-:W-:Y:S03]  /*26ef0*/  STL [R1+0x1b4], R13 ;  /* 0x0001b40d01007387 */ /* 0x000fe60000100800 */
[----:B------:R-:W-:Y:S01]  /*26f00*/  IADD3.X R34, R34, UR6, RZ, P2, !PT ;  /* 0x0000000622227c10 */ /* 0x000fe200097fe4ff */
[----:B------:R2:W-:Y:S01]  /*26f10*/  STL [R1+0x1b0], R32 ;  /* 0x0001b02001007387 */ /* 0x0005e20000100800 */
[----:B-1----:R-:W-:Y:S02]  /*26f20*/  IMAD.MOV.U32 R10, RZ, RZ, R13 ;  /* 0x000000ffff0a7224 */ /* 0x002fe400078e000d */
[----:B------:R-:W-:Y:S01]  /*26f30*/  IMAD.MOV.U32 R11, RZ, RZ, R32 ;  /* 0x000000ffff0b7224 */ /* 0x000fe200078e0020 */
[----:B------:R-:W-:Y:S04]  /*26f40*/  STL [R1+0x1f4], R14 ;  /* 0x0001f40e01007387 */ /* 0x000fe80000100800 */
[----:B------:R1:W-:Y:S04]  /*26f50*/  STL [R1+0x1f0], R34 ;  /* 0x0001f02201007387 */ /* 0x0003e80000100800 */
[----:B--2---:R-:W2:Y:S01]  /*26f60*/  LDL.LU R32, [R1+0x334] ;  /* 0x0003340001207983 */ /* 0x004ea20000300800 */
[----:B------:R-:W-:-:S03]  /*26f70*/  IADD3 R15, P1, R15, UR7, RZ ;  /* 0x000000070f0f7c10 */ /* 0x000fc6000ff3e0ff */
[----:B------:R5:W-:Y:S04]  /*26f80*/  LDGSTS.E [R3+0x30000], [R10.64], P0 ;  /* 0x300000000a037fae */ /* 0x000be80008121848 */
[----:B------:R-:W2:Y:S01]  /*26f90*/  LDL.LU R13, [R1+0x374] ;  /* 0x00037400010d7983 */ /* 0x000ea20000300800 */
[----:B------:R-:W-:Y:S01]  /*26fa0*/  IADD3 R28, P2, R28, UR7, RZ ;  /* 0x000000071c1c7c10 */ /* 0x000fe2000ff5e0ff */
[----:B-----5:R-:W-:Y:S02]  /*26fb0*/  IMAD.MOV.U32 R11, RZ, RZ, R34 ;  /* 0x000000ffff0b7224 */ /* 0x020fe400078e0022 */
[----:B-1----:R-:W5:Y:S01]  /*26fc0*/  LDL.LU R34, [R1+0x330] ;  /* 0x0003300001227983 */ /* 0x002f620000300800 */
[----:B------:R-:W-:-:S03]  /*26fd0*/  IMAD.MOV.U32 R10, RZ, RZ, R14 ;  /* 0x000000ffff0a7224 */ /* 0x000fc600078e000e */
[----:B------:R-:W5:Y:S04]  /*26fe0*/  LDL.LU R14, [R1+0x370] ;  /* 0x00037000010e7983 */ /* 0x000f680000300800 */
[----:B------:R1:W-:Y:S04]  /*26ff0*/  LDGSTS.E [R3+0x31000], [R10.64], P0 ;  /* 0x310000000a037fae */ /* 0x0003e80008121848 */
[----:B------:R4:W-:Y:S01]  /*27000*/  STL [R1+0x234], R15 ;  /* 0x0002340f01007387 */ /* 0x0009e20000100800 */
[----:B-1----:R-:W-:Y:S01]  /*27010*/  IMAD.MOV.U32 R10, RZ, RZ, R15 ;  /* 0x000000ffff0a7224 */ /* 0x002fe200078e000f */
[----:B----4-:R-:W-:-:S02]  /*27020*/  IADD3.X R44, R44, UR6, RZ, P1, !PT ;  /* 0x000000062c2c7c10 */ /* 0x010fc40008ffe4ff */
[----:B------:R-:W-:-:S03]  /*27030*/  IADD3.X R31, R31, UR6, RZ, P2, !PT ;  /* 0x000000061f1f7c10 */ /* 0x000fc600097fe4ff */
[----:B------:R-:W-:Y:S01]  /*27040*/  IMAD.MOV.U32 R11, RZ, RZ, R44 ;  /* 0x000000ffff0b7224 */ /* 0x000fe200078e002c */
[----:B------:R-:W-:Y:S04]  /*27050*/  STL [R1+0x230], R44 ;  /* 0x0002302c01007387 */ /* 0x000fe80000100800 */
[----:B------:R1:W-:Y:S04]  /*27060*/  STL [R1+0x274], R28 ;  /* 0x0002741c01007387 */ /* 0x0003e80000100800 */
[----:B------:R-:W4:Y:S04]  /*27070*/  LDL.LU R15, [R1+0x3b4] ;  /* 0x0003b400010f7983 */ /* 0x000f280000300800 */
[----:B------:R1:W-:Y:S04]  /*27080*/  STL [R1+0x270], R31 ;  /* 0x0002701f01007387 */ /* 0x0003e80000100800 */
[----:B------:R1:W-:Y:S04]  /*27090*/  LDGSTS.E [R3+0x32000], [R10.64], P0 ;  /* 0x320000000a037fae */ /* 0x0003e80008121848 */
[----:B------:R-:W4:Y:S01]  /*270a0*/  LDL.LU R2, [R1+0x3f4] ;  /* 0x0003f40001027983 */ /* 0x000f220000300800 */
[----:B------:R-:W-:Y:S01]  /*270b0*/  IADD3 R29, P1, R29, UR7, RZ ;  /* 0x000000071d1d7c10 */ /* 0x000fe2000ff3e0ff */
[----:B-1----:R-:W-:-:S02]  /*270c0*/  IMAD.MOV.U32 R10, RZ, RZ, R28 ;  /* 0x000000ffff0a7224 */ /* 0x002fc400078e001c */
[----:B------:R-:W4:Y:S01]  /*270d0*/  LDL.LU R28, [R1+0x3b0] ;  /* 0x0003b000011c7983 */ /* 0x000f220000300800 */
[----:B------:R-:W-:-:S03]  /*270e0*/  IMAD.MOV.U32 R11, RZ, RZ, R31 ;  /* 0x000000ffff0b7224 */ /* 0x000fc600078e001f */
[----:B------:R-:W4:Y:S01]  /*270f0*/  LDL.LU R31, [R1+0x3f0] ;  /* 0x0003f000011f7983 */ /* 0x000f220000300800 */
[----:B---3--:R-:W-:Y:S02]  /*27100*/  IADD3 R30, P2, R30, UR7, RZ ;  /* 0x000000071e1e7c10 */ /* 0x008fe4000ff5e0ff */
[----:B------:R-:W-:Y:S01]  /*27110*/  IADD3.X R35, R35, UR6, RZ, P1, !PT ;  /* 0x0000000623237c10 */ /* 0x000fe20008ffe4ff */
[----:B------:R1:W-:Y:S01]  /*27120*/  STL [R1+0x2b4], R29 ;  /* 0x0002b41d01007387 */ /* 0x0003e20000100800 */
[----:B------:R-:W-:-:S03]  /*27130*/  IADD3.X R33, R33, UR6, RZ, P2, !PT ;  /* 0x0000000621217c10 */ /* 0x000fc600097fe4ff */
[----:B------:R3:W-:Y:S04]  /*27140*/  STL [R1+0x2b0], R35 ;  /* 0x0002b02301007387 */ /* 0x0007e80000100800 */
[----:B------:R-:W-:Y:S04]  /*27150*/  STL [R1+0x2f4], R30 ;  /* 0x0002f41e01007387 */ /* 0x000fe80000100800 */
[----:B------:R-:W4:Y:S04]  /*27160*/  LDL.LU R44, [R1+0x434] ;  /* 0x00043400012c7983 */ /* 0x000f280000300800 */
[----:B------:R1:W-:Y:S04]  /*27170*/  LDGSTS.E [R3+0x33000], [R10.64], P0 ;  /* 0x330000000a037fae */ /* 0x0003e80008121848 */
[----:B------:R3:W-:Y:S01]  /*27180*/  STL [R1+0x2f0], R33 ;  /* 0x0002f02101007387 */ /* 0x0007e20000100800 */
[----:B-1----:R-:W-:-:S03]  /*27190*/  IMAD.MOV.U32 R10, RZ, RZ, R29 ;  /* 0x000000ffff0a7224 */ /* 0x002fc600078e001d */
[----:B------:R-:W4:Y:S04]  /*271a0*/  LDL.LU R29, [R1+0x474] ;  /* 0x00047400011d7983 */ /* 0x000f280000300800 */
[----:B------:R-:W4:Y:S01]  /*271b0*/  LDL.LU R45, [R1+0x430] ;  /* 0x00043000012d7983 */ /* 0x000f220000300800 */
[----:B------:R-:W-:-:S03]  /*271c0*/  IMAD.MOV.U32 R11, RZ, RZ, R35 ;  /* 0x000000ffff0b7224 */ /* 0x000fc600078e0023 */
[----:B---3--:R-:W3:Y:S04]  /*271d0*/  LDL.LU R35, [R1+0x470] ;  /* 0x0004700001237983 */ /* 0x008ee80000300800 */
[----:B------:R1:W-:Y:S02]  /*271e0*/  LDGSTS.E [R3+0x34000], [R10.64], P0 ;  /* 0x340000000a037fae */ /* 0x0003e40008121848 */
[----:B-1----:R-:W-:Y:S02]  /*271f0*/  IMAD.MOV.U32 R10, RZ, RZ, R30 ;  /* 0x000000ffff0a7224 */ /* 0x002fe400078e001e */
[----:B------:R-:W-:Y:S02]  /*27200*/  IMAD.MOV.U32 R11, RZ, RZ, R33 ;  /* 0x000000ffff0b7224 */ /* 0x000fe400078e0021 */
[----:B------:R-:W3:Y:S01]  /*27210*/  LDL.LU R33, [R1+0x4b4] ;  /* 0x0004b40001217983 */ /* 0x000ee20000300800 */
[----:B--2---:R-:W-:-:S03]  /*27220*/  IADD3 R32, P1, R32, UR7, RZ ;  /* 0x0000000720207c10 */ /* 0x004fc6000ff3e0ff */
[----:B------:R-:W2:Y:S04]  /*27230*/  LDL.LU R30, [R1+0x4f4] ;  /* 0x0004f400011e7983 */ /* 0x000ea80000300800 */
[----:B------:R-:W-:Y:S01]  /*27240*/  STL [R1+0x334], R32 ;  /* 0x0003342001007387 */ /* 0x000fe20000100800 */
[----:B------:R-:W-:-:S03]  /*27250*/  IADD3 R13, P2, R13, UR7, RZ ;  /* 0x000000070d0d7c10 */ /* 0x000fc6000ff5e0ff */
[----:B------:R1:W-:Y:S01]  /*27260*/  LDGSTS.E [R3+0x35000], [R10.64], P0 ;  /* 0x350000000a037fae */ /* 0x0003e20008121848 */
[----:B-----5:R-:W-:Y:S02]  /*27270*/  IADD3.X R34, R34, UR6, RZ, P1, !PT ;  /* 0x0000000622227c10 */ /* 0x020fe40008ffe4ff */
[----:B------:R-:W-:-:S03]  /*27280*/  IADD3.X R14, R14, UR6, RZ, P2, !PT ;  /* 0x000000060e0e7c10 */ /* 0x000fc600097fe4ff */
[----:B------:R5:W-:Y:S01]  /*27290*/  STL [R1+0x330], R34 ;  /* 0x0003302201007387 */ /* 0x000be20000100800 */
[----:B-1----:R-:W-:-:S03]  /*272a0*/  IMAD.MOV.U32 R11, RZ, RZ, R34 ;  /* 0x000000ffff0b7224 */ /* 0x002fc600078e0022 */
[----:B------:R1:W-:Y:S01]  /*272b0*/  STL [R1+0x374], R13 ;  /* 0x0003740d01007387 */ /* 0x0003e20000100800 */
[----:B------:R-:W-:-:S03]  /*272c0*/  IMAD.MOV.U32 R10, RZ, RZ, R32 ;  /* 0x000000ffff0a7224 */ /* 0x000fc600078e0020 */
[----:B-----5:R-:W5:Y:S04]  /*272d0*/  LDL.LU R34, [R1+0x4b0] ;  /* 0x0004b00001227983 */ /* 0x020f680000300800 */
[----:B------:R1:W-:Y:S04]  /*272e0*/  STL [R1+0x370], R14 ;  /* 0x0003700e01007387 */ /* 0x0003e80000100800 */
[----:B------:R-:W5:Y:S04]  /*272f0*/  LDL.LU R32, [R1+0x4f0] ;  /* 0x0004f00001207983 */ /* 0x000f680000300800 */
[----:B------:R1:W-:Y:S02]  /*27300*/  LDGSTS.E [R3+0x36000], [R10.64], P0 ;  /* 0x360000000a037fae */ /* 0x0003e40008121848 */
[----:B-1----:R-:W-:-:S02]  /*27310*/  IMAD.MOV.U32 R10, RZ, RZ, R13 ;  /* 0x000000ffff0a7224 */ /* 0x002fc400078e000d */
[----:B------:R-:W-:Y:S01]  /*27320*/  IMAD.MOV.U32 R11, RZ, RZ, R14 ;  /* 0x000000ffff0b7224 */ /* 0x000fe200078e000e */
[----:B------:R-:W5:Y:S04]  /*27330*/  LDL.LU R13, [R1+0x534] ;  /* 0x00053400010d7983 */ /* 0x000f680000300800 */
[----:B------:R-:W5:Y:S04]  /*27340*/  LDL.LU R14, [R1+0x574] ;  /* 0x00057400010e7983 */ /* 0x000f680000300800 */
[----:B------:R1:W-:Y:S01]  /*27350*/  LDGSTS.E [R3+0x37000], [R10.64], P0 ;  /* 0x370000000a037fae */ /* 0x0003e20008121848 */
[----:B----4-:R-:W-:-:S05]  /*27360*/  IADD3 R15, P1, R15, UR7, RZ ;  /* 0x000000070f0f7c10 */ /* 0x010fca000ff3e0ff */
[----:B------:R4:W-:Y:S01]  /*27370*/  STL [R1+0x3b4], R15 ;  /* 0x0003b40f01007387 */ /* 0x0009e20000100800 */
[----:B-1----:R-:W-:Y:S01]  /*27380*/  IMAD.MOV.U32 R10, RZ, RZ, R15 ;  /* 0x000000ffff0a7224 */ /* 0x002fe200078e000f */
[----:B------:R-:W-:Y:S02]  /*27390*/  IADD3 R2, P2, R2, UR7, RZ ;  /* 0x0000000702027c10 */ /* 0x000fe4000ff5e0ff */
[----:B------:R-:W-:Y:S02]  /*273a0*/  IADD3.X R28, R28, UR6, RZ, P1, !PT ;  /* 0x000000061c1c7c10 */ /* 0x000fe40008ffe4ff */
[----:B------:R-:W-:-:S03]  /*273b0*/  IADD3.X R31, R31, UR6, RZ, P2, !PT ;  /* 0x000000061f1f7c10 */ /* 0x000fc600097fe4ff */
[----:B------:R1:W-:Y:S04]  /*273c0*/  STL [R1+0x3b0], R28 ;  /* 0x0003b01c01007387 */ /* 0x0003e80000100800 */
[----:B------:R1:W-:Y:S01]  /*273d0*/  STL [R1+0x3f4], R2 ;  /* 0x0003f40201007387 */ /* 0x0003e20000100800 */
[----:B------:R-:W-:-:S03]  /*273e0*/  IMAD.MOV.U32 R11, RZ, RZ, R28 ;  /* 0x000000ffff0b7224 */ /* 0x000fc600078e001c */
[----:B----4-:R-:W4:Y:S04]  /*273f0*/  LDL.LU R15, [R1+0x530] ;  /* 0x00053000010f7983 */ /* 0x010f280000300800 */
[----:B------:R3:W-:Y:S04]  /*27400*/  STL [R1+0x3f0], R31 ;  /* 0x0003f01f01007387 */ /* 0x0007e80000100800 */
[----:B-1----:R-:W4:Y:S01]  /*27410*/  LDL.LU R28, [R1+0x570] ;  /* 0x00057000011c7983 */ /* 0x002f220000300800 */
[----:B------:R-:W-:-:S03]  /*27420*/  IADD3 R44, P1, R44, UR7, RZ ;  /* 0x000000072c2c7c10 */ /* 0x000fc6000ff3e0ff */
[----:B------:R1:W-:Y:S02]  /*27430*/  LDGSTS.E [R3+0x38000], [R10.64], P0 ;  /* 0x380000000a037fae */ /* 0x0003e40008121848 */
[----:B-1----:R-:W-:Y:S02]  /*27440*/  IMAD.MOV.U32 R10, RZ, RZ, R2 ;  /* 0x000000ffff0a7224 */ /* 0x002fe400078e0002 */
[----:B------:R-:W-:Y:S01]  /*27450*/  IMAD.MOV.U32 R11, RZ, RZ, R31 ;  /* 0x000000ffff0b7224 */ /* 0x000fe200078e001f */
[----:B------:R-:W-:Y:S01]  /*27460*/  IADD3 R29, P2, R29, UR7, RZ ;  /* 0x000000071d1d7c10 */ /* 0x000fe2000ff5e0ff */
[----:B------:R-:W4:Y:S01]  /*27470*/  LDL.LU R2, [R1+0x1bc] ;  /* 0x0001bc0001027983 */ /* 0x000f220000300800 */
[----:B------:R-:W-:-:S03]  /*27480*/  IADD3.X R45, R45, UR6, RZ, P1, !PT ;  /* 0x000000062d2d7c10 */ /* 0x000fc60008ffe4ff */
[----:B------:R1:W-:Y:S01]  /*27490*/  LDGSTS.E [R3+0x39000], [R10.64], P0 ;  /* 0x390000000a037fae */ /* 0x0003e20008121848 */
[----:B---3--:R-:W-:-:S03]  /*274a0*/  IADD3.X R35, R35, UR6, RZ, P2, !PT ;  /* 0x0000000623237c10 */ /* 0x008fc600097fe4ff */
[----:B------:R-:W3:Y:S04]  /*274b0*/  LDL.LU R31, [R1+0x1fc] ;  /* 0x0001fc00011f7983 */ /* 0x000ee80000300800 */
[----:B------:R-:W-:Y:S01]  /*274c0*/  STL [R1+0x434], R44 ;  /* 0x0004342c01007387 */ /* 0x000fe20000100800 */
[----:B-1----:R-:W-:Y:S02]  /*274d0*/  IMAD.MOV.U32 R10, RZ, RZ, R44 ;  /* 0x000000ffff0a7224 */ /* 0x002fe400078e002c */
[----:B------:R-:W-:Y:S01]  /*274e0*/  IMAD.MOV.U32 R11, RZ, RZ, R45 ;  /* 0x000000ffff0b7224 */ /* 0x000fe200078e002d */
[----:B------:R-:W-:Y:S04]  /*274f0*/  STL [R1+0x430], R45 ;  /* 0x0004302d01007387 */ /* 0x000fe80000100800 */
[----:B------:R1:W-:Y:S04]  /*27500*/  STL [R1+0x474], R29 ;  /* 0x0004741d01007387 */ /* 0x0003e80000100800 */
[----:B------:R1:W-:Y:S04]  /*27510*/  LDGSTS.E [R3+0x3a000], [R10.64], P0 ;  /* 0x3a0000000a037fae */ /* 0x0003e80008121848 */
[----:B------:R-:W-:Y:S01]  /*27520*/  STL [R1+0x470], R35 ;  /* 0x0004702301007387 */ /* 0x000fe20000100800 */
[----:B-1----:R-:W-:-:S03]  /*27530*/  IMAD.MOV.U32 R10, RZ, RZ, R29 ;  /* 0x000000ffff0a7224 */ /* 0x002fc600078e001d */
[----:B------:R-:W3:Y:S01]  /*27540*/  LDL.LU R29, [R1+0x1b8] ;  /* 0x0001b800011d7983 */ /* 0x000ee20000300800 */
[----:B------:R-:W-:Y:S01]  /*27550*/  IADD3 R33, P1, R33, UR7, RZ ;  /* 0x0000000721217c10 */ /* 0x000fe2000ff3e0ff */
[----:B------:R-:W-:Y:S01]  /*27560*/  IMAD.MOV.U32 R11, RZ, RZ, R35 ;  /* 0x000000ffff0b7224 */ /* 0x000fe200078e0023 */
[----:B--2---:R-:W-:Y:S01]  /*27570*/  IADD3 R30, P2, R30, UR7, RZ ;  /* 0x000000071e1e7c10 */ /* 0x004fe2000ff5e0ff */
[----:B------:R-:W2:Y:S04]  /*27580*/  LDL.LU R46, [R1+0x1f8] ;  /* 0x0001f800012e7983 */ /* 0x000ea80000300800 */
[----:B------:R1:W-:Y:S04]  /*27590*/  LDGSTS.E [R3+0x3b000], [R10.64], P0 ;  /* 0x3b0000000a037fae */ /* 0x0003e80008121848 */
[----:B------:R5:W-:Y:S02]  /*275a0*/  STL [R1+0x4b4], R33 ;  /* 0x0004b42101007387 */ /* 0x000be40000100800 */
[----:B-----5:R-:W-:Y:S01]  /*275b0*/  IADD3.X R34, R34, UR6, RZ, P1, !PT ;  /* 0x0000000622227c10 */ /* 0x020fe20008ffe4ff */
[----:B-1----:R-:W-:-:S04]  /*275c0*/  IMAD.MOV.U32 R10, RZ, RZ, R33 ;  /* 0x000000ffff0a7224 */ /* 0x002fc800078e0021 */
[----:B------:R-:W-:Y:S01]  /*275d0*/  IMAD.MOV.U32 R11, RZ, RZ, R34 ;  /* 0x000000ffff0b7224 */ /* 0x000fe200078e0022 */
[----:B------:R-:W-:Y:S01]  /*275e0*/  IADD3.X R32, R32, UR6, RZ, P2, !PT ;  /* 0x0000000620207c10 */ /* 0x000fe200097fe4ff */
[----:B------:R-:W-:Y:S04]  /*275f0*/  STL [R1+0x4b0], R34 ;  /* 0x0004b02201007387 */ /* 0x000fe80000100800 */
[----:B------:R-:W-:Y:S04]  /*27600*/  STL [R1+0x4f4], R30 ;  /* 0x0004f41e01007387 */ /* 0x000fe80000100800 */
[----:B------:R1:W-:Y:S04]  /*27610*/  LDGSTS.E [R3+0x3c000], [R10.64], P0 ;  /* 0x3c0000000a037fae */ /* 0x0003e80008121848 */
[----:B------:R5:W-:Y:S04]  /*27620*/  STL [R1+0x4f0], R32 ;  /* 0x0004f02001007387 */ /* 0x000be80000100800 */
[----:B------:R-:W2:Y:S01]  /*27630*/  LDL.LU R33, [R1+0x238] ;  /* 0x0002380001217983 */ /* 0x000ea20000300800 */
[----:B------:R-:W-:Y:S01]  /*27640*/  IADD3 R13, P1, R13, UR7, RZ ;  /* 0x000000070d0d7c10 */ /* 0x000fe2000ff3e0ff */
[----:B-1----:R-:W-:-:S02]  /*27650*/  IMAD.MOV.U32 R11, RZ, RZ, R32 ;  /* 0x000000ffff0b7224 */ /* 0x002fc400078e0020 */
[----:B-----5:R-:W2:Y:S01]  /*27660*/  LDL.LU R32, [R1+0x23c] ;  /* 0x00023c0001207983 */ /* 0x020ea20000300800 */
[----:B------:R-:W-:Y:S01]  /*27670*/  IMAD.MOV.U32 R10, RZ, RZ, R30 ;  /* 0x000000ffff0a7224 */ /* 0x000fe200078e001e */
[----:B------:R-:W-:Y:S02]  /*27680*/  IADD3 R14, P2, R14, UR7, RZ ;  /* 0x000000070e0e7c10 */ /* 0x000fe4000ff5e0ff */
[----:B------:R-:W2:Y:S04]  /*27690*/  LDL.LU R45, [R1+0x278] ;  /* 0x00027800012d7983 */ /* 0x000ea80000300800 */
[----:B------:R-:W2:Y:S04]  /*276a0*/  LDL.LU R44, [R1+0x27c] ;  /* 0x00027c00012c7983 */ /* 0x000ea80000300800 */
[----:B------:R1:W-:Y:S04]  /*276b0*/  STL [R1+0x534], R13 ;  /* 0x0005340d01007387 */ /* 0x0003e80000100800 */
[----:B------:R1:W-:Y:S02]  /*276c0*/  LDGSTS.E [R3+0x3d000], [R10.64], P0 ;  /* 0x3d0000000a037fae */ /* 0x0003e40008121848 */
[----:B-1----:R-:W-:Y:S01]  /*276d0*/  IMAD.MOV.U32 R10, RZ, RZ, R13 ;  /* 0x000000ffff0a7224 */ /* 0x002fe200078e000d */
[----:B----4-:R-:W-:-:S05]  /*276e0*/  IADD3.X R15, R15, UR6, RZ, P1, !PT ;  /* 0x000000060f0f7c10 */ /* 0x010fca0008ffe4ff */
[----:B------:R1:W-:Y:S01]  /*276f0*/  STL [R1+0x530], R15 ;  /* 0x0005300f01007387 */ /* 0x0003e20000100800 */
[----:B------:R-:W-:-:S03]  /*27700*/  IADD3.X R28, R28, UR6, RZ, P2, !PT ;  /* 0x000000061c1c7c10 */ /* 0x000fc600097fe4ff */
[----:B------:R4:W-:Y:S01]  /*27710*/  STL [R1+0x574], R14 ;  /* 0x0005740e01007387 */ /* 0x0009e20000100800 */
[----:B------:R-:W-:-:S03]  /*27720*/  IMAD.MOV.U32 R11, RZ, RZ, R15 ;  /* 0x000000ffff0b7224 */ /* 0x000fc600078e000f */
[----:B------:R-:W5:Y:S04]  /*27730*/  LDL.LU R13, [R1+0x2bc] ;  /* 0x0002bc00010d7983 */ /* 0x000f680000300800 */
[----:B------:R3:W-:Y:S04]  /*27740*/  STL [R1+0x570], R28 ;  /* 0x0005701c01007387 */ /* 0x0007e80000100800 */
[----:B-1----:R-:W5:Y:S04]  /*27750*/  LDL.LU R15, [R1+0x2fc] ;  /* 0x0002fc00010f7983 */ /* 0x002f680000300800 */
[----:B------:R-:W5:Y:S04]  /*27760*/  LDL.LU R34, [R1+0x2b8] ;  /* 0x0002b80001227983 */ /* 0x000f680000300800 */
[----:B------:R-:W5:Y:S01]  /*27770*/  LDL.LU R35, [R1+0x2f8] ;  /* 0x0002f80001237983 */ /* 0x000f620000300800 */
[----:B------:R-:W-:-:S03]  /*27780*/  IADD3 R2, P1, R2, UR7, RZ ;  /* 0x0000000702027c10 */ /* 0x000fc6000ff3e0ff */
[----:B------:R1:W-:Y:S01]  /*27790*/  LDGSTS.E [R3+0x3e000], [R10.64], P0 ;  /* 0x3e0000000a037fae */ /* 0x0003e20008121848 */
[----:B---3--:R-:W-:-:S03]  /*277a0*/  IADD3 R31, P2, R31, UR7, RZ ;  /* 0x000000071f1f7c10 */ /* 0x008fc6000ff5e0ff */
[----:B------:R-:W-:Y:S01]  /*277b0*/  STL [R1+0x1bc], R2 ;  /* 0x0001bc0201007387 */ /* 0x000fe20000100800 */
[----:B-1----:R-:W-:Y:S02]  /*277c0*/  IMAD.MOV.U32 R10, RZ, RZ, R14 ;  /* 0x000000ffff0a7224 */ /* 0x002fe400078e000e */
[----:B------:R-:W-:Y:S01]  /*277d0*/  IMAD.MOV.U32 R11, RZ, RZ, R28 ;  /* 0x000000ffff0b7224 */ /* 0x000fe200078e001c */
[----:B----4-:R-:W-:-:S04]  /*277e0*/  LOP3.LUT R14, R200, 0x10, RZ, 0x3c, !PT ;  /* 0x00000010c80e7812 */ /* 0x010fc800078e3cff */
[----:B------:R1:W-:Y:S04]  /*277f0*/  LDGSTS.E [R3+0x3f000], [R10.64], P0 ;  /* 0x3f0000000a037fae */ /* 0x0003e80008121848 */
[----:B------:R-:W-:Y:S01]  /*27800*/  STL [R1+0x1fc], R31 ;  /* 0x0001fc1f01007387 */ /* 0x000fe20000100800 */
[----:B-1----:R-:W-:Y:S01]  /*27810*/  IMAD.U32 R10, RZ, RZ, UR5 ;  /* 0x00000005ff0a7e24 */ /* 0x002fe2000f8e00ff */
[----:B------:R-:W-:-:S03]  /*27820*/  IADD3.X R29, R29, UR6, RZ, P1, !PT ;  /* 0x000000061d1d7c10 */ /* 0x000fc60008ffe4ff */
[----:B------:R-:W-:Y:S02]  /*27830*/  IMAD R10, R10, 0x10000, R14 ;  /* 0x000100000a0a7824 */ /* 0x000fe400078e020e */
[----:B------:R1:W-:Y:S01]  /*27840*/  STL [R1+0x1b8], R29 ;  /* 0x0001b81d01007387 */ /* 0x0003e20000100800 */
[----:B------:R-:W-:-:S03]  /*27850*/  IMAD.MOV.U32 R3, RZ, RZ, R29 ;  /* 0x000000ffff037224 */ /* 0x000fc600078e001d */
[----:B------:R-:W3:Y:S04]  /*27860*/  LDL.LU R14, [R1+0x33c] ;  /* 0x00033c00010e7983 */ /* 0x000ee80000300800 */
[----:B------:R-:W4:Y:S04]  /*27870*/  LDL.LU R28, [R1+0x37c] ;  /* 0x00037c00011c7983 */ /* 0x000f280000300800 */
[----:B-1----:R-:W4:Y:S04]  /*27880*/  LDL.LU R29, [R1+0x338] ;  /* 0x00033800011d7983 */ /* 0x002f280000300800 */
[----:B------:R-:W4:Y:S01]  /*27890*/  LDL.LU R30, [R1+0x378] ;  /* 0x00037800011e7983 */ /* 0x000f220000300800 */
[----:B--2---:R-:W-:-:S03]  /*278a0*/  IADD3.X R46, R46, UR6, RZ, P2, !PT ;  /* 0x000000062e2e7c10 */ /* 0x004fc600097fe4ff */
[----:B------:R1:W-:Y:S04]  /*278b0*/  LDGSTS.E [R10+0x30200], [R2.64], P0 ;  /* 0x30200000020a7fae */ /* 0x0003e80008121848 */
[----:B------:R-:W-:Y:S01]  /*278c0*/  STL [R1+0x1f8], R46 ;  /* 0x0001f82e01007387 */ /* 0x000fe20000100800 */
[----:B-1----:R-:W-:Y:S02]  /*278d0*/  IMAD.MOV.U32 R2, RZ, RZ, R31 ;  /* 0x000000ffff027224 */ /* 0x002fe400078e001f */
[----:B------:R-:W-:Y:S01]  /*278e0*/  IMAD.MOV.U32 R3, RZ, RZ, R46 ;  /* 0x000000ffff037224 */ /* 0x000fe200078e002e */
[----:B------:R-:W4:Y:S04]  /*278f0*/  LDL.LU R31, [R1+0x3bc] ;  /* 0x0003bc00011f7983 */ /* 0x000f280000300800 */
[----:B------:R-:W4:Y:S04]  /*27900*/  LDL.LU R11, [R1+0x3fc] ;  /* 0x0003fc00010b7983 */ /* 0x000f280000300800 */
[----:B------:R1:W-:Y:S01]  /*27910*/  LDGSTS.E [R10+0x31200], [R2.64], P0 ;  /* 0x31200000020a7fae */ /* 0x0003e20008121848 */
[----:B------:R-:W-:-:S04]  /*27920*/  IADD3 R32, P1, R32, UR7, RZ ;  /* 0x0000000720207c10 */ /* 0x000fc8000ff3e0ff */
[----:B------:R-:W-:Y:S01]  /*27930*/  IADD3.X R33, R33, UR6, RZ, P1, !PT ;  /* 0x0000000621217c10 */ /* 0x000fe20008ffe4ff */
[----:B------:R-:W-:Y:S01]  /*27940*/  STL [R1+0x23c], R32 ;  /* 0x00023c2001007387 */ /* 0x000fe20000100800 */
[----:B------:R-:W-:Y:S01]  /*27950*/  IADD3 R44, P2, R44, UR7, RZ ;  /* 0x000000072c2c7c10 */ /* 0x000fe2000ff5e0ff */
[----:B-1----:R-:W-:Y:S02]  /*27960*/  IMAD.MOV.U32 R2, RZ, RZ, R32 ;  /* 0x000000ffff027224 */ /* 0x002fe400078e0020 */
[----:B------:R1:W-:Y:S01]  /*27970*/  STL [R1+0x238], R33 ;  /* 0x0002382101007387 */ /* 0x0003e20000100800 */
[----:B------:R-:W-:Y:S01]  /*27980*/  IMAD.MOV.U32 R3, RZ, RZ, R33 ;  /* 0x000000ffff037224 */ /* 0x000fe200078e0021 */
[----:B------:R-:W-:Y:S02]  /*27990*/  IADD3.X R45, R45, UR6, RZ, P2, !PT ;  /* 0x000000062d2d7c10 */ /* 0x000fe400097fe4ff */
[----:B------:R-:W-:Y:S04]  /*279a0*/  STL [R1+0x27c], R44 ;  /* 0x00027c2c01007387 */ /* 0x000fe80000100800 */
[----:B------:R1:W-:Y:S04]  /*279b0*/  LDGSTS.E [R10+0x32200], [R2.64], P0 ;  /* 0x32200000020a7fae */ /* 0x0003e80008121848 */
[----:B-1----:R-:W4:Y:S04]  /*279c0*/  LDL.LU R33, [R1+0x3b8] ;  /* 0x0003b80001217983 */ /* 0x002f280000300800 */
[----:B------:R-:W-:Y:S01]  /*279d0*/  STL [R1+0x278], R45 ;  /* 0x0002782d01007387 */ /* 0x000fe20000100800 */
[----:B------:R-:W-:-:S03]  /*279e0*/  IMAD.MOV.U32 R2, RZ, RZ, R44 ;  /* 0x000000ffff027224 */ /* 0x000fc600078e002c */
[----:B------:R-:W4:Y:S01]  /*279f0*/  LDL.LU R32, [R1+0x3f8] ;  /* 0x0003f80001207983 */ /* 0x000f220000300800 */
[----:B------:R-:W-:-:S05]  /*27a00*/  IMAD.MOV.U32 R3, RZ, RZ, R45 ;  /* 0x000000ffff037224 */ /* 0x000fca00078e002d */
[----:B------:R1:W-:Y:S01]  /*27a10*/  LDGSTS.E [R10+0x33200], [R2.64], P0 ;  /* 0x33200000020a7fae */ /* 0x0003e20008121848 */
[----:B-----5:R-:W-:Y:S02]  /*27a20*/  IADD3 R13, P1, R13, UR7, RZ ;  /* 0x000000070d0d7c10 */ /* 0x020fe4000ff3e0ff */
[----:B------:R-:W-:Y:S02]  /*27a30*/  IADD3 R15, P2, R15, UR7, RZ ;  /* 0x000000070f0f7c10 */ /* 0x000fe4000ff5e0ff */
[----:B------:R-:W-:Y:S01]  /*27a40*/  IADD3.X R34, R34, UR6, RZ, P1, !PT ;  /* 0x0000000622227c10 */ /* 0x000fe20008ffe4ff */
[----:B------:R-:W-:Y:S01]  /*27a50*/  STL [R1+0x2bc], R13 ;  /* 0x0002bc0d01007387 */ /* 0x000fe20000100800 */
[----:B-1----:R-:W-:Y:S01]  /*27a60*/  IMAD.MOV.U32 R2, RZ, RZ, R13 ;  /* 0x000000ffff027224 */ /* 0x002fe200078e000d */
[----:B------:R-:W-:Y:S02]  /*27a70*/  IADD3.X R35, R35, UR6, RZ, P2, !PT ;  /* 0x0000000623237c10 */ /* 0x000fe400097fe4ff */
[----:B------:R-:W-:Y:S01]  /*27a80*/  IMAD.MOV.U32 R3, RZ, RZ, R34 ;  /* 0x000000ffff037224 */ /* 0x000fe200078e0022 */
[----:B------:R1:W-:Y:S04]  /*27a90*/  STL [R1+0x2b8], R34 ;  /* 0x0002b82201007387 */ /* 0x0003e80000100800 */
[----:B------:R-:W-:Y:S04]  /*27aa0*/  STL [R1+0x2fc], R15 ;  /* 0x0002fc0f01007387 */ /* 0x000fe80000100800 */
[----:B------:R5:W-:Y:S04]  /*27ab0*/  LDGSTS.E [R10+0x34200], [R2.64], P0 ;  /* 0x34200000020a7fae */ /* 0x000be80008121848 */
[----:B-1----:R-:W2:Y:S04]  /*27ac0*/  LDL.LU R34, [R1+0x43c] ;  /* 0x00043c0001227983 */ /* 0x002ea80000300800 */
[----:B------:R1:W-:Y:S04]  /*27ad0*/  STL [R1+0x2f8], R35 ;  /* 0x0002f82301007387 */ /* 0x0003e80000100800 */
[----:B------:R-:W2:Y:S01]  /*27ae0*/  LDL.LU R13, [R1+0x47c] ;  /* 0x00047c00010d7983 */ /* 0x000ea20000300800 */
[----:B-----5:R-:W-:-:S03]  /*27af0*/  IMAD.MOV.U32 R3, RZ, RZ, R35 ;  /* 0x000000ffff037224 */ /* 0x020fc600078e0023 */
[----:B-1----:R-:W5:Y:S01]  /*27b00*/  LDL.LU R35, [R1+0x438] ;  /* 0x0004380001237983 */ /* 0x002f620000300800 */
[----:B------:R-:W-:-:S03]  /*27b10*/  IMAD.MOV.U32 R2, RZ, RZ, R15 ;  /* 0x000000ffff027224 */ /* 0x000fc600078e000f */
[----:B------:R-:W5:Y:S04]  /*27b20*/  LDL.LU R15, [R1+0x478] ;  /* 0x00047800010f7983 */ /* 0x000f680000300800 */
[----:B------:R1:W-:Y:S01]  /*27b30*/  LDGSTS.E [R10+0x35200], [R2.64], P0 ;  /* 0x35200000020a7fae */ /* 0x0003e20008121848 */
[----:B---3--:R-:W-:Y:S02]  /*27b40*/  IADD3 R14, P1, R14, UR7, RZ ;  /* 0x000000070e0e7c10 */ /* 0x008fe4000ff3e0ff */
[----:B----4-:R-:W-:Y:S02]  /*27b50*/  IADD3 R28, P2, R28, UR7, RZ ;  /* 0x000000071c1c7c10 */ /* 0x010fe4000ff5e0ff */
[----:B------:R-:W-:Y:S01]  /*27b60*/  IADD3.X R29, R29, UR6, RZ, P1, !PT ;  /* 0x000000061d1d7c10 */ /* 0x000fe20008ffe4ff */
[----:B------:R3:W-:Y:S01]  /*27b70*/  STL [R1+0x33c], R14 ;  /* 0x00033c0e01007387 */ /* 0x0007e20000100800 */
[----:B-1----:R-:W-:Y:S01]  /*27b80*/  IMAD.MOV.U32 R2, RZ, RZ, R14 ;  /* 0x000000ffff027224 */ /* 0x002fe200078e000e */
[----:B------:R-:W-:-:S02]  /*27b90*/  IADD3.X R30, R30, UR6, RZ, P2, !PT ;  /* 0x000000061e1e7c10 */ /* 0x000fc400097fe4ff */
[----:B------:R-:W-:Y:S01]  /*27ba0*/  IMAD.MOV.U32 R3, RZ, RZ, R29 ;  /* 0x000000ffff037224 */ /* 0x000fe200078e001d */
[----:B------:R1:W-:Y:S04]  /*27bb0*/  STL [R1+0x338], R29 ;  /* 0x0003381d01007387 */ /* 0x0003e80000100800 */
[----:B------:R4:W-:Y:S04]  /*27bc0*/  STL [R1+0x37c], R28 ;  /* 0x00037c1c01007387 */ /* 0x0009e80000100800 */
[----:B---3--:R-:W3:Y:S04]  /*27bd0*/  LDL.LU R14, [R1+0x4bc] ;  /* 0x0004bc00010e7983 */ /* 0x008ee80000300800 */
[----:B------:R4:W-:Y:S04]  /*27be0*/  STL [R1+0x378], R30 ;  /* 0x0003781e01007387 */ /* 0x0009e80000100800 */
[----:B------:R4:W-:Y:S04]  /*27bf0*/  LDGSTS.E [R10+0x36200], [R2.64], P0 ;  /* 0x36200000020a7fae */ /* 0x0009e80008121848 */
[----:B-1----:R-:W3:Y:S01]  /*27c00*/  LDL.LU R29, [R1+0x4fc] ;  /* 0x0004fc00011d7983 */ /* 0x002ee20000300800 */
[----:B----4-:R-:W-:-:S03]  /*27c10*/  IMAD.MOV.U32 R2, RZ, RZ, R28 ;  /* 0x000000ffff027224 */ /* 0x010fc600078e001c */
[----:B------:R-:W4:Y:S01]  /*27c20*/  LDL.LU R28, [R1+0x4b8] ;  /* 0x0004b800011c7983 */ /* 0x000f220000300800 */
[----:B------:R-:W-:-:S03]  /*27c30*/  IMAD.MOV.U32 R3, RZ, RZ, R30 ;  /* 0x000000ffff037224 */ /* 0x000fc600078e001e */
[----:B------:R-:W4:Y:S01]  /*27c40*/  LDL.LU R30, [R1+0x4f8] ;  /* 0x0004f800011e7983 */ /* 0x000f220000300800 */
[----:B------:R-:W-:Y:S02]  /*27c50*/  IADD3 R31, P1, R31, UR7, RZ ;  /* 0x000000071f1f7c10 */ /* 0x000fe4000ff3e0ff */
[----:B------:R-:W-:Y:S01]  /*27c60*/  IADD3 R11, P2, R11, UR7, RZ ;  /* 0x000000070b0b7c10 */ /* 0x000fe2000ff5e0ff */
[----:B------:R1:W-:Y:S04]  /*27c70*/  LDGSTS.E [R10+0x37200], [R2.64], P0 ;  /* 0x37200000020a7fae */ /* 0x0003e80008121848 */
[----:B------:R1:W-:Y:S01]  /*27c80*/  STL [R1+0x3bc], R31 ;  /* 0x0003bc1f01007387 */ /* 0x0003e20000100800 */
[----:B------:R-:W-:Y:S01]  /*27c90*/  IADD3.X R33, R33, UR6, RZ, P1, !PT ;  /* 0x0000000621217c10 */ /* 0x000fe20008ffe4ff */
[----:B-1----:R-:W-:-:S04]  /*27ca0*/  IMAD.MOV.U32 R2, RZ, RZ, R31 ;  /* 0x000000ffff027224 */ /* 0x002fc800078e001f */
[----:B------:R1:W-:Y:S01]  /*27cb0*/  STL [R1+0x3b8], R33 ;  /* 0x0003b82101007387 */ /* 0x0003e20000100800 */
[----:B------:R-:W-:-:S03]  /*27cc0*/  IADD3.X R32, R32, UR6, RZ, P2, !PT ;  /* 0x0000000620207c10 */ /* 0x000fc600097fe4ff */
[----:B------:R-:W-:Y:S01]  /*27cd0*/  STL [R1+0x3fc], R11 ;  /* 0x0003fc0b01007387 */ /* 0x000fe20000100800 */
[----:B------:R-:W-:-:S03]  /*27ce0*/  IMAD.MOV.U32 R3, RZ, RZ, R33 ;  /* 0x000000ffff037224 */ /* 0x000fc600078e0021 */
[----:B------:R-:W4:Y:S04]  /*27cf0*/  LDL.LU R31, [R1+0x53c] ;  /* 0x00053c00011f7983 */ /* 0x000f280000300800 */
[----:B------:R1:W-:Y:S04]  /*27d00*/  STL [R1+0x3f8], R32 ;  /* 0x0003f82001007387 */ /* 0x0003e80000100800 */
[----:B------:R-:W4:Y:S04]  /*27d10*/  LDL.LU R44, [R1+0x57c] ;  /* 0x00057c00012c7983 */ /* 0x000f280000300800 */
[----:B-1----:R-:W4:Y:S04]  /*27d20*/  LDL.LU R33, [R1+0x538] ;  /* 0x0005380001217983 */ /* 0x002f280000300800 */
[----:B------:R1:W-:Y:S04]  /*27d30*/  LDGSTS.E [R10+0x38200], [R2.64], P0 ;  /* 0x38200000020a7fae */ /* 0x0003e80008121848 */
[----:B------:R-:W4:Y:S01]  /*27d40*/  LDL.LU R45, [R1+0x578] ;  /* 0x00057800012d7983 */ /* 0x000f220000300800 */
[----:B-1----:R-:W-:-:S02]  /*27d50*/  IMAD.MOV.U32 R2, RZ, RZ, R11 ;  /* 0x000000ffff027224 */ /* 0x002fc400078e000b */
[----:B------:R-:W-:Y:S02]  /*27d60*/  IMAD.MOV.U32 R3, RZ, RZ, R32 ;  /* 0x000000ffff037224 */ /* 0x000fe400078e0020 */
[----:B------:R-:W4:Y:S04]  /*27d70*/  LDL.LU R32, [R1+0x1c4] ;  /* 0x0001c40001207983 */ /* 0x000f280000300800 */
[----:B------:R-:W4:Y:S04]  /*27d80*/  LDL.LU R11, [R1+0x204] ;  /* 0x00020400010b7983 */ /* 0x000f280000300800 */
[----:B------:R1:W-:Y:S01]  /*27d90*/  LDGSTS.E [R10+0x39200], [R2.64], P0 ;  /* 0x39200000020a7fae */ /* 0x0003e20008121848 */
[----:B--2---:R-:W-:-:S05]  /*27da0*/  IADD3 R34, P1, R34, UR7, RZ ;  /* 0x0000000722227c10 */ /* 0x004fca000ff3e0ff */
[----:B------:R-:W-:Y:S01]  /*27db0*/  STL [R1+0x43c], R34 ;  /* 0x00043c2201007387 */ /* 0x000fe20000100800 */
[----:B------:R-:W-:Y:S02]  /*27dc0*/  IADD3 R13, P2, R13, UR7, RZ ;  /* 0x000000070d0d7c10 */ /* 0x000fe4000ff5e0ff */
[----:B-----5:R-:W-:Y:S02]  /*27dd0*/  IADD3.X R35, R35, UR6, RZ, P1, !PT ;  /* 0x0000000623237c10 */ /* 0x020fe40008ffe4ff */
[----:B------:R-:W-:-:S03]  /*27de0*/  IADD3.X R15, R15, UR6, RZ, P2, !PT ;  /* 0x000000060f0f7c10 */ /* 0x000fc600097fe4ff */
[----:B------:R2:W-:Y:S01]  /*27df0*/  STL [R1+0x438], R35 ;  /* 0x0004382301007387 */ /* 0x0005e20000100800 */
[----:B-1----:R-:W-:-:S03]  /*27e00*/  IMAD.MOV.U32 R3, RZ, RZ, R35 ;  /* 0x000000ffff037224 */ /* 0x002fc600078e0023 */
[----:B------:R1:W-:Y:S01]  /*27e10*/  STL [R1+0x47c], R13 ;  /* 0x00047c0d01007387 */ /* 0x0003e20000100800 */
[----:B------:R-:W-:-:S03]  /*27e20*/  IMAD.MOV.U32 R2, RZ, RZ, R34 ;  /* 0x000000ffff027224 */ /* 0x000fc600078e0022 */
[----:B--2---:R-:W2:Y:S04]  /*27e30*/  LDL.LU R35, [R1+0x1c0] ;  /* 0x0001c00001237983 */ /* 0x004ea80000300800 */
[----:B------:R5:W-:Y:S04]  /*27e40*/  STL [R1+0x478], R15 ;  /* 0x0004780f01007387 */ /* 0x000be80000100800 */
[----:B------:R-:W2:Y:S04]  /*27e50*/  LDL.LU R34, [R1+0x200] ;  /* 0x0002000001227983 */ /* 0x000ea80000300800 */
[----:B------:R1:W-:Y:S02]  /*27e60*/  LDGSTS.E [R10+0x3a200], [R2.64], P0 ;  /* 0x3a200000020a7fae */ /* 0x0003e40008121848 */
[----:B-1----:R-:W-:Y:S01]  /*27e70*/  IMAD.MOV.U32 R2, RZ, RZ, R13 ;  /* 0x000000ffff027224 */ /* 0x002fe200078e000d */
[----:B---3--:R-:W-:Y:S01]  /*27e80*/  IADD3 R14, P1, R14, UR7, RZ ;  /* 0x000000070e0e7c10 */ /* 0x008fe2000ff3e0ff */
[----:B------:R-:W-:Y:S01]  /*27e90*/  IMAD.MOV.U32 R3, RZ, RZ, R15 ;  /* 0x000000ffff037224 */ /* 0x000fe200078e000f */
[----:B------:R-:W3:Y:S04]  /*27ea0*/  LDL.LU R13, [R1+0x244] ;  /* 0x00024400010d7983 */ /* 0x000ee80000300800 */
[----:B-----5:R-:W5:Y:S01]  /*27eb0*/  LDL.LU R15, [R1+0x284] ;  /* 0x00028400010f7983 */ /* 0x020f620000300800 */
[----:B------:R-:W-:-:S03]  /*27ec0*/  IADD3 R29, P2, R29, UR7, RZ ;  /* 0x000000071d1d7c10 */ /* 0x000fc6000ff5e0ff */
[----:B------:R1:W-:Y:S04]  /*27ed0*/  STL [R1+0x4bc], R14 ;  /* 0x0004bc0e01007387 */ /* 0x0003e80000100800 */
[----:B------:R1:W-:Y:S01]  /*27ee0*/  LDGSTS.E [R10+0x3b200], [R2.64], P0 ;  /* 0x3b200000020a7fae */ /* 0x0003e20008121848 */
[----:B----4-:R-:W-:Y:S02]  /*27ef0*/  IADD3.X R28, R28, UR6, RZ, P1, !PT ;  /* 0x000000061c1c7c10 */ /* 0x010fe40008ffe4ff */
[----:B------:R-:W-:-:S03]  /*27f00*/  IADD3.X R30, R30, UR6, RZ, P2, !PT ;  /* 0x000000061e1e7c10 */ /* 0x000fc600097fe4ff */
[----:B------:R4:W-:Y:S01]  /*27f10*/  STL [R1+0x4b8], R28 ;  /* 0x0004b81c01007387 */ /* 0x0009e20000100800 */
[----:B-1----:R-:W-:-:S03]  /*27f20*/  IMAD.MOV.U32 R2, RZ, RZ, R14 ;  /* 0x000000ffff027224 */ /* 0x002fc600078e000e */
[----:B------:R1:W-:Y:S04]  /*27f30*/  STL [R1+0x4fc], R29 ;  /* 0x0004fc1d01007387 */ /* 0x0003e80000100800 */
[----:B------:R-:W5:Y:S01]  /*27f40*/  LDL.LU R14, [R1+0x240] ;  /* 0x00024000010e7983 */ /* 0x000f620000300800 */
[----:B------:R-:W-:-:S03]  /*27f50*/  IMAD.MOV.U32 R3, RZ, RZ, R28 ;  /* 0x000000ffff037224 */ /* 0x000fc600078e001c */
[----:B------:R1:W-:Y:S04]  /*27f60*/  STL [R1+0x4f8], R30 ;  /* 0x0004f81e01007387 */ /* 0x0003e80000100800 */
[----:B----4-:R-:W4:Y:S04]  /*27f70*/  LDL.LU R28, [R1+0x280] ;  /* 0x00028000011c7983 */ /* 0x010f280000300800 */
[----:B------:R1:W-:Y:S01]  /*27f80*/  LDGSTS.E [R10+0x3c200], [R2.64], P0 ;  /* 0x3c200000020a7fae */ /* 0x0003e20008121848 */
[----:B------:R-:W-:Y:S01]  /*27f90*/  IADD3 R31, P1, R31, UR7, RZ ;  /* 0x000000071f1f7c10 */ /* 0x000fe2000ff3e0ff */
[----:B-1----:R-:W-:-:S02]  /*27fa0*/  IMAD.MOV.U32 R2, RZ, RZ, R29 ;  /* 0x000000ffff027224 */ /* 0x002fc400078e001d */
[----:B------:R-:W-:Y:S01]  /*27fb0*/  IMAD.MOV.U32 R3, RZ, RZ, R30 ;  /* 0x000000ffff037224 */ /* 0x000fe200078e001e */
[----:B------:R-:W4:Y:S01]  /*27fc0*/  LDL.LU R29, [R1+0x2c4] ;  /* 0x0002c400011d7983 */ /* 0x000f220000300800 */
[----:B------:R-:W-:-:S03]  /*27fd0*/  IADD3 R44, P2, R44, UR7, RZ ;  /* 0x000000072c2c7c10 */ /* 0x000fc6000ff5e0ff */
[----:B------:R-:W4:Y:S01]  /*27fe0*/  LDL.LU R30, [R1+0x304] ;  /* 0x00030400011e7983 */ /* 0x000f220000300800 */
[----:B------:R-:W-:-:S03]  /*27ff0*/  IADD3.X R33, R33, UR6, RZ, P1, !PT ;  /* 0x0000000621217c10 */ /* 0x000fc60008ffe4ff */
[----:B------:R1:W-:Y:S04]  /*28000*/  LDGSTS.E [R10+0x3d200], [R2.64], P0 ;  /* 0x3d200000020a7fae */ /* 0x0003e80008121848 */
[----:B------:R-:W-:Y:S01]  /*28010*/  STL [R1+0x53c], R31 ;  /* 0x00053c1f01007387 */ /* 0x000fe20000100800 */
[----:B------:R-:W-:-:S03]  /*28020*/  IADD3.X R45, R45, UR6, RZ, P2, !PT ;  /* 0x000000062d2d7c10 */ /* 0x000fc600097fe4ff */
[----:B------:R1:W-:Y:S02]  /*28030*/  STL [R1+0x538], R33 ;  /* 0x0005382101007387 */ /* 0x0003e40000100800 */
[----:B-1----:R-:W-:Y:S02]  /*28040*/  IMAD.MOV.U32 R2, RZ, RZ, R31 ;  /* 0x000000ffff027224 */ /* 0x002fe400078e001f */
[----:B------:R-:W-:Y:S01]  /*28050*/  IMAD.MOV.U32 R3, RZ, RZ, R33 ;  /* 0x000000ffff037224 */ /* 0x000fe200078e0021 */
[----:B------:R-:W-:Y:S01]  /*28060*/  STL [R1+0x57c], R44 ;  /* 0x00057c2c01007387 */ /* 0x000fe20000100800 */
[----:B------:R-:W-:-:S03]  /*28070*/  IADD3 R32, P1, R32, UR7, RZ ;  /* 0x0000000720207c10 */ /* 0x000fc6000ff3e0ff */
[----:B------:R-:W4:Y:S04]  /*28080*/  LDL.LU R33, [R1+0x2c0] ;  /* 0x0002c00001217983 */ /* 0x000f280000300800 */
[----:B------:R1:W-:Y:S01]  /*28090*/  LDGSTS.E [R10+0x3e200], [R2.64], P0 ;  /* 0x3e200000020a7fae */ /* 0x0003e20008121848 */
[----:B------:R-:W-:-:S03]  /*280a0*/  IADD3 R11, P2, R11, UR7, RZ ;  /* 0x000000070b0b7c10 */ /* 0x000fc6000ff5e0ff */
[----:B------:R-:W-:Y:S04]  /*280b0*/  STL [R1+0x578], R45 ;  /* 0x0005782d01007387 */ /* 0x000fe80000100800 */
[----:B------:R-:W4:Y:S01]  /*280c0*/  LDL.LU R31, [R1+0x300] ;  /* 0x00030000011f7983 */ /* 0x000f220000300800 */
[----:B-1----:R-:W-:Y:S02]  /*280d0*/  IMAD.MOV.U32 R2, RZ, RZ, R44 ;  /* 0x000000ffff027224 */ /* 0x002fe400078e002c */
[----:B------:R-:W-:Y:S01]  /*280e0*/  IMAD.MOV.U32 R3, RZ, RZ, R45 ;  /* 0x000000ffff037224 */ /* 0x000fe200078e002d */
[----:B------:R1:W-:Y:S04]  /*280f0*/  STL [R1+0x1c4], R32 ;  /* 0x0001c42001007387 */ /* 0x0003e80000100800 */
[----:B------:R1:W-:Y:S02]  /*28100*/  LDGSTS.E [R10+0x3f200], [R2.64], P0 ;  /* 0x3f200000020a7fae */ /* 0x0003e40008121848 */
[----:B-1----:R-:W-:Y:S01]  /*28110*/  IMAD.MOV.U32 R2, RZ, RZ, R32 ;  /* 0x000000ffff027224 */ /* 0x002fe200078e0020 */
[----:B--2---:R-:W-:-:S05]  /*28120*/  IADD3.X R35, R35, UR6, RZ, P1, !PT ;  /* 0x0000000623237c10 */ /* 0x004fca0008ffe4ff */
[----:B------:R-:W-:Y:S01]  /*28130*/  IMAD.MOV.U32 R3, RZ, RZ, R35 ;  /* 0x000000ffff037224 */ /* 0x000fe200078e0023 */
[----:B------:R-:W-:Y:S01]  /*28140*/  STL [R1+0x1c0], R35 ;  /* 0x0001c02301007387 */ /* 0x000fe20000100800 */
[----:B------:R-:W-:-:S03]  /*28150*/  IADD3.X R34, R34, UR6, RZ, P2, !PT ;  /* 0x0000000622227c10 */ /* 0x000fc600097fe4ff */
[----:B------:R-:W-:Y:S04]  /*28160*/  STL [R1+0x204], R11 ;  /* 0x0002040b01007387 */ /* 0x000fe80000100800 */
[----:B------:R-:W2:Y:S04]  /*28170*/  LDL.LU R32, [R1+0x344] ;  /* 0x0003440001207983 */ /* 0x000ea80000300800 */
[----:B------:R1:W-:Y:S04]  /*28180*/  STL [R1+0x200], R34 ;  /* 0x0002002201007387 */ /* 0x0003e80000100800 */
[----:B------:R1:W-:Y:S04]  /*28190*/  LDGSTS.E [R8+0x30400], [R2.64], P0 ;  /* 0x3040000002087fae */ /* 0x0003e80008121848 */
[----:B------:R-:W2:Y:S01]  /*281a0*/  LDL.LU R10, [R1+0x384] ;  /* 0x00038400010a7983 */ /* 0x000ea20000300800 */
[----:B-1----:R-:W-:-:S03]  /*281b0*/  IMAD.MOV.U32 R3, RZ, RZ, R34 ;  /* 0x000000ffff037224 */ /* 0x002fc600078e0022 */
[----:B------:R-:W2:Y:S01]  /*281c0*/  LDL.LU R34, [R1+0x340] ;  /* 0x0003400001227983 */ /* 0x000ea20000300800 */
[----:B------:R-:W-:Y:S01]  /*281d0*/  IMAD.MOV.U32 R2, RZ, RZ, R11 ;  /* 0x000000ffff027224 */ /* 0x000fe200078e000b */
[----:B---3--:R-:W-:Y:S02]  /*281e0*/  IADD3 R13, P1, R13, UR7, RZ ;  /* 0x000000070d0d7c10 */ /* 0x008fe4000ff3e0ff */
[----:B------:R-:W3:Y:S01]  /*281f0*/  LDL.LU R11, [R1+0x380] ;  /* 0x00038000010b7983 */ /* 0x000ee20000300800 */
[----:B-----5:R-:W-:-:S03]  /*28200*/  IADD3 R15, P2, R15, UR7, RZ ;  /* 0x000000070f0f7c10 */ /* 0x020fc6000ff5e0ff */
[----:B------:R1:W-:Y:S04]  /*28210*/  LDGSTS.E [R8+0x31400], [R2.64], P0 ;  /* 0x3140000002087fae */ /* 0x0003e80008121848 */
[----:B------:R-:W-:Y:S01]  /*28220*/  STL [R1+0x244], R13 ;  /* 0x0002440d01007387 */ /* 0x000fe20000100800 */
[----:B-1----:R-:W-:Y:S01]  /*28230*/  IMAD.MOV.U32 R2, RZ, RZ, R13 ;  /* 0x000000ffff027224 */ /* 0x002fe200078e000d */
[----:B------:R-:W-:-:S05]  /*28240*/  IADD3.X R14, R14, UR6, RZ, P1, !PT ;  /* 0x000000060e0e7c10 */ /* 0x000fca0008ffe4ff */
[----:B------:R-:W-:Y:S01]  /*28250*/  IMAD.MOV.U32 R3, RZ, RZ, R14 ;  /* 0x000000ffff037224 */ /* 0x000fe200078e000e */
[----:B------:R1:W-:Y:S01]  /*28260*/  STL [R1+0x240], R14 ;  /* 0x0002400e01007387 */ /* 0x0003e20000100800 */
[----:B----4-:R-:W-:-:S03]  /*28270*/  IADD3.X R28, R28, UR6, RZ, P2, !PT ;  /* 0x000000061c1c7c10 */ /* 0x010fc600097fe4ff */
[----:B------:R-:W-:Y:S04]  /*28280*/  STL [R1+0x284], R15 ;  /* 0x0002840f01007387 */ /* 0x000fe80000100800 */
[----:B------:R4:W-:Y:S04]  /*28290*/  LDGSTS.E [R8+0x32400], [R2.64], P0 ;  /* 0x3240000002087fae */ /* 0x0009e80008121848 */
[----:B-1----:R-:W5:Y:S04]  /*282a0*/  LDL.LU R14, [R1+0x3c4] ;  /* 0x0003c400010e7983 */ /* 0x002f680000300800 */
[----:B------:R1:W-:Y:S04]  /*282b0*/  STL [R1+0x280], R28 ;  /* 0x0002801c01007387 */ /* 0x0003e80000100800 */
[----:B------:R-:W5:Y:S01]  /*282c0*/  LDL.LU R13, [R1+0x404] ;  /* 0x00040400010d7983 */ /* 0x000f620000300800 */
[----:B----4-:R-:W-:-:S03]  /*282d0*/  IMAD.MOV.U32 R3, RZ, RZ, R28 ;  /* 0x000000ffff037224 */ /* 0x010fc600078e001c */
[----:B-1----:R-:W4:Y:S01]  /*282e0*/  LDL.LU R28, [R1+0x3c0] ;  /* 0x0003c000011c7983 */ /* 0x002f220000300800 */
        /* <DEDUP_REMOVED lines=8> */
[----:B------:R-:W-:Y:S04]  /*28370*/  STL [R1+0x2c0], R33 ;  /* 0x0002c02101007387 */ /* 0x000fe80000100800 */
[----:B------:R-:W-:Y:S01]  /*28380*/  STL [R1+0x304], R30 ;  /* 0x0003041e01007387 */ /* 0x000fe20000100800 */
[----:B------:R-:W-:-:S03]  /*28390*/  IADD3.X R31, R31, UR6, RZ, P2, !PT ;  /* 0x000000061f1f7c10 */ /* 0x000fc600097fe4ff */
[----:B------:R-:W4:Y:S01]  /*283a0*/  LDL.LU R35, [R1+0x444] ;  /* 0x0004440001237983 */ /* 0x000f220000300800 */
[----:B------:R-:W-:-:S03]  /*283b0*/  IMAD.MOV.U32 R3, RZ, RZ, R33 ;  /* 0x000000ffff037224 */ /* 0x000fc600078e0021 */
[----:B------:R1:W-:Y:S04]  /*283c0*/  STL [R1+0x300], R31 ;  /* 0x0003001f01007387 */ /* 0x0003e80000100800 */
[----:B------:R-:W4:Y:S04]  /*283d0*/  LDL.LU R29, [R1+0x484] ;  /* 0x00048400011d7983 */ /* 0x000f280000300800 */
[----:B------:R-:W4:Y:S04]  /*283e0*/  LDL.LU R44, [R1+0x440] ;  /* 0x00044000012c7983 */ /* 0x000f280000300800 */
[----:B------:R1:W-:Y:S02]  /*283f0*/  LDGSTS.E [R8+0x34400], [R2.64], P0 ;  /* 0x3440000002087fae */ /* 0x0003e40008121848 */
[----:B-1----:R-:W-:-:S02]  /*28400*/  IMAD.MOV.U32 R2, RZ, RZ, R30 ;  /* 0x000000ffff027224 */ /* 0x002fc400078e001e */
[----:B------:R-:W-:Y:S02]  /*28410*/  IMAD.MOV.U32 R3, RZ, RZ, R31 ;  /* 0x000000ffff037224 */ /* 0x000fe400078e001f */
[----:B------:R-:W4:Y:S04]  /*28420*/  LDL.LU R31, [R1+0x480] ;  /* 0x00048000011f7983 */ /* 0x000f280000300800 */
[----:B------:R-:W4:Y:S04]  /*28430*/  LDL.LU R33, [R1+0x4c4] ;  /* 0x0004c40001217983 */ /* 0x000f280000300800 */
[----:B------:R-:W4:Y:S04]  /*28440*/  LDL.LU R30, [R1+0x504] ;  /* 0x00050400011e7983 */ /* 0x000f280000300800 */
[----:B------:R1:W-:Y:S01]  /*28450*/  LDGSTS.E [R8+0x35400], [R2.64], P0 ;  /* 0x3540000002087fae */ /* 0x0003e20008121848 */
[----:B--2---:R-:W-:-:S05]  /*28460*/  IADD3 R32, P1, R32, UR7, RZ ;  /* 0x0000000720207c10 */ /* 0x004fca000ff3e0ff */
[----:B------:R-:W-:Y:S01]  /*28470*/  STL [R1+0x344], R32 ;  /* 0x0003442001007387 */ /* 0x000fe20000100800 */
[----:B------:R-:W-:Y:S02]  /*28480*/  IADD3 R10, P2, R10, UR7, RZ ;  /* 0x000000070a0a7c10 */ /* 0x000fe4000ff5e0ff */
[----:B------:R-:W-:-:S05]  /*28490*/  IADD3.X R34, R34, UR6, RZ, P1, !PT ;  /* 0x0000000622227c10 */ /* 0x000fca0008ffe4ff */
[----:B------:R2:W-:Y:S01]  /*284a0*/  STL [R1+0x340], R34 ;  /* 0x0003402201007387 */ /* 0x0005e20000100800 */
[----:B-1----:R-:W-:Y:S01]  /*284b0*/  IMAD.MOV.U32 R3, RZ, RZ, R34 ;  /* 0x000000ffff037224 */ /* 0x002fe200078e0022 */
[----:B---3--:R-:W-:Y:S02]  /*284c0*/  IADD3.X R11, R11, UR6, RZ, P2, !PT ;  /* 0x000000060b0b7c10 */ /* 0x008fe400097fe4ff */
[----:B------:R1:W-:Y:S01]  /*284d0*/  STL [R1+0x384], R10 ;  /* 0x0003840a01007387 */ /* 0x0003e20000100800 */
[----:B------:R-:W-:-:S03]  /*284e0*/  IMAD.MOV.U32 R2, RZ, RZ, R32 ;  /* 0x000000ffff027224 */ /* 0x000fc600078e0020 */
[----:B--2---:R-:W2:Y:S04]  /*284f0*/  LDL.LU R34, [R1+0x4c0] ;  /* 0x0004c00001227983 */ /* 0x004ea80000300800 */
[----:B------:R3:W-:Y:S04]  /*28500*/  STL [R1+0x380], R11 ;  /* 0x0003800b01007387 */ /* 0x0007e80000100800 */
[----:B------:R-:W2:Y:S04]  /*28510*/  LDL.LU R32, [R1+0x500] ;  /* 0x0005000001207983 */ /* 0x000ea80000300800 */
[----:B------:R1:W-:Y:S02]  /*28520*/  LDGSTS.E [R8+0x36400], [R2.64], P0 ;  /* 0x3640000002087fae */ /* 0x0003e40008121848 */
[----:B-1----:R-:W-:-:S02]  /*28530*/  IMAD.MOV.U32 R2, RZ, RZ, R10 ;  /* 0x000000ffff027224 */ /* 0x002fc400078e000a */
[----:B------:R-:W-:Y:S01]  /*28540*/  IMAD.MOV.U32 R3, RZ, RZ, R11 ;  /* 0x000000ffff037224 */ /* 0x000fe200078e000b */
[----:B------:R-:W2:Y:S01]  /*28550*/  LDL.LU R10, [R1+0x544] ;  /* 0x00054400010a7983 */ /* 0x000ea20000300800 */
[----:B-----5:R-:W-:-:S03]  /*28560*/  IADD3 R14, P1, R14, UR7, RZ ;  /* 0x000000070e0e7c10 */ /* 0x020fc6000ff3e0ff */
[----:B---3--:R-:W3:Y:S04]  /*28570*/  LDL.LU R11, [R1+0x584] ;  /* 0x00058400010b7983 */ /* 0x008ee80000300800 */
[----:B------:R1:W-:Y:S01]  /*28580*/  STL [R1+0x3c4], R14 ;  /* 0x0003c40e01007387 */ /* 0x0003e20000100800 */
[----:B------:R-:W-:-:S03]  /*28590*/  IADD3 R13, P2, R13, UR7, RZ ;  /* 0x000000070d0d7c10 */ /* 0x000fc6000ff5e0ff */
[----:B------:R5:W-:Y:S01]  /*285a0*/  LDGSTS.E [R8+0x37400], [R2.64], P0 ;  /* 0x3740000002087fae */ /* 0x000be20008121848 */
[----:B----4-:R-:W-:Y:S02]  /*285b0*/  IADD3.X R28, R28, UR6, RZ, P1, !PT ;  /* 0x000000061c1c7c10 */ /* 0x010fe40008ffe4ff */
[----:B------:R-:W-:-:S03]  /*285c0*/  IADD3.X R15, R15, UR6, RZ, P2, !PT ;  /* 0x000000060f0f7c10 */ /* 0x000fc600097fe4ff */
[----:B------:R4:W-:Y:S01]  /*285d0*/  STL [R1+0x3c0], R28 ;  /* 0x0003c01c01007387 */ /* 0x0009e20000100800 */
[----:B-----5:R-:W-:-:S03]  /*285e0*/  IMAD.MOV.U32 R2, RZ, RZ, R14 ;  /* 0x000000ffff027224 */ /* 0x020fc600078e000e */
[----:B------:R-:W-:Y:S01]  /*285f0*/  STL [R1+0x404], R13 ;  /* 0x0004040d01007387 */ /* 0x000fe20000100800 */
[----:B------:R-:W-:-:S03]  /*28600*/  IMAD.MOV.U32 R3, RZ, RZ, R28 ;  /* 0x000000ffff037224 */ /* 0x000fc600078e001c */
[----:B-1----:R-:W5:Y:S04]  /*28610*/  LDL.LU R14, [R1+0x540] ;  /* 0x00054000010e7983 */ /* 0x002f680000300800 */
[----:B------:R1:W-:Y:S04]  /*28620*/  STL [R1+0x400], R15 ;  /* 0x0004000f01007387 */ /* 0x0003e80000100800 */
[----:B----4-:R-:W4:Y:S04]  /*28630*/  LDL.LU R28, [R1+0x580] ;  /* 0x00058000011c7983 */ /* 0x010f280000300800 */
[----:B------:R1:W-:Y:S01]  /*28640*/  LDGSTS.E [R8+0x38400], [R2.64], P0 ;  /* 0x3840000002087fae */ /* 0x0003e20008121848 */
[----:B------:R-:W-:Y:S01]  /*28650*/  IADD3 R35, P1, R35, UR7, RZ ;  /* 0x0000000723237c10 */ /* 0x000fe2000ff3e0ff */
[----:B-1----:R-:W-:-:S02]  /*28660*/  IMAD.MOV.U32 R2, RZ, RZ, R13 ;  /* 0x000000ffff027224 */ /* 0x002fc400078e000d */
[----:B------:R-:W-:Y:S02]  /*28670*/  IMAD.MOV.U32 R3, RZ, RZ, R15 ;  /* 0x000000ffff037224 */ /* 0x000fe400078e000f */
[----:B------:R-:W4:Y:S01]  /*28680*/  LDL.LU R15, [R1+0x1cc] ;  /* 0x0001cc00010f7983 */ /* 0x000f220000300800 */
[----:B------:R-:W-:-:S03]  /*28690*/  IADD3 R29, P2, R29, UR7, RZ ;  /* 0x000000071d1d7c10 */ /* 0x000fc6000ff5e0ff */
[----:B------:R1:W-:Y:S01]  /*286a0*/  LDGSTS.E [R8+0x39400], [R2.64], P0 ;  /* 0x3940000002087fae */ /* 0x0003e20008121848 */
[----:B------:R-:W-:-:S03]  /*286b0*/  IADD3.X R44, R44, UR6, RZ, P1, !PT ;  /* 0x000000062c2c7c10 */ /* 0x000fc60008ffe4ff */
[----:B------:R-:W4:Y:S04]  /*286c0*/  LDL.LU R13, [R1+0x20c] ;  /* 0x00020c00010d7983 */ /* 0x000f280000300800 */
[----:B------:R-:W-:Y:S01]  /*286d0*/  STL [R1+0x444], R35 ;  /* 0x0004442301007387 */ /* 0x000fe20000100800 */
[----:B-1----:R-:W-:Y:S02]  /*286e0*/  IMAD.MOV.U32 R2, RZ, RZ, R35 ;  /* 0x000000ffff027224 */ /* 0x002fe400078e0023 */
[----:B------:R-:W-:Y:S01]  /*286f0*/  IMAD.MOV.U32 R3, RZ, RZ, R44 ;  /* 0x000000ffff037224 */ /* 0x000fe200078e002c */
[----:B------:R-:W-:Y:S01]  /*28700*/  STL [R1+0x440], R44 ;  /* 0x0004402c01007387 */ /* 0x000fe20000100800 */
[----:B------:R-:W-:-:S03]  /*28710*/  IADD3.X R31, R31, UR6, RZ, P2, !PT ;  /* 0x000000061f1f7c10 */ /* 0x000fc600097fe4ff */
[----:B------:R1:W-:Y:S01]  /*28720*/  STL [R1+0x484], R29 ;  /* 0x0004841d01007387 */ /* 0x0003e20000100800 */
[----:B------:R-:W-:-:S03]  /*28730*/  IADD3 R33, P1, R33, UR7, RZ ;  /* 0x0000000721217c10 */ /* 0x000fc6000ff3e0ff */
[----:B------:R1:W-:Y:S04]  /*28740*/  LDGSTS.E [R8+0x3a400], [R2.64], P0 ;  /* 0x3a40000002087fae */ /* 0x0003e80008121848 */
[----:B------:R1:W-:Y:S01]  /*28750*/  STL [R1+0x480], R31 ;  /* 0x0004801f01007387 */ /* 0x0003e20000100800 */
[----:B------:R-:W-:Y:S01]  /*28760*/  IADD3 R30, P2, R30, UR7, RZ ;  /* 0x000000071e1e7c10 */ /* 0x000fe2000ff5e0ff */
[----:B-1----:R-:W-:Y:S02]  /*28770*/  IMAD.MOV.U32 R2, RZ, RZ, R29 ;  /* 0x000000ffff027224 */ /* 0x002fe400078e001d */
[----:B------:R-:W-:Y:S01]  /*28780*/  IMAD.MOV.U32 R3, RZ, RZ, R31 ;  /* 0x000000ffff037224 */ /* 0x000fe200078e001f */
[----:B------:R-:W4:Y:S04]  /*28790*/  LDL.LU R29, [R1+0x1c8] ;  /* 0x0001c800011d7983 */ /* 0x000f280000300800 */
[----:B------:R1:W-:Y:S04]  /*287a0*/  LDGSTS.E [R8+0x3b400], [R2.64], P0 ;  /* 0x3b40000002087fae */ /* 0x0003e80008121848 */
[----:B------:R-:W4:Y:S04]  /*287b0*/  LDL.LU R31, [R1+0x208] ;  /* 0x00020800011f7983 */ /* 0x000f280000300800 */
[----:B------:R-:W-:Y:S01]  /*287c0*/  STL [R1+0x4c4], R33 ;  /* 0x0004c42101007387 */ /* 0x000fe20000100800 */
[----:B-1----:R-:W-:Y:S01]  /*287d0*/  IMAD.MOV.U32 R2, RZ, RZ, R33 ;  /* 0x000000ffff027224 */ /* 0x002fe200078e0021 */
[----:B--2---:R-:W-:-:S05]  /*287e0*/  IADD3.X R34, R34, UR6, RZ, P1, !PT ;  /* 0x0000000622227c10 */ /* 0x004fca0008ffe4ff */
[----:B------:R-:W-:Y:S01]  /*287f0*/  IMAD.MOV.U32 R3, RZ, RZ, R34 ;  /* 0x000000ffff037224 */ /* 0x000fe200078e0022 */
[----:B------:R-:W-:Y:S01]  /*28800*/  IADD3.X R32, R32, UR6, RZ, P2, !PT ;  /* 0x0000000620207c10 */ /* 0x000fe200097fe4ff */
[----:B------:R-:W-:Y:S04]  /*28810*/  STL [R1+0x4c0], R34 ;  /* 0x0004c02201007387 */ /* 0x000fe80000100800 */
[----:B------:R-:W-:Y:S04]  /*28820*/  STL [R1+0x504], R30 ;  /* 0x0005041e01007387 */ /* 0x000fe80000100800 */
[----:B------:R1:W-:Y:S04]  /*28830*/  LDGSTS.E [R8+0x3c400], [R2.64], P0 ;  /* 0x3c40000002087fae */ /* 0x0003e80008121848 */
[----:B------:R2:W-:Y:S01]  /*28840*/  STL [R1+0x500], R32 ;  /* 0x0005002001007387 */ /* 0x0005e20000100800 */
[----:B-1----:R-:W-:-:S02]  /*28850*/  IMAD.MOV.U32 R3, RZ, RZ, R32 ;  /* 0x000000ffff037224 */ /* 0x002fc400078e0020 */
[----:B------:R-:W-:Y:S01]  /*28860*/  IMAD.MOV.U32 R2, RZ, RZ, R30 ;  /* 0x000000ffff027224 */ /* 0x000fe200078e001e */
[----:B--2---:R-:W2:Y:S04]  /*28870*/  LDL.LU R32, [R1+0x248] ;  /* 0x0002480001207983 */ /* 0x004ea80000300800 */
[----:B------:R-:W2:Y:S04]  /*28880*/  LDL.LU R30, [R1+0x24c] ;  /* 0x00024c00011e7983 */ /* 0x000ea80000300800 */
[----:B------:R-:W2:Y:S01]  /*28890*/  LDL.LU R44, [R1+0x288] ;  /* 0x00028800012c7983 */ /* 0x000ea20000300800 */
[----:B------:R-:W-:-:S03]  /*288a0*/  IADD3 R10, P1, R10, UR7, RZ ;  /* 0x000000070a0a7c10 */ /* 0x000fc6000ff3e0ff */
[----:B------:R-:W2:Y:S01]  /*288b0*/  LDL.LU R35, [R1+0x28c] ;  /* 0x00028c0001237983 */ /* 0x000ea20000300800 */
[----:B---3--:R-:W-:-:S03]  /*288c0*/  IADD3 R11, P2, R11, UR7, RZ ;  /* 0x000000070b0b7c10 */ /* 0x008fc6000ff5e0ff */
[----:B------:R1:W-:Y:S04]  /*288d0*/  STL [R1+0x544], R10 ;  /* 0x0005440a01007387 */ /* 0x0003e80000100800 */
[----:B------:R3:W-:Y:S01]  /*288e0*/  LDGSTS.E [R8+0x3d400], [R2.64], P0 ;  /* 0x3d40000002087fae */ /* 0x0007e20008121848 */
[----:B-----5:R-:W-:-:S05]  /*288f0*/  IADD3.X R14, R14, UR6, RZ, P1, !PT ;  /* 0x000000060e0e7c10 */ /* 0x020fca0008ffe4ff */
[----:B------:R5:W-:Y:S01]  /*28900*/  STL [R1+0x540], R14 ;  /* 0x0005400e01007387 */ /* 0x000be20000100800 */
[----:B----4-:R-:W-:Y:S01]  /*28910*/  IADD3.X R28, R28, UR6, RZ, P2, !PT ;  /* 0x000000061c1c7c10 */ /* 0x010fe200097fe4ff */
[----:B---3--:R-:W-:Y:S02]  /*28920*/  IMAD.MOV.U32 R2, RZ, RZ, R10 ;  /* 0x000000ffff027224 */ /* 0x008fe400078e000a */
[----:B------:R3:W-:Y:S01]  /*28930*/  STL [R1+0x584], R11 ;  /* 0x0005840b01007387 */ /* 0x0007e20000100800 */
[----:B------:R-:W-:-:S03]  /*28940*/  IMAD.MOV.U32 R3, RZ, RZ, R14 ;  /* 0x000000ffff037224 */ /* 0x000fc600078e000e */
[----:B-1----:R-:W4:Y:S04]  /*28950*/  LDL.LU R10, [R1+0x2cc] ;  /* 0x0002cc00010a7983 */ /* 0x002f280000300800 */
[----:B------:R1:W-:Y:S04]  /*28960*/  STL [R1+0x580], R28 ;  /* 0x0005801c01007387 */ /* 0x0003e80000100800 */
[----:B-----5:R-:W5:Y:S04]  /*28970*/  LDL.LU R14, [R1+0x30c] ;  /* 0x00030c00010e7983 */ /* 0x020f680000300800 */
[----:B------:R-:W5:Y:S04]  /*28980*/  LDL.LU R33, [R1+0x2c8] ;  /* 0x0002c80001217983 */ /* 0x000f680000300800 */
[----:B------:R-:W5:Y:S01]  /*28990*/  LDL.LU R34, [R1+0x308] ;  /* 0x0003080001227983 */ /* 0x000f620000300800 */
[----:B------:R-:W-:-:S03]  /*289a0*/  IADD3 R15, P1, R15, UR7, RZ ;  /* 0x000000070f0f7c10 */ /* 0x000fc6000ff3e0ff */
[----:B------:R1:W-:Y:S01]  /*289b0*/  LDGSTS.E [R8+0x3e400], [R2.64], P0 ;  /* 0x3e40000002087fae */ /* 0x0003e20008121848 */
[----:B------:R-:W-:-:S03]  /*289c0*/  IADD3 R13, P2, R13, UR7, RZ ;  /* 0x000000070d0d7c10 */ /* 0x000fc6000ff5e0ff */
[----:B------:R3:W-:Y:S01]  /*289d0*/  STL [R1+0x1cc], R15 ;  /* 0x0001cc0f01007387 */ /* 0x0007e20000100800 */
[----:B-1----:R-:W-:Y:S02]  /*289e0*/  IMAD.MOV.U32 R2, RZ, RZ, R11 ;  /* 0x000000ffff027224 */ /* 0x002fe400078e000b */
[----:B------:R-:W-:Y:S01]  /*289f0*/  IMAD.MOV.U32 R3, RZ, RZ, R28 ;  /* 0x000000ffff037224 */ /* 0x000fe200078e001c */
[----:B---3--:R-:W-:-:S04]  /*28a00*/  LOP3.LUT R11, R200, 0x30, RZ, 0x3c, !PT ;  /* 0x00000030c80b7812 */ /* 0x008fc800078e3cff */
[----:B------:R1:W-:Y:S04]  /*28a10*/  LDGSTS.E [R8+0x3f400], [R2.64], P0 ;  /* 0x3f40000002087fae */ /* 0x0003e80008121848 */
[----:B------:R-:W-:Y:S01]  /*28a20*/  STL [R1+0x20c], R13 ;  /* 0x00020c0d01007387 */ /* 0x000fe20000100800 */
[----:B-1----:R-:W-:-:S04]  /*28a30*/  IMAD.U32 R8, RZ, RZ, UR5 ;  /* 0x00000005ff087e24 */ /* 0x002fc8000f8e00ff */
[----:B------:R-:W-:Y:S01]  /*28a40*/  IMAD R8, R8, 0x10000, R11 ;  /* 0x0001000008087824 */ /* 0x000fe200078e020b */
[----:B------:R-:W-:Y:S01]  /*28a50*/  IADD3.X R29, R29, UR6, RZ, P1, !PT ;  /* 0x000000061d1d7c10 */ /* 0x000fe20008ffe4ff */
[----:B------:R-:W-:-:S04]  /*28a60*/  IMAD.MOV.U32 R2, RZ, RZ, R15 ;  /* 0x000000ffff027224 */ /* 0x000fc800078e000f */
[----:B------:R1:W-:Y:S04]  /*28a70*/  STL [R1+0x1c8], R29 ;  /* 0x0001c81d01007387 */ /* 0x0003e80000100800 */
[----:B------:R-:W3:Y:S01]  /*28a80*/  LDL.LU R11, [R1+0x34c] ;  /* 0x00034c00010b7983 */ /* 0x000ee20000300800 */
[----:B------:R-:W-:-:S03]  /*28a90*/  IMAD.MOV.U32 R3, RZ, RZ, R29 ;  /* 0x000000ffff037224 */ /* 0x000fc600078e001d */
[----:B------:R-:W3:Y:S01]  /*28aa0*/  LDL.LU R28, [R1+0x38c] ;  /* 0x00038c00011c7983 */ /* 0x000ee20000300800 */
[----:B------:R-:W-:-:S03]  /*28ab0*/  IADD3.X R31, R31, UR6, RZ, P2, !PT ;  /* 0x000000061f1f7c10 */ /* 0x000fc600097fe4ff */
[----:B------:R-:W3:Y:S04]  /*28ac0*/  LDL.LU R15, [R1+0x348] ;  /* 0x00034800010f7983 */ /* 0x000ee80000300800 */
[----:B-1----:R-:W3:Y:S04]  /*28ad0*/  LDL.LU R29, [R1+0x388] ;  /* 0x00038800011d7983 */ /* 0x002ee80000300800 */
[----:B------:R1:W-:Y:S04]  /*28ae0*/  LDGSTS.E [R8+0x30600], [R2.64], P0 ;  /* 0x3060000002087fae */ /* 0x0003e80008121848 */
[----:B------:R1:W-:Y:S02]  /*28af0*/  STL [R1+0x208], R31 ;  /* 0x0002081f01007387 */ /* 0x0003e40000100800 */
[----:B-1----:R-:W-:-:S02]  /*28b00*/  IMAD.MOV.U32 R2, RZ, RZ, R13 ;  /* 0x000000ffff027224 */ /* 0x002fc400078e000d */
[----:B------:R-:W-:Y:S02]  /*28b10*/  IMAD.MOV.U32 R3, RZ, RZ, R31 ;  /* 0x000000ffff037224 */ /* 0x000fe400078e001f */
[----:B------:R-:W3:Y:S04]  /*28b20*/  LDL.LU R31, [R1+0x3cc] ;  /* 0x0003cc00011f7983 */ /* 0x000ee80000300800 */
[----:B------:R-:W3:Y:S04]  /*28b30*/  LDL.LU R13, [R1+0x40c] ;  /* 0x00040c00010d7983 */ /* 0x000ee80000300800 */
[----:B------:R1:W-:Y:S01]  /*28b40*/  LDGSTS.E [R8+0x31600], [R2.64], P0 ;  /* 0x3160000002087fae */ /* 0x0003e20008121848 */
[----:B--2---:R-:W-:-:S04]  /*28b50*/  IADD3 R30, P1, R30, UR7, RZ ;  /* 0x000000071e1e7c10 */ /* 0x004fc8000ff3e0ff */
[----:B------:R-:W-:Y:S01]  /*28b60*/  IADD3.X R32, R32, UR6, RZ, P1, !PT ;  /* 0x0000000620207c10 */ /* 0x000fe20008ffe4ff */
[----:B------:R-:W-:Y:S01]  /*28b70*/  STL [R1+0x24c], R30 ;  /* 0x00024c1e01007387 */ /* 0x000fe20000100800 */
[----:B------:R-:W-:-:S03]  /*28b80*/  IADD3 R35, P2, R35, UR7, RZ ;  /* 0x0000000723237c10 */ /* 0x000fc6000ff5e0ff */
[----:B------:R2:W-:Y:S01]  /*28b90*/  STL [R1+0x248], R32 ;  /* 0x0002482001007387 */ /* 0x0005e20000100800 */
[----:B-1----:R-:W-:Y:S01]  /*28ba0*/  IMAD.MOV.U32 R3, RZ, RZ, R32 ;  /* 0x000000ffff037224 */ /* 0x002fe200078e0020 */
[----:B------:R-:W-:Y:S02]  /*28bb0*/  IADD3.X R44, R44, UR6, RZ, P2, !PT ;  /* 0x000000062c2c7c10 */ /* 0x000fe400097fe4ff */
[----:B------:R-:W-:Y:S01]  /*28bc0*/  STL [R1+0x28c], R35 ;  /* 0x00028c2301007387 */ /* 0x000fe20000100800 */
[----:B------:R-:W-:-:S03]  /*28bd0*/  IMAD.MOV.U32 R2, RZ, RZ, R30 ;  /* 0x000000ffff027224 */ /* 0x000fc600078e001e */
[----:B--2---:R-:W2:Y:S04]  /*28be0*/  LDL.LU R32, [R1+0x3c8] ;  /* 0x0003c80001207983 */ /* 0x004ea80000300800 */
[----:B------:R-:W-:Y:S04]  /*28bf0*/  STL [R1+0x288], R44 ;  /* 0x0002882c01007387 */ /* 0x000fe80000100800 */
[----:B------:R-:W2:Y:S04]  /*28c00*/  LDL.LU R30, [R1+0x408] ;  /* 0x00040800011e7983 */ /* 0x000ea80000300800 */
[----:B------:R1:W-:Y:S01]  /*28c10*/  LDGSTS.E [R8+0x32600], [R2.64], P0 ;  /* 0x3260000002087fae */ /* 0x0003e20008121848 */
[----:B----4-:R-:W-:Y:S01]  /*28c20*/  IADD3 R10, P1, R10, UR7, RZ ;  /* 0x000000070a0a7c10 */ /* 0x010fe2000ff3e0ff */
[----:B-1----:R-:W-:-:S02]  /*28c30*/  IMAD.MOV.U32 R2, RZ, RZ, R35 ;  /* 0x000000ffff027224 */ /* 0x002fc400078e0023 */
[----:B------:R-:W-:Y:S01]  /*28c40*/  IMAD.MOV.U32 R3, RZ, RZ, R44 ;  /* 0x000000ffff037224 */ /* 0x000fe200078e002c */
[----:B-----5:R-:W-:Y:S02]  /*28c50*/  IADD3 R14, P2, R14, UR7, RZ ;  /* 0x000000070e0e7c10 */ /* 0x020fe4000ff5e0ff */
[----:B------:R-:W-:Y:S01]  /*28c60*/  IADD3.X R33, R33, UR6, RZ, P1, !PT ;  /* 0x0000000621217c10 */ /* 0x000fe20008ffe4ff */
[----:B------:R-:W-:Y:S01]  /*28c70*/  STL [R1+0x2cc], R10 ;  /* 0x0002cc0a01007387 */ /* 0x000fe20000100800 */
[----:B------:R-:W-:-:S03]  /*28c80*/  IADD3.X R34, R34, UR6, RZ, P2, !PT ;  /* 0x0000000622227c10 */ /* 0x000fc600097fe4ff */
[----:B------:R1:W-:Y:S04]  /*28c90*/  LDGSTS.E [R8+0x33600], [R2.64], P0 ;  /* 0x3360000002087fae */ /* 0x0003e80008121848 */
[----:B------:R4:W-:Y:S04]  /*28ca0*/  STL [R1+0x2c8], R33 ;  /* 0x0002c82101007387 */ /* 0x0009e80000100800 */
[----:B------:R-:W-:Y:S01]  /*28cb0*/  STL [R1+0x30c], R14 ;  /* 0x00030c0e01007387 */ /* 0x000fe20000100800 */
[----:B-1----:R-:W-:Y:S02]  /*28cc0*/  IMAD.MOV.U32 R2, RZ, RZ, R10 ;  /* 0x000000ffff027224 */ /* 0x002fe400078e000a */
[----:B------:R-:W-:-:S02]  /*28cd0*/  IMAD.MOV.U32 R3, RZ, RZ, R33 ;  /* 0x000000ffff037224 */ /* 0x000fc400078e0021 */
[----:B----4-:R-:W4:Y:S04]  /*28ce0*/  LDL.LU R33, [R1+0x44c] ;  /* 0x00044c0001217983 */ /* 0x010f280000300800 */
[----:B------:R1:W-:Y:S04]  /*28cf0*/  STL [R1+0x308], R34 ;  /* 0x0003082201007387 */ /* 0x0003e80000100800 */
[----:B------:R5:W-:Y:S04]  /*28d00*/  LDGSTS.E [R8+0x34600], [R2.64], P0 ;  /* 0x3460000002087fae */ /* 0x000be80008121848 */
[----:B------:R-:W4:Y:S01]  /*28d10*/  LDL.LU R10, [R1+0x48c] ;  /* 0x00048c00010a7983 */ /* 0x000f220000300800 */
[----:B-----5:R-:W-:-:S03]  /*28d20*/  IMAD.MOV.U32 R3, RZ, RZ, R34 ;  /* 0x000000ffff037224 */ /* 0x020fc600078e0022 */
[----:B-1----:R-:W5:Y:S01]  /*28d30*/  LDL.LU R34, [R1+0x448] ;  /* 0x0004480001227983 */ /* 0x002f620000300800 */
[----:B------:R-:W-:-:S03]  /*28d40*/  IMAD.MOV.U32 R2, RZ, RZ, R14 ;  /* 0x000000ffff027224 */ /* 0x000fc600078e000e */
[----:B------:R-:W5:Y:S04]  /*28d50*/  LDL.LU R14, [R1+0x488] ;  /* 0x00048800010e7983 */ /* 0x000f680000300800 */
[----:B------:R1:W-:Y:S01]  /*28d60*/  LDGSTS.E [R8+0x35600], [R2.64], P0 ;  /* 0x3560000002087fae */ /* 0x0003e20008121848 */
[----:B---3--:R-:W-:Y:S02]  /*28d70*/  IADD3 R11, P1, R11, UR7, RZ ;  /* 0x000000070b0b7c10 */ /* 0x008fe4000ff3e0ff */
[----:B------:R-:W-:Y:S02]  /*28d80*/  IADD3 R28, P2, R28, UR7, RZ ;  /* 0x000000071c1c7c10 */ /* 0x000fe4000ff5e0ff */
[----:B------:R-:W-:Y:S01]  /*28d90*/  IADD3.X R15, R15, UR6, RZ, P1, !PT ;  /* 0x000000060f0f7c10 */ /* 0x000fe20008ffe4ff */
[----:B------:R3:W-:Y:S01]  /*28da0*/  STL [R1+0x34c], R11 ;  /* 0x00034c0b01007387 */ /* 0x0007e20000100800 */
[----:B-1----:R-:W-:Y:S01]  /*28db0*/  IMAD.MOV.U32 R2, RZ, RZ, R11 ;  /* 0x000000ffff027224 */ /* 0x002fe200078e000b */
[----:B------:R-:W-:-:S02]  /*28dc0*/  IADD3.X R29, R29, UR6, RZ, P2, !PT ;  /* 0x000000061d1d7c10 */ /* 0x000fc400097fe4ff */
[----:B------:R-:W-:Y:S01]  /*28dd0*/  IMAD.MOV.U32 R3, RZ, RZ, R15 ;  /* 0x000000ffff037224 */ /* 0x000fe200078e000f */
[----:B------:R1:W-:Y:S04]  /*28de0*/  STL [R1+0x348], R15 ;  /* 0x0003480f01007387 */ /* 0x0003e80000100800 */
[----:B------:R-:W-:Y:S04]  /*28df0*/  STL [R1+0x38c], R28 ;  /* 0x00038c1c01007387 */ /* 0x000fe80000100800 */
[----:B---3--:R-:W3:Y:S04]  /*28e00*/  LDL.LU R11, [R1+0x4cc] ;  /* 0x0004cc00010b7983 */ /* 0x008ee80000300800 */
[----:B------:R1:W-:Y:S04]  /*28e10*/  STL [R1+0x388], R29 ;  /* 0x0003881d01007387 */ /* 0x0003e80000100800 */
[----:B------:R1:W-:Y:S01]  /*28e20*/  LDGSTS.E [R8+0x36600], [R2.64], P0 ;  /* 0x3660000002087fae */ /* 0x0003e20008121848 */
[----:B------:R-:W-:-:S03]  /*28e30*/  IADD3 R31, P1, R31, UR7, RZ ;  /* 0x000000071f1f7c10 */ /* 0x000fc6000ff3e0ff */
[----:B-1----:R-:W3:Y:S01]  /*28e40*/  LDL.LU R15, [R1+0x50c] ;  /* 0x00050c00010f7983 */ /* 0x002ee20000300800 */
[----:B------:R-:W-:Y:S01]  /*28e50*/  IADD3 R13, P2, R13, UR7, RZ ;  /* 0x000000070d0d7c10 */ /* 0x000fe2000ff5e0ff */
[----:B------:R-:W-:Y:S02]  /*28e60*/  IMAD.MOV.U32 R3, RZ, RZ, R29 ;  /* 0x000000ffff037224 */ /* 0x000fe400078e001d */
[----:B------:R-:W3:Y:S01]  /*28e70*/  LDL.LU R29, [R1+0x4c8] ;  /* 0x0004c800011d7983 */ /* 0x000ee20000300800 */
[----:B------:R-:W-:-:S03]  /*28e80*/  IMAD.MOV.U32 R2, RZ, RZ, R28 ;  /* 0x000000ffff027224 */ /* 0x000fc600078e001c */
[----:B------:R-:W3:Y:S04]  /*28e90*/  LDL.LU R28, [R1+0x508] ;  /* 0x00050800011c7983 */ /* 0x000ee80000300800 */
[----:B------:R1:W-:Y:S04]  /*28ea0*/  STL [R1+0x3cc], R31 ;  /* 0x0003cc1f01007387 */ /* 0x0003e80000100800 */
[----:B------:R1:W-:Y:S02]  /*28eb0*/  LDGSTS.E [R8+0x37600], [R2.64], P0 ;  /* 0x3760000002087fae */ /* 0x0003e40008121848 */
[----:B-1----:R-:W-:Y:S01]  /*28ec0*/  IMAD.MOV.U32 R2, RZ, RZ, R31 ;  /* 0x000000ffff027224 */ /* 0x002fe200078e001f */
[----:B--2---:R-:W-:-:S05]  /*28ed0*/  IADD3.X R32, R32, UR6, RZ, P1, !PT ;  /* 0x0000000620207c10 */ /* 0x004fca0008ffe4ff */
[----:B------:R1:W-:Y:S01]  /*28ee0*/  STL [R1+0x3c8], R32 ;  /* 0x0003c82001007387 */ /* 0x0003e20000100800 */
[----:B------:R-:W-:-:S03]  /*28ef0*/  IADD3.X R30, R30, UR6, RZ, P2, !PT ;  /* 0x000000061e1e7c10 */ /* 0x000fc600097fe4ff */
[----:B------:R-:W-:Y:S01]  /*28f00*/  STL [R1+0x40c], R13 ;  /* 0x00040c0d01007387 */ /* 0x000fe20000100800 */
[----:B------:R-:W-:-:S03]  /*28f10*/  IMAD.MOV.U32 R3, RZ, RZ, R32 ;  /* 0x000000ffff037224 */ /* 0x000fc600078e0020 */
[----:B------:R-:W2:Y:S04]  /*28f20*/  LDL.LU R31, [R1+0x54c] ;  /* 0x00054c00011f7983 */ /* 0x000ea80000300800 */
[----:B------:R4:W-:Y:S04]  /*28f30*/  STL [R1+0x408], R30 ;  /* 0x0004081e01007387 */ /* 0x0009e80000100800 */
[----:B------:R-:W2:Y:S04]  /*28f40*/  LDL.LU R35, [R1+0x58c] ;  /* 0x00058c0001237983 */ /* 0x000ea80000300800 */
[----:B-1----:R-:W2:Y:S04]  /*28f50*/  LDL.LU R32, [R1+0x548] ;  /* 0x0005480001207983 */ /* 0x002ea80000300800 */
[----:B------:R-:W2:Y:S04]  /*28f60*/  LDL.LU R44, [R1+0x588] ;  /* 0x00058800012c7983 */ /* 0x000ea80000300800 */
[----:B------:R1:W-:Y:S02]  /*28f70*/  LDGSTS.E [R8+0x38600], [R2.64], P0 ;  /* 0x3860000002087fae */ /* 0x0003e40008121848 */
[----:B-1----:R-:W-:Y:S01]  /*28f80*/  IMAD.MOV.U32 R2, RZ, RZ, R13 ;  /* 0x000000ffff027224 */ /* 0x002fe200078e000d */
[----:B----4-:R-:W-:Y:S01]  /*28f90*/  IADD3 R33, P1, R33, UR7, RZ ;  /* 0x0000000721217c10 */ /* 0x010fe2000ff3e0ff */
[----:B------:R-:W-:-:S02]  /*28fa0*/  IMAD.MOV.U32 R3, RZ, RZ, R30 ;  /* 0x000000ffff037224 */ /* 0x000fc400078e001e */
[----:B------:R-:W4:Y:S04]  /*28fb0*/  LDL.LU R30, [R1+0x1d4] ;  /* 0x0001d400011e7983 */ /* 0x000f280000300800 */
[----:B------:R-:W4:Y:S01]  /*28fc0*/  LDL.LU R13, [R1+0x214] ;  /* 0x00021400010d7983 */ /* 0x000f220000300800 */
[----:B------:R-:W-:-:S03]  /*28fd0*/  IADD3 R10, P2, R10, UR7, RZ ;  /* 0x000000070a0a7c10 */ /* 0x000fc6000ff5e0ff */
[----:B------:R-:W-:Y:S04]  /*28fe0*/  STL [R1+0x44c], R33 ;  /* 0x00044c2101007387 */ /* 0x000fe80000100800 */
        /* <DEDUP_REMOVED lines=10> */
[----:B------:R1:W-:Y:S01]  /*29090*/  LDGSTS.E [R8+0x3a600], [R2.64], P0 ;  /* 0x3a60000002087fae */ /* 0x0003e20008121848 */
[----:B---3--:R-:W-:Y:S01]  /*290a0*/  IADD3 R11, P1, R11, UR7, RZ ;  /* 0x000000070b0b7c10 */ /* 0x008fe2000ff3e0ff */
[----:B-1----:R-:W-:-:S02]  /*290b0*/  IMAD.MOV.U32 R2, RZ, RZ, R10 ;  /* 0x000000ffff027224 */ /* 0x002fc400078e000a */
[----:B------:R-:W-:Y:S01]  /*290c0*/  IMAD.MOV.U32 R3, RZ, RZ, R14 ;  /* 0x000000ffff037224 */ /* 0x000fe200078e000e */
[----:B------:R-:W3:Y:S04]  /*290d0*/  LDL.LU R10, [R1+0x254] ;  /* 0x00025400010a7983 */ /* 0x000ee80000300800 */
[----:B------:R-:W3:Y:S01]  /*290e0*/  LDL.LU R14, [R1+0x294] ;  /* 0x00029400010e7983 */ /* 0x000ee20000300800 */
[----:B------:R-:W-:-:S03]  /*290f0*/  IADD3 R15, P2, R15, UR7, RZ ;  /* 0x000000070f0f7c10 */ /* 0x000fc6000ff5e0ff */
[----:B------:R1:W-:Y:S04]  /*29100*/  STL [R1+0x4cc], R11 ;  /* 0x0004cc0b01007387 */ /* 0x0003e80000100800 */
[----:B------:R1:W-:Y:S01]  /*29110*/  LDGSTS.E [R8+0x3b600], [R2.64], P0 ;  /* 0x3b60000002087fae */ /* 0x0003e20008121848 */
[----:B------:R-:W-:Y:S02]  /*29120*/  IADD3.X R29, R29, UR6, RZ, P1, !PT ;  /* 0x000000061d1d7c10 */ /* 0x000fe40008ffe4ff */
[----:B------:R-:W-:-:S03]  /*29130*/  IADD3.X R28, R28, UR6, RZ, P2, !PT ;  /* 0x000000061c1c7c10 */ /* 0x000fc600097fe4ff */
[----:B------:R1:W-:Y:S02]  /*29140*/  STL [R1+0x4c8], R29 ;  /* 0x0004c81d01007387 */ /* 0x0003e40000100800 */
[----:B-1----:R-:W-:Y:S02]  /*29150*/  IMAD.MOV.U32 R2, RZ, RZ, R11 ;  /* 0x000000ffff027224 */ /* 0x002fe400078e000b */
[----:B------:R1:W-:Y:S01]  /*29160*/  STL [R1+0x50c], R15 ;  /* 0x00050c0f01007387 */ /* 0x0003e20000100800 */
[----:B------:R-:W-:-:S03]  /*29170*/  IMAD.MOV.U32 R3, RZ, RZ, R29 ;  /* 0x000000ffff037224 */ /* 0x000fc600078e001d */
[----:B------:R-:W3:Y:S04]  /*29180*/  LDL.LU R11, [R1+0x250] ;  /* 0x00025000010b7983 */ /* 0x000ee80000300800 */
[----:B------:R1:W-:Y:S04]  /*29190*/  STL [R1+0x508], R28 ;  /* 0x0005081c01007387 */ /* 0x0003e80000100800 */
[----:B------:R-:W3:Y:S04]  /*291a0*/  LDL.LU R29, [R1+0x290] ;  /* 0x00029000011d7983 */ /* 0x000ee80000300800 */
[----:B------:R1:W-:Y:S02]  /*291b0*/  LDGSTS.E [R8+0x3c600], [R2.64], P0 ;  /* 0x3c60000002087fae */ /* 0x0003e40008121848 */
[----:B-1----:R-:W-:-:S02]  /*291c0*/  IMAD.MOV.U32 R2, RZ, RZ, R15 ;  /* 0x000000ffff027224 */ /* 0x002fc400078e000f */
[----:B------:R-:W-:Y:S01]  /*291d0*/  IMAD.MOV.U32 R3, RZ, RZ, R28 ;  /* 0x000000ffff037224 */ /* 0x000fe200078e001c */
[----:B------:R-:W3:Y:S04]  /*291e0*/  LDL.LU R15, [R1+0x2d4] ;  /* 0x0002d400010f7983 */ /* 0x000ee80000300800 */
[----:B------:R-:W3:Y:S04]  /*291f0*/  LDL.LU R28, [R1+0x314] ;  /* 0x00031400011c7983 */ /* 0x000ee80000300800 */
[----:B------:R1:W-:Y:S01]  /*29200*/  LDGSTS.E [R8+0x3d600], [R2.64], P0 ;  /* 0x3d60000002087fae */ /* 0x0003e20008121848 */
[----:B--2---:R-:W-:-:S05]  /*29210*/  IADD3 R31, P1, R31, UR7, RZ ;  /* 0x000000071f1f7c10 */ /* 0x004fca000ff3e0ff */
[----:B------:R-:W-:Y:S01]  /*29220*/  STL [R1+0x54c], R31 ;  /* 0x00054c1f01007387 */ /* 0x000fe20000100800 */
[----:B------:R-:W-:Y:S02]  /*29230*/  IADD3 R35, P2, R35, UR7, RZ ;  /* 0x0000000723237c10 */ /* 0x000fe4000ff5e0ff */
[----:B------:R-:W-:Y:S02]  /*29240*/  IADD3.X R32, R32, UR6, RZ, P1, !PT ;  /* 0x0000000620207c10 */ /* 0x000fe40008ffe4ff */
[----:B------:R-:W-:-:S03]  /*29250*/  IADD3.X R44, R44, UR6, RZ, P2, !PT ;  /* 0x000000062c2c7c10 */ /* 0x000fc600097fe4ff */
[----:B------:R2:W-:Y:S01]  /*29260*/  STL [R1+0x548], R32 ;  /* 0x0005482001007387 */ /* 0x0005e20000100800 */
[----:B-1----:R-:W-:-:S03]  /*29270*/  IMAD.MOV.U32 R3, RZ, RZ, R32 ;  /* 0x000000ffff037224 */ /* 0x002fc600078e0020 */
[----:B------:R-:W-:Y:S01]  /*29280*/  STL [R1+0x58c], R35 ;  /* 0x00058c2301007387 */ /* 0x000fe20000100800 */
[----:B------:R-:W-:-:S03]  /*29290*/  IMAD.MOV.U32 R2, RZ, RZ, R31 ;  /* 0x000000ffff027224 */ /* 0x000fc600078e001f */
[----:B--2---:R-:W2:Y:S04]  /*292a0*/  LDL.LU R32, [R1+0x2d0] ;  /* 0x0002d00001207983 */ /* 0x004ea80000300800 */
[----:B------:R-:W-:Y:S04]  /*292b0*/  STL [R1+0x588], R44 ;  /* 0x0005882c01007387 */ /* 0x000fe80000100800 */
[----:B------:R-:W2:Y:S04]  /*292c0*/  LDL.LU R31, [R1+0x310] ;  /* 0x00031000011f7983 */ /* 0x000ea80000300800 */
[----:B------:R1:W-:Y:S01]  /*292d0*/  LDGSTS.E [R8+0x3e600], [R2.64], P0 ;  /* 0x3e60000002087fae */ /* 0x0003e20008121848 */
[----:B----4-:R-:W-:-:S02]  /*292e0*/  IADD3 R30, P1, R30, UR7, RZ ;  /* 0x000000071e1e7c10 */ /* 0x010fc4000ff3e0ff */
[----:B------:R-:W-:-:S03]  /*292f0*/  IADD3 R13, P2, R13, UR7, RZ ;  /* 0x000000070d0d7c10 */ /* 0x000fc6000ff5e0ff */
[----:B------:R4:W-:Y:S01]  /*29300*/  STL [R1+0x1d4], R30 ;  /* 0x0001d41e01007387 */ /* 0x0009e20000100800 */
[----:B-1----:R-:W-:Y:S02]  /*29310*/  IMAD.MOV.U32 R2, RZ, RZ, R35 ;  /* 0x000000ffff027224 */ /* 0x002fe400078e0023 */
[----:B------:R-:W-:-:S05]  /*29320*/  IMAD.MOV.U32 R3, RZ, RZ, R44 ;  /* 0x000000ffff037224 */ /* 0x000fca00078e002c */
[----:B------:R1:W-:Y:S01]  /*29330*/  LDGSTS.E [R8+0x3f600], [R2.64], P0 ;  /* 0x3f60000002087fae */ /* 0x0003e20008121848 */
[----:B-----5:R-:W-:Y:S01]  /*29340*/  IADD3.X R34, R34, UR6, RZ, P1, !PT ;  /* 0x0000000622227c10 */ /* 0x020fe20008ffe4ff */
[----:B-1----:R-:W-:-:S04]  /*29350*/  IMAD.MOV.U32 R2, RZ, RZ, R30 ;  /* 0x000000ffff027224 */ /* 0x002fc800078e001e */
[----:B------:R-:W-:Y:S01]  /*29360*/  IMAD.MOV.U32 R3, RZ, RZ, R34 ;  /* 0x000000ffff037224 */ /* 0x000fe200078e0022 */
[----:B------:R-:W-:Y:S01]  /*29370*/  STL [R1+0x1d0], R34 ;  /* 0x0001d02201007387 */ /* 0x000fe20000100800 */
[----:B------:R-:W-:-:S03]  /*29380*/  IADD3.X R33, R33, UR6, RZ, P2, !PT ;  /* 0x0000000621217c10 */ /* 0x000fc600097fe4ff */
[----:B------:R-:W-:Y:S04]  /*29390*/  STL [R1+0x214], R13 ;  /* 0x0002140d01007387 */ /* 0x000fe80000100800 */
[----:B----4-:R-:W4:Y:S04]  /*293a0*/  LDL.LU R30, [R1+0x354] ;  /* 0x00035400011e7983 */ /* 0x010f280000300800 */
[----:B------:R1:W-:Y:S04]  /*293b0*/  STL [R1+0x210], R33 ;  /* 0x0002102101007387 */ /* 0x0003e80000100800 */
[----:B------:R5:W-:Y:S04]  /*293c0*/  LDGSTS.E [R9+0x30800], [R2.64], P0 ;  /* 0x3080000002097fae */ /* 0x000be80008121848 */
[----:B------:R-:W4:Y:S01]  /*293d0*/  LDL.LU R8, [R1+0x394] ;  /* 0x0003940001087983 */ /* 0x000f220000300800 */
[----:B-----5:R-:W-:-:S03]  /*293e0*/  IMAD.MOV.U32 R3, RZ, RZ, R33 ;  /* 0x000000ffff037224 */ /* 0x020fc600078e0021 */
[----:B-1----:R-:W5:Y:S01]  /*293f0*/  LDL.LU R33, [R1+0x350] ;  /* 0x0003500001217983 */ /* 0x002f620000300800 */
[----:B------:R-:W-:-:S03]  /*29400*/  IMAD.MOV.U32 R2, RZ, RZ, R13 ;  /* 0x000000ffff027224 */ /* 0x000fc600078e000d */
[----:B------:R-:W5:Y:S01]  /*29410*/  LDL.LU R13, [R1+0x390] ;  /* 0x00039000010d7983 */ /* 0x000f620000300800 */
[----:B---3--:R-:W-:Y:S02]  /*29420*/  IADD3 R10, P1, R10, UR7, RZ ;  /* 0x000000070a0a7c10 */ /* 0x008fe4000ff3e0ff */
[----:B------:R-:W-:Y:S01]  /*29430*/  IADD3 R14, P2, R14, UR7, RZ ;  /* 0x000000070e0e7c10 */ /* 0x000fe2000ff5e0ff */
[----:B------:R1:W-:Y:S04]  /*29440*/  LDGSTS.E [R9+0x31800], [R2.64], P0 ;  /* 0x3180000002097fae */ /* 0x0003e80008121848 */
[----:B------:R3:W-:Y:S01]  /*29450*/  STL [R1+0x254], R10 ;  /* 0x0002540a01007387 */ /* 0x0007e20000100800 */
[----:B------:R-:W-:Y:S01]  /*29460*/  IADD3.X R11, R11, UR6, RZ, P1, !PT ;  /* 0x000000060b0b7c10 */ /* 0x000fe20008ffe4ff */
[----:B-1----:R-:W-:-:S04]  /*29470*/  IMAD.MOV.U32 R2, RZ, RZ, R10 ;  /* 0x000000ffff027224 */ /* 0x002fc800078e000a */
[----:B------:R-:W-:Y:S01]  /*29480*/  IMAD.MOV.U32 R3, RZ, RZ, R11 ;  /* 0x000000ffff037224 */ /* 0x000fe200078e000b */
[----:B------:R1:W-:Y:S01]  /*29490*/  STL [R1+0x250], R11 ;  /* 0x0002500b01007387 */ /* 0x0003e20000100800 */
[----:B------:R-:W-:-:S03]  /*294a0*/  IADD3.X R29, R29, UR6, RZ, P2, !PT ;  /* 0x000000061d1d7c10 */ /* 0x000fc600097fe4ff */
[----:B------:R-:W-:Y:S04]  /*294b0*/  STL [R1+0x294], R14 ;  /* 0x0002940e01007387 */ /* 0x000fe80000100800 */
[----:B---3--:R-:W3:Y:S04]  /*294c0*/  LDL.LU R10, [R1+0x3d4] ;  /* 0x0003d400010a7983 */ /* 0x008ee80000300800 */
[----:B------:R1:W-:Y:S04]  /*294d0*/  STL [R1+0x290], R29 ;  /* 0x0002901d01007387 */ /* 0x0003e80000100800 */
[----:B------:R1:W-:Y:S04]  /*294e0*/  LDGSTS.E [R9+0x32800], [R2.64], P0 ;  /* 0x3280000002097fae */ /* 0x0003e80008121848 */
[----:B-1----:R-:W3:Y:S01]  /*294f0*/  LDL.LU R11, [R1+0x414] ;  /* 0x00041400010b7983 */ /* 0x002ee20000300800 */
[----:B------:R-:W-:-:S02]  /*29500*/  IADD3 R15, P1, R15, UR7, RZ ;  /* 0x000000070f0f7c10 */ /* 0x000fc4000ff3e0ff */
        /* <DEDUP_REMOVED lines=11> */
[----:B------:R-:W-:Y:S04]  /*295c0*/  STL [R1+0x314], R28 ;  /* 0x0003141c01007387 */ /* 0x000fe80000100800 */
[----:B------:R-:W2:Y:S04]  /*295d0*/  LDL.LU R34, [R1+0x454] ;  /* 0x0004540001227983 */ /* 0x000ea80000300800 */
[----:B------:R1:W-:Y:S04]  /*295e0*/  STL [R1+0x310], R31 ;  /* 0x0003101f01007387 */ /* 0x0003e80000100800 */
[----:B------:R-:W2:Y:S04]  /*295f0*/  LDL.LU R15, [R1+0x494] ;  /* 0x00049400010f7983 */ /* 0x000ea80000300800 */
[----:B------:R-:W2:Y:S01]  /*29600*/  LDL.LU R35, [R1+0x450] ;  /* 0x0004500001237983 */ /* 0x000ea20000300800 */
[----:B------:R-:W-:-:S03]  /*29610*/  IMAD.MOV.U32 R3, RZ, RZ, R32 ;  /* 0x000000ffff037224 */ /* 0x000fc600078e0020 */
[----:B-1----:R-:W2:Y:S04]  /*29620*/  LDL.LU R32, [R1+0x490] ;  /* 0x0004900001207983 */ /* 0x002ea80000300800 */
[----:B------:R1:W-:Y:S02]  /*29630*/  LDGSTS.E [R9+0x34800], [R2.64], P0 ;  /* 0x3480000002097fae */ /* 0x0003e40008121848 */
[----:B-1----:R-:W-:Y:S02]  /*29640*/  IMAD.MOV.U32 R2, RZ, RZ, R28 ;  /* 0x000000ffff027224 */ /* 0x002fe400078e001c */
[----:B------:R-:W-:Y:S02]  /*29650*/  IMAD.MOV.U32 R3, RZ, RZ, R31 ;  /* 0x000000ffff037224 */ /* 0x000fe400078e001f */
[----:B------:R-:W2:Y:S04]  /*29660*/  LDL.LU R31, [R1+0x4d4] ;  /* 0x0004d400011f7983 */ /* 0x000ea80000300800 */
[----:B------:R-:W2:Y:S04]  /*29670*/  LDL.LU R28, [R1+0x514] ;  /* 0x00051400011c7983 */ /* 0x000ea80000300800 */
[----:B------:R1:W-:Y:S01]  /*29680*/  LDGSTS.E [R9+0x35800], [R2.64], P0 ;  /* 0x3580000002097fae */ /* 0x0003e20008121848 */
[----:B----4-:R-:W-:-:S05]  /*29690*/  IADD3 R30, P1, R30, UR7, RZ ;  /* 0x000000071e1e7c10 */ /* 0x010fca000ff3e0ff */
[----:B------:R-:W-:Y:S01]  /*296a0*/  STL [R1+0x354], R30 ;  /* 0x0003541e01007387 */ /* 0x000fe20000100800 */
[----:B------:R-:W-:Y:S02]  /*296b0*/  IADD3 R8, P2, R8, UR7, RZ ;  /* 0x0000000708087c10 */ /* 0x000fe4000ff5e0ff */
[----:B-----5:R-:W-:Y:S02]  /*296c0*/  IADD3.X R33, R33, UR6, RZ, P1, !PT ;  /* 0x0000000621217c10 */ /* 0x020fe40008ffe4ff */
[----:B------:R-:W-:-:S03]  /*296d0*/  IADD3.X R13, R13, UR6, RZ, P2, !PT ;  /* 0x000000060d0d7c10 */ /* 0x000fc600097fe4ff */
[----:B------:R4:W-:Y:S01]  /*296e0*/  STL [R1+0x350], R33 ;  /* 0x0003502101007387 */ /* 0x0009e20000100800 */
[----:B-1----:R-:W-:-:S03]  /*296f0*/  IMAD.MOV.U32 R3, RZ, RZ, R33 ;  /* 0x000000ffff037224 */ /* 0x002fc600078e0021 */
[----:B------:R-:W-:Y:S01]  /*29700*/  STL [R1+0x394], R8 ;  /* 0x0003940801007387 */ /* 0x000fe20000100800 */
[----:B------:R-:W-:-:S03]  /*29710*/  IMAD.MOV.U32 R2, RZ, RZ, R30 ;  /* 0x000000ffff027224 */ /* 0x000fc600078e001e */
[----:B----4-:R-:W4:Y:S04]  /*29720*/  LDL.LU R33, [R1+0x4d0] ;  /* 0x0004d00001217983 */ /* 0x010f280000300800 */
[----:B------:R1:W-:Y:S04]  /*29730*/  STL [R1+0x390], R13 ;  /* 0x0003900d01007387 */ /* 0x0003e80000100800 */
[----:B------:R-:W5:Y:S04]  /*29740*/  LDL.LU R30, [R1+0x510] ;  /* 0x00051000011e7983 */ /* 0x000f680000300800 */
[----:B------:R1:W-:Y:S01]  /*29750*/  LDGSTS.E [R9+0x36800], [R2.64], P0 ;  /* 0x3680000002097fae */ /* 0x0003e20008121848 */
[----:B---3--:R-:W-:Y:S01]  /*29760*/  IADD3 R10, P1, R10, UR7, RZ ;  /* 0x000000070a0a7c10 */ /* 0x008fe2000ff3e0ff */
[----:B-1----:R-:W-:-:S02]  /*29770*/  IMAD.MOV.U32 R2, RZ, RZ, R8 ;  /* 0x000000ffff027224 */ /* 0x002fc400078e0008 */
[----:B------:R-:W-:Y:S02]  /*29780*/  IMAD.MOV.U32 R3, RZ, RZ, R13 ;  /* 0x000000ffff037224 */ /* 0x000fe400078e000d */
[----:B------:R-:W3:Y:S01]  /*29790*/  LDL.LU R13, [R1+0x554] ;  /* 0x00055400010d7983 */ /* 0x000ee20000300800 */
[----:B------:R-:W-:-:S03]  /*297a0*/  IADD3 R11, P2, R11, UR7, RZ ;  /* 0x000000070b0b7c10 */ /* 0x000fc6000ff5e0ff */
[----:B------:R-:W3:Y:S04]  /*297b0*/  LDL.LU R8, [R1+0x594] ;  /* 0x0005940001087983 */ /* 0x000ee80000300800 */
[----:B------:R1:W-:Y:S01]  /*297c0*/  LDGSTS.E [R9+0x37800], [R2.64], P0 ;  /* 0x3780000002097fae */ /* 0x0003e20008121848 */
[----:B------:R-:W-:-:S03]  /*297d0*/  IADD3.X R29, R29, UR6, RZ, P1, !PT ;  /* 0x000000061d1d7c10 */ /* 0x000fc60008ffe4ff */
[----:B------:R-:W-:Y:S01]  /*297e0*/  STL [R1+0x3d4], R10 ;  /* 0x0003d40a01007387 */ /* 0x000fe20000100800 */
[----:B------:R-:W-:-:S03]  /*297f0*/  IADD3.X R14, R14, UR6, RZ, P2, !PT ;  /* 0x000000060e0e7c10 */ /* 0x000fc600097fe4ff */
[----:B------:R1:W-:Y:S02]  /*29800*/  STL [R1+0x3d0], R29 ;  /* 0x0003d01d01007387 */ /* 0x0003e40000100800 */
[----:B-1----:R-:W-:Y:S02]  /*29810*/  IMAD.MOV.U32 R2, RZ, RZ, R10 ;  /* 0x000000ffff027224 */ /* 0x002fe400078e000a */
[----:B------:R-:W-:Y:S01]  /*29820*/  IMAD.MOV.U32 R3, RZ, RZ, R29 ;  /* 0x000000ffff037224 */ /* 0x000fe200078e001d */
[----:B------:R-:W-:Y:S04]  /*29830*/  STL [R1+0x414], R11 ;  /* 0x0004140b01007387 */ /* 0x000fe80000100800 */
[----:B------:R1:W-:Y:S04]  /*29840*/  LDGSTS.E [R9+0x38800], [R2.64], P0 ;  /* 0x3880000002097fae */ /* 0x0003e80008121848 */
[----:B------:R-:W3:Y:S04]  /*29850*/  LDL.LU R29, [R1+0x550] ;  /* 0x00055000011d7983 */ /* 0x000ee80000300800 */
[----:B------:R1:W-:Y:S04]  /*29860*/  STL [R1+0x410], R14 ;  /* 0x0004100e01007387 */ /* 0x0003e80000100800 */
[----:B------:R-:W3:Y:S01]  /*29870*/  LDL.LU R10, [R1+0x590] ;  /* 0x00059000010a7983 */ /* 0x000ee20000300800 */
[----:B-1----:R-:W-:-:S02]  /*29880*/  IMAD.MOV.U32 R2, RZ, RZ, R11 ;  /* 0x000000ffff027224 */ /* 0x002fc400078e000b */
[----:B------:R-:W-:Y:S02]  /*29890*/  IMAD.MOV.U32 R3, RZ, RZ, R14 ;  /* 0x000000ffff037224 */ /* 0x000fe400078e000e */
[----:B------:R-:W3:Y:S04]  /*298a0*/  LDL.LU R14, [R1+0x1dc] ;  /* 0x0001dc00010e7983 */ /* 0x000ee80000300800 */
[----:B------:R1:W-:Y:S04]  /*298b0*/  LDGSTS.E [R9+0x39800], [R2.64], P0 ;  /* 0x3980000002097fae */ /* 0x0003e80008121848 */
[----:B------:R-:W3:Y:S01]  /*298c0*/  LDL.LU R11, [R1+0x21c] ;  /* 0x00021c00010b7983 */ /* 0x000ee20000300800 */
[----:B--2---:R-:W-:-:S05]  /*298d0*/  IADD3 R34, P1, R34, UR7, RZ ;  /* 0x0000000722227c10 */ /* 0x004fca000ff3e0ff */
[----:B-1----:R-:W-:Y:S01]  /*298e0*/  IMAD.MOV.U32 R2, RZ, RZ, R34 ;  /* 0x000000ffff027224 */ /* 0x002fe200078e0022 */
[----:B------:R-:W-:Y:S02]  /*298f0*/  IADD3 R15, P2, R15, UR7, RZ ;  /* 0x000000070f0f7c10 */ /* 0x000fe4000ff5e0ff */
[----:B------:R-:W-:Y:S01]  /*29900*/  IADD3.X R35, R35, UR6, RZ, P1, !PT ;  /* 0x0000000623237c10 */ /* 0x000fe20008ffe4ff */
[----:B------:R-:W-:Y:S01]  /*29910*/  STL [R1+0x454], R34 ;  /* 0x0004542201007387 */ /* 0x000fe20000100800 */
[----:B------:R-:W-:-:S03]  /*29920*/  IADD3.X R32, R32, UR6, RZ, P2, !PT ;  /* 0x0000000620207c10 */ /* 0x000fc600097fe4ff */
[----:B------:R-:W-:Y:S01]  /*29930*/  IMAD.MOV.U32 R3, RZ, RZ, R35 ;  /* 0x000000ffff037224 */ /* 0x000fe200078e0023 */
[----:B------:R-:W-:Y:S04]  /*29940*/  STL [R1+0x450], R35 ;  /* 0x0004502301007387 */ /* 0x000fe80000100800 */
[----:B------:R-:W-:Y:S04]  /*29950*/  STL [R1+0x494], R15 ;  /* 0x0004940f01007387 */ /* 0x000fe80000100800 */
[----:B------:R1:W-:Y:S04]  /*29960*/  LDGSTS.E [R9+0x3a800], [R2.64], P0 ;  /* 0x3a80000002097fae */ /* 0x0003e80008121848 */
[----:B------:R2:W-:Y:S01]  /*29970*/  STL [R1+0x490], R32 ;  /* 0x0004902001007387 */ /* 0x0005e20000100800 */
[----:B-1----:R-:W-:-:S03]  /*29980*/  IMAD.MOV.U32 R3, RZ, RZ, R32 ;  /* 0x000000ffff037224 */ /* 0x002fc600078e0020 */
[----:B--2---:R-:W2:Y:S01]  /*29990*/  LDL.LU R32, [R1+0x1d8] ;  /* 0x0001d80001207983 */ /* 0x004ea20000300800 */
[----:B------:R-:W-:Y:S01]  /*299a0*/  IADD3 R31, P1, R31, UR7, RZ ;  /* 0x000000071f1f7c10 */ /* 0x000fe2000ff3e0ff */
[----:B------:R-:W-:Y:S01]  /*299b0*/  IMAD.MOV.U32 R2, RZ, RZ, R15 ;  /* 0x000000ffff027224 */ /* 0x000fe200078e000f */
[----:B------:R-:W-:Y:S01]  /*299c0*/  IADD3 R28, P2, R28, UR7, RZ ;  /* 0x000000071c1c7c10 */ /* 0x000fe2000ff5e0ff */
[----:B------:R-:W2:Y:S04]  /*299d0*/  LDL.LU R15, [R1+0x218] ;  /* 0x00021800010f7983 */ /* 0x000ea80000300800 */
[----:B------:R1:W-:Y:S04]  /*299e0*/  LDGSTS.E [R9+0x3b800], [R2.64], P0 ;  /* 0x3b80000002097fae */ /* 0x0003e80008121848 */
[----:B------:R4:W-:Y:S01]  /*299f0*/  STL [R1+0x4d4], R31 ;  /* 0x0004d41f01007387 */ /* 0x0009e20000100800 */
[----:B-1----:R-:W-:Y:S01]  /*29a00*/  IMAD.MOV.U32 R2, RZ, RZ, R31 ;  /* 0x000000ffff027224 */ /* 0x002fe200078e001f */
[----:B----4-:R-:W-:-:S05]  /*29a10*/  IADD3.X R33, R33, UR6, RZ, P1, !PT ;  /* 0x0000000621217c10 */ /* 0x010fca0008ffe4ff */
[----:B------:R-:W-:Y:S01]  /*29a20*/  IMAD.MOV.U32 R3, RZ, RZ, R33 ;  /* 0x000000ffff037224 */ /* 0x000fe200078e0021 */
[----:B-----5:R-:W-:Y:S01]  /*29a30*/  IADD3.X R30, R30, UR6, RZ, P2, !PT ;  /* 0x000000061e1e7c10 */ /* 0x020fe200097fe4ff */
[----:B------:R-:W-:Y:S04]  /*29a40*/  STL [R1+0x4d0], R33 ;  /* 0x0004d02101007387 */ /* 0x000fe80000100800 */
[----:B------:R1:W-:Y:S04]  /*29a50*/  STL [R1+0x514], R28 ;  /* 0x0005141c01007387 */ /* 0x0003e80000100800 */
[----:B------:R4:W-:Y:S04]  /*29a60*/  LDGSTS.E [R9+0x3c800], [R2.64], P0 ;  /* 0x3c80000002097fae */ /* 0x0009e80008121848 */
[----:B------:R-:W-:Y:S04]  /*29a70*/  STL [R1+0x510], R30 ;  /* 0x0005101e01007387 */ /* 0x000fe80000100800 */
[----:B------:R-:W5:Y:S01]  /*29a80*/  LDL.LU R31, [R1+0x258] ;  /* 0x00025800011f7983 */ /* 0x000f620000300800 */
[----:B----4-:R-:W-:-:S03]  /*29a90*/  IMAD.MOV.U32 R2, RZ, RZ, R28 ;  /* 0x000000ffff027224 */ /* 0x010fc600078e001c */
[----:B-1----:R-:W4:Y:S04]  /*29aa0*/  LDL.LU R28, [R1+0x25c] ;  /* 0x00025c00011c7983 */ /* 0x002f280000300800 */
[----:B------:R-:W5:Y:S04]  /*29ab0*/  LDL.LU R44, [R1+0x298] ;  /* 0x00029800012c7983 */ /* 0x000f680000300800 */
[----:B------:R-:W5:Y:S01]  /*29ac0*/  LDL.LU R35, [R1+0x29c] ;  /* 0x00029c0001237983 */ /* 0x000f620000300800 */
[----:B---3--:R-:W-:Y:S01]  /*29ad0*/  IADD3 R13, P1, R13, UR7, RZ ;  /* 0x000000070d0d7c10 */ /* 0x008fe2000ff3e0ff */
[----:B------:R-:W-:Y:S01]  /*29ae0*/  IMAD.MOV.U32 R3, RZ, RZ, R30 ;  /* 0x000000ffff037224 */ /* 0x000fe200078e001e */
[----:B------:R-:W-:-:S03]  /*29af0*/  IADD3 R8, P2, R8, UR7, RZ ;  /* 0x0000000708087c10 */ /* 0x000fc6000ff5e0ff */
[----:B------:R-:W-:Y:S04]  /*29b00*/  STL [R1+0x554], R13 ;  /* 0x0005540d01007387 */ /* 0x000fe80000100800 */
[----:B------:R1:W-:Y:S01]  /*29b10*/  LDGSTS.E [R9+0x3d800], [R2.64], P0 ;  /* 0x3d80000002097fae */ /* 0x0003e20008121848 */
[----:B------:R-:W-:-:S05]  /*29b20*/  IADD3.X R29, R29, UR6, RZ, P1, !PT ;  /* 0x000000061d1d7c10 */ /* 0x000fca0008ffe4ff */
[----:B------:R3:W-:Y:S01]  /*29b30*/  STL [R1+0x550], R29 ;  /* 0x0005501d01007387 */ /* 0x0007e20000100800 */
[----:B-1----:R-:W-:Y:S01]  /*29b40*/  IMAD.MOV.U32 R3, RZ, RZ, R29 ;  /* 0x000000ffff037224 */ /* 0x002fe200078e001d */
[----:B------:R-:W-:Y:S02]  /*29b50*/  IADD3.X R10, R10, UR6, RZ, P2, !PT ;  /* 0x000000060a0a7c10 */ /* 0x000fe400097fe4ff */
[----:B------:R-:W-:Y:S01]  /*29b60*/  STL [R1+0x594], R8 ;  /* 0x0005940801007387 */ /* 0x000fe20000100800 */
[----:B------:R-:W-:-:S03]  /*29b70*/  IMAD.MOV.U32 R2, RZ, RZ, R13 ;  /* 0x000000ffff027224 */ /* 0x000fc600078e000d */
[----:B---3--:R-:W3:Y:S04]  /*29b80*/  LDL.LU R29, [R1+0x2dc] ;  /* 0x0002dc00011d7983 */ /* 0x008ee80000300800 */
[----:B------:R1:W-:Y:S01]  /*29b90*/  STL [R1+0x590], R10 ;  /* 0x0005900a01007387 */ /* 0x0003e20000100800 */
[----:B------:R-:W-:-:S03]  /*29ba0*/  IADD3 R14, P1, R14, UR7, RZ ;  /* 0x000000070e0e7c10 */ /* 0x000fc6000ff3e0ff */
[----:B------:R-:W3:Y:S04]  /*29bb0*/  LDL.LU R13, [R1+0x31c] ;  /* 0x00031c00010d7983 */ /* 0x000ee80000300800 */
[----:B------:R-:W3:Y:S01]  /*29bc0*/  LDL.LU R34, [R1+0x2d8] ;  /* 0x0002d80001227983 */ /* 0x000ee20000300800 */
[----:B------:R-:W-:-:S03]  /*29bd0*/  IADD3 R11, P2, R11, UR7, RZ ;  /* 0x000000070b0b7c10 */ /* 0x000fc6000ff5e0ff */
[----:B------:R1:W-:Y:S04]  /*29be0*/  LDGSTS.E [R9+0x3e800], [R2.64], P0 ;  /* 0x3e80000002097fae */ /* 0x0003e80008121848 */
[----:B------:R-:W3:Y:S04]  /*29bf0*/  LDL.LU R33, [R1+0x318] ;  /* 0x0003180001217983 */ /* 0x000ee80000300800 */
[----:B------:R2:W-:Y:S01]  /*29c00*/  STL [R1+0x1dc], R14 ;  /* 0x0001dc0e01007387 */ /* 0x0005e20000100800 */
[----:B-1----:R-:W-:Y:S01]  /*29c10*/  IMAD.MOV.U32 R3, RZ, RZ, R10 ;  /* 0x000000ffff037224 */ /* 0x002fe200078e000a */
[----:B------:R-:W-:Y:S01]  /*29c20*/  LOP3.LUT R10, R200, 0x50, RZ, 0x3c, !PT ;  /* 0x00000050c80a7812 */ /* 0x000fe200078e3cff */
[----:B------:R-:W-:-:S02]  /*29c30*/  IMAD.MOV.U32 R2, RZ, RZ, R8 ;  /* 0x000000ffff027224 */ /* 0x000fc400078e0008 */
[----:B------:R-:W-:Y:S01]  /*29c40*/  IMAD.U32 R8, RZ, RZ, UR5 ;  /* 0x00000005ff087e24 */ /* 0x000fe2000f8e00ff */
[----:B------:R-:W-:Y:S03]  /*29c50*/  STL [R1+0x21c], R11 ;  /* 0x00021c0b01007387 */ /* 0x000fe60000100800 */
[----:B------:R-:W-:Y:S01]  /*29c60*/  IMAD R8, R8, 0x10000, R10 ;  /* 0x0001000008087824 */ /* 0x000fe200078e020a */
[----:B------:R1:W-:Y:S02]  /*29c70*/  LDGSTS.E [R9+0x3f800], [R2.64], P0 ;  /* 0x3f80000002097fae */ /* 0x0003e40008121848 */
[----:B-1----:R-:W-:Y:S01]  /*29c80*/  IMAD.MOV.U32 R2, RZ, RZ, R14 ;  /* 0x000000ffff027224 */ /* 0x002fe200078e000e */
[----:B--2---:R-:W-:-:S05]  /*29c90*/  IADD3.X R32, R32, UR6, RZ, P1, !PT ;  /* 0x0000000620207c10 */ /* 0x004fca0008ffe4ff */
[----:B------:R1:W-:Y:S04]  /*29ca0*/  STL [R1+0x1d8], R32 ;  /* 0x0001d82001007387 */ /* 0x0003e80000100800 */
[----:B------:R-:W2:Y:S04]  /*29cb0*/  LDL.LU R10, [R1+0x35c] ;  /* 0x00035c00010a7983 */ /* 0x000ea80000300800 */
[----:B------:R-:W2:Y:S04]  /*29cc0*/  LDL.LU R30, [R1+0x39c] ;  /* 0x00039c00011e7983 */ /* 0x000ea80000300800 */
[----:B------:R-:W2:Y:S01]  /*29cd0*/  LDL.LU R14, [R1+0x358] ;  /* 0x00035800010e7983 */ /* 0x000ea20000300800 */
[----:B------:R-:W-:-:S03]  /*29ce0*/  IMAD.MOV.U32 R3, RZ, RZ, R32 ;  /* 0x000000ffff037224 */ /* 0x000fc600078e0020 */
[----:B-1----:R-:W2:Y:S01]  /*29cf0*/  LDL.LU R32, [R1+0x398] ;  /* 0x0003980001207983 */ /* 0x002ea20000300800 */
[----:B------:R-:W-:-:S03]  /*29d00*/  IADD3.X R15, R15, UR6, RZ, P2, !PT ;  /* 0x000000060f0f7c10 */ /* 0x000fc600097fe4ff */
[----:B------:R1:W-:Y:S04]  /*29d10*/  LDGSTS.E [R8+0x30a00], [R2.64], P0 ;  /* 0x30a0000002087fae */ /* 0x0003e80008121848 */
[----:B------:R1:W-:Y:S02]  /*29d20*/  STL [R1+0x218], R15 ;  /* 0x0002180f01007387 */ /* 0x0003e40000100800 */
[----:B-1----:R-:W-:Y:S02]  /*29d30*/  IMAD.MOV.U32 R2, RZ, RZ, R11 ;  /* 0x000000ffff027224 */ /* 0x002fe400078e000b */
[----:B------:R-:W-:Y:S02]  /*29d40*/  IMAD.MOV.U32 R3, RZ, RZ, R15 ;  /* 0x000000ffff037224 */ /* 0x000fe400078e000f */
[----:B------:R-:W2:Y:S04]  /*29d50*/  LDL.LU R15, [R1+0x3dc] ;  /* 0x0003dc00010f7983 */ /* 0x000ea80000300800 */
[----:B------:R-:W2:Y:S04]  /*29d60*/  LDL.LU R11, [R1+0x41c] ;  /* 0x00041c00010b7983 */ /* 0x000ea80000300800 */
[----:B------:R1:W-:Y:S01]  /*29d70*/  LDGSTS.E [R8+0x31a00], [R2.64], P0 ;  /* 0x31a0000002087fae */ /* 0x0003e20008121848 */
[----:B----4-:R-:W-:-:S04]  /*29d80*/  IADD3 R28, P1, R28, UR7, RZ ;  /* 0x000000071c1c7c10 */ /* 0x010fc8000ff3e0ff */
[----:B-----5:R-:W-:Y:S01]  /*29d90*/  IADD3.X R31, R31, UR6, RZ, P1, !PT ;  /* 0x000000061f1f7c10 */ /* 0x020fe20008ffe4ff */
[----:B------:R-:W-:Y:S01]  /*29da0*/  STL [R1+0x25c], R28 ;  /* 0x00025c1c01007387 */ /* 0x000fe20000100800 */
[----:B------:R-:W-:-:S03]  /*29db0*/  IADD3 R35, P2, R35, UR7, RZ ;  /* 0x0000000723237c10 */ /* 0x000fc6000ff5e0ff */
[----:B------:R4:W-:Y:S01]  /*29dc0*/  STL [R1+0x258], R31 ;  /* 0x0002581f01007387 */ /* 0x0009e20000100800 */
[----:B-1----:R-:W-:Y:S01]  /*29dd0*/  IMAD.MOV.U32 R3, RZ, RZ, R31 ;  /* 0x000000ffff037224 */ /* 0x002fe200078e001f */
[----:B------:R-:W-:Y:S02]  /*29de0*/  IADD3.X R44, R44, UR6, RZ, P2, !PT ;  /* 0x000000062c2c7c10 */ /* 0x000fe400097fe4ff */
[----:B------:R-:W-:Y:S01]  /*29df0*/  STL [R1+0x29c], R35 ;  /* 0x00029c2301007387 */ /* 0x000fe20000100800 */
[----:B------:R-:W-:-:S03]  /*29e00*/  IMAD.MOV.U32 R2, RZ, RZ, R28 ;  /* 0x000000ffff027224 */ /* 0x000fc600078e001c */
[----:B----4-:R-:W4:Y:S04]  /*29e10*/  LDL.LU R31, [R1+0x3d8] ;  /* 0x0003d800011f7983 */ /* 0x010f280000300800 */
[----:B------:R-:W-:Y:S04]  /*29e20*/  STL [R1+0x298], R44 ;  /* 0x0002982c01007387 */ /* 0x000fe80000100800 */
[----:B------:R-:W5:Y:S04]  /*29e30*/  LDL.LU R28, [R1+0x418] ;  /* 0x00041800011c7983 */ /* 0x000f680000300800 */
[----:B------:R1:W-:Y:S01]  /*29e40*/  LDGSTS.E [R8+0x32a00], [R2.64], P0 ;  /* 0x32a0000002087fae */ /* 0x0003e20008121848 */
[----:B---3--:R-:W-:Y:S01]  /*29e50*/  IADD3 R29, P1, R29, UR7, RZ ;  /* 0x000000071d1d7c10 */ /* 0x008fe2000ff3e0ff */
[----:B-1----:R-:W-:-:S02]  /*29e60*/  IMAD.MOV.U32 R2, RZ, RZ, R35 ;  /* 0x000000ffff027224 */ /* 0x002fc400078e0023 */
[----:B------:R-:W-:Y:S01]  /*29e70*/  IMAD.MOV.U32 R3, RZ, RZ, R44 ;  /* 0x000000ffff037224 */ /* 0x000fe200078e002c */
[----:B------:R-:W-:-:S04]  /*29e80*/  IADD3 R13, P2, R13, UR7, RZ ;  /* 0x000000070d0d7c10 */ /* 0x000fc8000ff5e0ff */
[----:B------:R1:W-:Y:S01]  /*29e90*/  LDGSTS.E [R8+0x33a00], [R2.64], P0 ;  /* 0x33a0000002087fae */ /* 0x0003e20008121848 */
[----:B------:R-:W-:-:S03]  /*29ea0*/  IADD3.X R34, R34, UR6, RZ, P1, !PT ;  /* 0x0000000622227c10 */ /* 0x000fc60008ffe4ff */
[----:B------:R3:W-:Y:S04]  /*29eb0*/  STL [R1+0x2dc], R29 ;  /* 0x0002dc1d01007387 */ /* 0x0007e80000100800 */
[----:B------:R-:W-:Y:S01]  /*29ec0*/  STL [R1+0x2d8], R34 ;  /* 0x0002d82201007387 */ /* 0x000fe20000100800 */
[----:B------:R-:W-:Y:S01]  /*29ed0*/  IADD3.X R33, R33, UR6, RZ, P2, !PT ;  /* 0x0000000621217c10 */ /* 0x000fe200097fe4ff */
[----:B-1----:R-:W-:Y:S02]  /*29ee0*/  IMAD.MOV.U32 R2, RZ, RZ, R29 ;  /* 0x000000ffff027224 */ /* 0x002fe400078e001d */
[----:B------:R-:W-:Y:S01]  /*29ef0*/  IMAD.MOV.U32 R3, RZ, RZ, R34 ;  /* 0x000000ffff037224 */ /* 0x000fe200078e0022 */
[----:B------:R-:W-:Y:S04]  /*29f00*/  STL [R1+0x31c], R13 ;  /* 0x00031c0d01007387 */ /* 0x000fe80000100800 */
[----:B---3--:R-:W3:Y:S04]  /*29f10*/  LDL.LU R29, [R1+0x45c] ;  /* 0x00045c00011d7983 */ /* 0x008ee80000300800 */
[----:B------:R1:W-:Y:S04]  /*29f20*/  STL [R1+0x318], R33 ;  /* 0x0003182101007387 */ /* 0x0003e80000100800 */
[----:B------:R1:W-:Y:S04]  /*29f30*/  LDGSTS.E [R8+0x34a00], [R2.64], P0 ;  /* 0x34a0000002087fae */ /* 0x0003e80008121848 */
[----:B------:R-:W3:Y:S01]  /*29f40*/  LDL.LU R9, [R1+0x49c] ;  /* 0x00049c0001097983 */ /* 0x000ee20000300800 */
[----:B-1----:R-:W-:-:S03]  /*29f50*/  IMAD.MOV.U32 R3, RZ, RZ, R33 ;  /* 0x000000ffff037224 */ /* 0x002fc600078e0021 */
[----:B------:R-:W3:Y:S01]  /*29f60*/  LDL.LU R33, [R1+0x458] ;  /* 0x0004580001217983 */ /* 0x000ee20000300800 */
[----:B------:R-:W-:-:S03]  /*29f70*/  IMAD.MOV.U32 R2, RZ, RZ, R13 ;  /* 0x000000ffff027224 */ /* 0x000fc600078e000d */
[----:B------:R-:W3:Y:S04]  /*29f80*/  LDL.LU R13, [R1+0x498] ;  /* 0x00049800010d7983 */ /* 0x000ee80000300800 */
[----:B------:R1:W-:Y:S01]  /*29f90*/  LDGSTS.E [R8+0x35a00], [R2.64], P0 ;  /* 0x35a0000002087fae */ /* 0x0003e20008121848 */
[----:B--2---:R-:W-:Y:S02]  /*29fa0*/  IADD3 R10, P1, R10, UR7, RZ ;  /* 0x000000070a0a7c10 */ /* 0x004fe4000ff3e0ff */
        /* <DEDUP_REMOVED lines=8> */
[----:B--2---:R-:W2:Y:S04]  /*2a030*/  LDL.LU R10, [R1+0x4dc] ;  /* 0x0004dc00010a7983 */ /* 0x004ea80000300800 */
[----:B------:R1:W-:Y:S04]  /*2a040*/  STL [R1+0x398], R32 ;  /* 0x0003982001007387 */ /* 0x0003e80000100800 */
[----:B------:R1:W-:Y:S04]  /*2a050*/  LDGSTS.E [R8+0x36a00], [R2.64], P0 ;  /* 0x36a0000002087fae */ /* 0x0003e80008121848 */
[----:B-1----:R-:W2:Y:S01]  /*2a060*/  LDL.LU R14, [R1+0x51c] ;  /* 0x00051c00010e7983 */ /* 0x002ea20000300800 */
[----:B------:R-:W-:Y:S01]  /*2a070*/  IADD3 R15, P1, R15, UR7, RZ ;  /* 0x000000070f0f7c10 */ /* 0x000fe2000ff3e0ff */
[----:B------:R-:W-:-:S02]  /*2a080*/  IMAD.MOV.U32 R3, RZ, RZ, R32 ;  /* 0x000000ffff037224 */ /* 0x000fc400078e0020 */
[----:B------:R-:W2:Y:S01]  /*2a090*/  LDL.LU R32, [R1+0x4d8] ;  /* 0x0004d80001207983 */ /* 0x000ea20000300800 */
[----:B------:R-:W-:-:S03]  /*2a0a0*/  IMAD.MOV.U32 R2, RZ, RZ, R30 ;  /* 0x000000ffff027224 */ /* 0x000fc600078e001e */
[----:B------:R-:W2:Y:S01]  /*2a0b0*/  LDL.LU R30, [R1+0x518] ;  /* 0x00051800011e7983 */ /* 0x000ea20000300800 */
[----:B------:R-:W-:-:S03]  /*2a0c0*/  IADD3 R11, P2, R11, UR7, RZ ;  /* 0x000000070b0b7c10 */ /* 0x000fc6000ff5e0ff */
[----:B------:R1:W-:Y:S04]  /*2a0d0*/  STL [R1+0x3dc], R15 ;  /* 0x0003dc0f01007387 */ /* 0x0003e80000100800 */
[----:B------:R1:W-:Y:S02]  /*2a0e0*/  LDGSTS.E [R8+0x37a00], [R2.64], P0 ;  /* 0x37a0000002087fae */ /* 0x0003e40008121848 */
[----:B-1----:R-:W-:Y:S01]  /*2a0f0*/  IMAD.MOV.U32 R2, RZ, RZ, R15 ;  /* 0x000000ffff027224 */ /* 0x002fe200078e000f */
[----:B----4-:R-:W-:-:S05]  /*2a100*/  IADD3.X R31, R31, UR6, RZ, P1, !PT ;  /* 0x000000061f1f7c10 */ /* 0x010fca0008ffe4ff */
[----:B------:R1:W-:Y:S01]  /*2a110*/  STL [R1+0x3d8], R31 ;  /* 0x0003d81f01007387 */ /* 0x0003e20000100800 */
[----:B-----5:R-:W-:-:S03]  /*2a120*/  IADD3.X R28, R28, UR6, RZ, P2, !PT ;  /* 0x000000061c1c7c10 */ /* 0x020fc600097fe4ff */
[----:B------:R-:W-:Y:S01]  /*2a130*/  STL [R1+0x41c], R11 ;  /* 0x00041c0b01007387 */ /* 0x000fe20000100800 */
[----:B------:R-:W-:-:S03]  /*2a140*/  IMAD.MOV.U32 R3, RZ, RZ, R31 ;  /* 0x000000ffff037224 */ /* 0x000fc600078e001f */
[----:B------:R-:W4:Y:S04]  /*2a150*/  LDL.LU R15, [R1+0x55c] ;  /* 0x00055c00010f7983 */ /* 0x000f280000300800 */
[----:B------:R5:W-:Y:S04]  /*2a160*/  STL [R1+0x418], R28 ;  /* 0x0004181c01007387 */ /* 0x000be80000100800 */
[----:B------:R-:W4:Y:S04]  /*2a170*/  LDL.LU R34, [R1+0x59c] ;  /* 0x00059c0001227983 */ /* 0x000f280000300800 */
[----:B-1----:R-:W4:Y:S04]  /*2a180*/  LDL.LU R31, [R1+0x558] ;  /* 0x00055800011f7983 */ /* 0x002f280000300800 */
[----:B------:R-:W4:Y:S04]  /*2a190*/  LDL.LU R35, [R1+0x598] ;  /* 0x0005980001237983 */ /* 0x000f280000300800 */
[----:B------:R1:W-:Y:S02]  /*2a1a0*/  LDGSTS.E [R8+0x38a00], [R2.64], P0 ;  /* 0x38a0000002087fae */ /* 0x0003e40008121848 */
[----:B-1----:R-:W-:-:S02]  /*2a1b0*/  IMAD.MOV.U32 R2, RZ, RZ, R11 ;  /* 0x000000ffff027224 */ /* 0x002fc400078e000b */
[----:B------:R-:W-:Y:S02]  /*2a1c0*/  IMAD.MOV.U32 R3, RZ, RZ, R28 ;  /* 0x000000ffff037224 */ /* 0x000fe400078e001c */
[----:B-----5:R-:W5:Y:S01]  /*2a1d0*/  LDL.LU R28, [R1+0x1e4] ;  /* 0x0001e400011c7983 */ /* 0x020f620000300800 */
[----:B---3--:R-:W-:-:S03]  /*2a1e0*/  IADD3 R29, P1, R29, UR7, RZ ;  /* 0x000000071d1d7c10 */ /* 0x008fc6000ff3e0ff */
[----:B------:R-:W3:Y:S04]  /*2a1f0*/  LDL.LU R11, [R1+0x224] ;  /* 0x00022400010b7983 */ /* 0x000ee80000300800 */
[----:B------:R-:W-:Y:S04]  /*2a200*/  STL [R1+0x45c], R29 ;  /* 0x00045c1d01007387 */ /* 0x000fe80000100800 */
[----:B------:R1:W-:Y:S01]  /*2a210*/  LDGSTS.E [R8+0x39a00], [R2.64], P0 ;  /* 0x39a0000002087fae */ /* 0x0003e20008121848 */
[----:B------:R-:W-:Y:S02]  /*2a220*/  IADD3 R9, P2, R9, UR7, RZ ;  /* 0x0000000709097c10 */ /* 0x000fe4000ff5e0ff */
[----:B------:R-:W-:-:S02]  /*2a230*/  IADD3.X R33, R33, UR6, RZ, P1, !PT ;  /* 0x0000000621217c10 */ /* 0x000fc40008ffe4ff */
        /* <DEDUP_REMOVED lines=15> */
[----:B------:R2:W-:Y:S01]  /*2a330*/  STL [R1+0x4dc], R10 ;  /* 0x0004dc0a01007387 */ /* 0x0005e20000100800 */
[----:B-1----:R-:W-:Y:S01]  /*2a340*/  IMAD.MOV.U32 R2, RZ, RZ, R10 ;  /* 0x000000ffff027224 */ /* 0x002fe200078e000a */
[----:B------:R-:W-:Y:S02]  /*2a350*/  IADD3 R14, P2, R14, UR7, RZ ;  /* 0x000000070e0e7c10 */ /* 0x000fe4000ff5e0ff */
[----:B------:R-:W-:Y:S02]  /*2a360*/  IADD3.X R32, R32, UR6, RZ, P1, !PT ;  /* 0x0000000620207c10 */ /* 0x000fe40008ffe4ff */
[----:B------:R-:W-:-:S03]  /*2a370*/  IADD3.X R30, R30, UR6, RZ, P2, !PT ;  /* 0x000000061e1e7c10 */ /* 0x000fc600097fe4ff */
[----:B------:R1:W-:Y:S04]  /*2a380*/  STL [R1+0x4d8], R32 ;  /* 0x0004d82001007387 */ /* 0x0003e80000100800 */
[----:B------:R-:W-:Y:S04]  /*2a390*/  STL [R1+0x51c], R14 ;  /* 0x00051c0e01007387 */ /* 0x000fe80000100800 */
[----:B--2---:R-:W2:Y:S01]  /*2a3a0*/  LDL.LU R10, [R1+0x260] ;  /* 0x00026000010a7983 */ /* 0x004ea20000300800 */
[----:B------:R-:W-:-:S03]  /*2a3b0*/  IMAD.MOV.U32 R3, RZ, RZ, R32 ;  /* 0x000000ffff037224 */ /* 0x000fc600078e0020 */
[----:B------:R1:W-:Y:S04]  /*2a3c0*/  STL [R1+0x518], R30 ;  /* 0x0005181e01007387 */ /* 0x0003e80000100800 */
[----:B-1----:R-:W2:Y:S04]  /*2a3d0*/  LDL.LU R32, [R1+0x2a0] ;  /* 0x0002a00001207983 */ /* 0x002ea80000300800 */
[----:B------:R1:W-:Y:S02]  /*2a3e0*/  LDGSTS.E [R8+0x3ca00], [R2.64], P0 ;  /* 0x3ca0000002087fae */ /* 0x0003e40008121848 */
[----:B-1----:R-:W-:-:S02]  /*2a3f0*/  IMAD.MOV.U32 R2, RZ, RZ, R14 ;  /* 0x000000ffff027224 */ /* 0x002fc400078e000e */
[----:B------:R-:W-:Y:S02]  /*2a400*/  IMAD.MOV.U32 R3, RZ, RZ, R30 ;  /* 0x000000ffff037224 */ /* 0x000fe400078e001e */
[----:B------:R-:W2:Y:S04]  /*2a410*/  LDL.LU R30, [R1+0x2e4] ;  /* 0x0002e400011e7983 */ /* 0x000ea80000300800 */
[----:B------:R-:W2:Y:S04]  /*2a420*/  LDL.LU R14, [R1+0x324] ;  /* 0x00032400010e7983 */ /* 0x000ea80000300800 */
[----:B------:R1:W-:Y:S01]  /*2a430*/  LDGSTS.E [R8+0x3da00], [R2.64], P0 ;  /* 0x3da0000002087fae */ /* 0x0003e20008121848 */
[----:B----4-:R-:W-:-:S02]  /*2a440*/  IADD3 R15, P1, R15, UR7, RZ ;  /* 0x000000070f0f7c10 */ /* 0x010fc4000ff3e0ff */
[----:B------:R-:W-:Y:S02]  /*2a450*/  IADD3 R34, P2, R34, UR7, RZ ;  /* 0x0000000722227c10 */ /* 0x000fe4000ff5e0ff */
[----:B------:R-:W-:Y:S01]  /*2a460*/  IADD3.X R31, R31, UR6, RZ, P1, !PT ;  /* 0x000000061f1f7c10 */ /* 0x000fe20008ffe4ff */
[----:B------:R-:W-:Y:S01]  /*2a470*/  STL [R1+0x55c], R15 ;  /* 0x00055c0f01007387 */ /* 0x000fe20000100800 */
[----:B------:R-:W-:-:S03]  /*2a480*/  IADD3.X R35, R35, UR6, RZ, P2, !PT ;  /* 0x0000000623237c10 */ /* 0x000fc600097fe4ff */
[----:B------:R4:W-:Y:S01]  /*2a490*/  STL [R1+0x558], R31 ;  /* 0x0005581f01007387 */ /* 0x0009e20000100800 */
[----:B-1----:R-:W-:-:S03]  /*2a4a0*/  IMAD.MOV.U32 R3, RZ, RZ, R31 ;  /* 0x000000ffff037224 */ /* 0x002fc600078e001f */
[----:B------:R-:W-:Y:S01]  /*2a4b0*/  STL [R1+0x59c], R34 ;  /* 0x00059c2201007387 */ /* 0x000fe20000100800 */
[----:B------:R-:W-:-:S03]  /*2a4c0*/  IMAD.MOV.U32 R2, RZ, RZ, R15 ;  /* 0x000000ffff027224 */ /* 0x000fc600078e000f */
[----:B----4-:R-:W4:Y:S04]  /*2a4d0*/  LDL.LU R31, [R1+0x2e0] ;  /* 0x0002e000011f7983 */ /* 0x010f280000300800 */
[----:B------:R-:W-:Y:S04]  /*2a4e0*/  STL [R1+0x598], R35 ;  /* 0x0005982301007387 */ /* 0x000fe80000100800 */
[----:B------:R-:W4:Y:S01]  /*2a4f0*/  LDL.LU R15, [R1+0x320] ;  /* 0x00032000010f7983 */ /* 0x000f220000300800 */
[----:B-----5:R-:W-:-:S03]  /*2a500*/  IADD3 R28, P1, R28, UR7, RZ ;  /* 0x000000071c1c7c10 */ /* 0x020fc6000ff3e0ff */
[----:B------:R1:W-:Y:S01]  /*2a510*/  LDGSTS.E [R8+0x3ea00], [R2.64], P0 ;  /* 0x3ea0000002087fae */ /* 0x0003e20008121848 */
[----:B---3--:R-:W-:-:S03]  /*2a520*/  IADD3 R11, P2, R11, UR7, RZ ;  /* 0x000000070b0b7c10 */ /* 0x008fc6000ff5e0ff */
[----:B------:R3:W-:Y:S01]  /*2a530*/  STL [R1+0x1e4], R28 ;  /* 0x0001e41c01007387 */ /* 0x0007e20000100800 */
[----:B-1----:R-:W-:Y:S02]  /*2a540*/  IMAD.MOV.U32 R2, RZ, RZ, R34 ;  /* 0x000000ffff027224 */ /* 0x002fe400078e0022 */
[----:B------:R-:W-:-:S05]  /*2a550*/  IMAD.MOV.U32 R3, RZ, RZ, R35 ;  /* 0x000000ffff037224 */ /* 0x000fca00078e0023 */
[----:B------:R1:W-:Y:S02]  /*2a560*/  LDGSTS.E [R8+0x3fa00], [R2.64], P0 ;  /* 0x3fa0000002087fae */ /* 0x0003e40008121848 */
[----:B-1----:R-:W-:Y:S01]  /*2a570*/  IMAD.MOV.U32 R2, RZ, RZ, R28 ;  /* 0x000000ffff027224 */ /* 0x002fe200078e001c */
[----:B------:R-:W-:-:S05]  /*2a580*/  IADD3.X R33, R33, UR6, RZ, P1, !PT ;  /* 0x0000000621217c10 */ /* 0x000fca0008ffe4ff */
[----:B------:R-:W-:Y:S01]  /*2a590*/  IMAD.MOV.U32 R3, RZ, RZ, R33 ;  /* 0x000000ffff037224 */ /* 0x000fe200078e0021 */
[----:B------:R-:W-:Y:S01]  /*2a5a0*/  STL [R1+0x1e0], R33 ;  /* 0x0001e02101007387 */ /* 0x000fe20000100800 */
[----:B------:R-:W-:-:S03]  /*2a5b0*/  IADD3.X R29, R29, UR6, RZ, P2, !PT ;  /* 0x000000061d1d7c10 */ /* 0x000fc600097fe4ff */
[----:B------:R-:W-:Y:S04]  /*2a5c0*/  STL [R1+0x224], R11 ;  /* 0x0002240b01007387 */ /* 0x000fe80000100800 */
[----:B---3--:R-:W3:Y:S04]  /*2a5d0*/  LDL.LU R28, [R1+0x364] ;  /* 0x00036400011c7983 */ /* 0x008ee80000300800 */
[----:B------:R1:W-:Y:S04]  /*2a5e0*/  STL [R1+0x220], R29 ;  /* 0x0002201d01007387 */ /* 0x0003e80000100800 */
[----:B------:R5:W-:Y:S04]  /*2a5f0*/  LDGSTS.E [R12+0x30c00], [R2.64], P0 ;  /* 0x30c00000020c7fae */ /* 0x000be80008121848 */
[----:B------:R-:W3:Y:S01]  /*2a600*/  LDL.LU R8, [R1+0x3a4] ;  /* 0x0003a40001087983 */ /* 0x000ee20000300800 */
[----:B------:R-:W-:Y:S01]  /*2a610*/  IADD3 R9, P1, R9, UR7, RZ ;  /* 0x0000000709097c10 */ /* 0x000fe2000ff3e0ff */
[----:B-----5:R-:W-:-:S02]  /*2a620*/  IMAD.MOV.U32 R3, RZ, RZ, R29 ;  /* 0x000000ffff037224 */ /* 0x020fc400078e001d */
[----:B-1----:R-:W3:Y:S01]  /*2a630*/  LDL.LU R29, [R1+0x360] ;  /* 0x00036000011d7983 */ /* 0x002ee20000300800 */
[----:B------:R-:W-:Y:S01]  /*2a640*/  IMAD.MOV.U32 R2, RZ, RZ, R11 ;  /* 0x000000ffff027224 */ /* 0x000fe200078e000b */
[----:B------:R-:W-:Y:S02]  /*2a650*/  IADD3 R13, P2, R13, UR7, RZ ;  /* 0x000000070d0d7c10 */ /* 0x000fe4000ff5e0ff */
[----:B------:R-:W3:Y:S04]  /*2a660*/  LDL.LU R11, [R1+0x3a0] ;  /* 0x0003a000010b7983 */ /* 0x000ee80000300800 */
[----:B------:R1:W-:Y:S04]  /*2a670*/  LDGSTS.E [R12+0x31c00], [R2.64], P0 ;  /* 0x31c00000020c7fae */ /* 0x0003e80008121848 */
[----:B------:R2:W-:Y:S01]  /*2a680*/  STL [R1+0x264], R9 ;  /* 0x0002640901007387 */ /* 0x0005e20000100800 */
[----:B-1----:R-:W-:Y:S01]  /*2a690*/  IMAD.MOV.U32 R2, RZ, RZ, R9 ;  /* 0x000000ffff027224 */ /* 0x002fe200078e0009 */
[----:B--2---:R-:W-:-:S05]  /*2a6a0*/  IADD3.X R10, R10, UR6, RZ, P1, !PT ;  /* 0x000000060a0a7c10 */ /* 0x004fca0008ffe4ff */
[----:B------:R-:W-:Y:S01]  /*2a6b0*/  IMAD.MOV.U32 R3, RZ, RZ, R10 ;  /* 0x000000ffff037224 */ /* 0x000fe200078e000a */
[----:B------:R1:W-:Y:S01]  /*2a6c0*/  STL [R1+0x260], R10 ;  /* 0x0002600a01007387 */ /* 0x0003e20000100800 */
[----:B------:R-:W-:-:S03]  /*2a6d0*/  IADD3.X R32, R32, UR6, RZ, P2, !PT ;  /* 0x0000000620207c10 */ /* 0x000fc600097fe4ff */
[----:B------:R2:W-:Y:S04]  /*2a6e0*/  STL [R1+0x2a4], R13 ;  /* 0x0002a40d01007387 */ /* 0x0005e80000100800 */
[----:B------:R-:W5:Y:S04]  /*2a6f0*/  LDL.LU R9, [R1+0x3e4] ;  /* 0x0003e40001097983 */ /* 0x000f680000300800 */
[----:B------:R2:W-:Y:S04]  /*2a700*/  STL [R1+0x2a0], R32 ;  /* 0x0002a02001007387 */ /* 0x0005e80000100800 */
[----:B------:R2:W-:Y:S04]  /*2a710*/  LDGSTS.E [R12+0x32c00], [R2.64], P0 ;  /* 0x32c00000020c7fae */ /* 0x0005e80008121848 */
[----:B-1----:R-:W5:Y:S01]  /*2a720*/  LDL.LU R10, [R1+0x424] ;  /* 0x00042400010a7983 */ /* 0x002f620000300800 */
[----:B------:R-:W-:Y:S01]  /*2a730*/  IADD3 R30, P1, R30, UR7, RZ ;  /* 0x000000071e1e7c10 */ /* 0x000fe2000ff3e0ff */
[----:B--2---:R-:W-:-:S02]  /*2a740*/  IMAD.MOV.U32 R2, RZ, RZ, R13 ;  /* 0x000000ffff027224 */ /* 0x004fc400078e000d */
        /* <DEDUP_REMOVED lines=9> */
[----:B------:R-:W-:-:S03]  /*2a7e0*/  IADD3.X R15, R15, UR6, RZ, P2, !PT ;  /* 0x000000060f0f7c10 */ /* 0x000fc600097fe4ff */
[----:B------:R-:W-:Y:S04]  /*2a7f0*/  STL [R1+0x324], R14 ;  /* 0x0003240e01007387 */ /* 0x000fe80000100800 */
[----:B------:R-:W4:Y:S04]  /*2a800*/  LDL.LU R33, [R1+0x464] ;  /* 0x0004640001217983 */ /* 0x000f280000300800 */
[----:B------:R1:W-:Y:S01]  /*2a810*/  STL [R1+0x320], R15 ;  /* 0x0003200f01007387 */ /* 0x0003e20000100800 */
[----:B------:R-:W-:-:S03]  /*2a820*/  IMAD.MOV.U32 R3, RZ, RZ, R31 ;  /* 0x000000ffff037224 */ /* 0x000fc600078e001f */
[----:B------:R-:W4:Y:S04]  /*2a830*/  LDL.LU R30, [R1+0x4a4] ;  /* 0x0004a400011e7983 */ /* 0x000f280000300800 */
[----:B------:R-:W4:Y:S04]  /*2a840*/  LDL.LU R34, [R1+0x460] ;  /* 0x0004600001227983 */ /* 0x000f280000300800 */
[----:B-1----:R-:W4:Y:S04]  /*2a850*/  LDL.LU R31, [R1+0x4a0] ;  /* 0x0004a000011f7983 */ /* 0x002f280000300800 */
[----:B------:R1:W-:Y:S02]  /*2a860*/  LDGSTS.E [R12+0x34c00], [R2.64], P0 ;  /* 0x34c00000020c7fae */ /* 0x0003e40008121848 */
[----:B-1----:R-:W-:-:S02]  /*2a870*/  IMAD.MOV.U32 R2, RZ, RZ, R14 ;  /* 0x000000ffff027224 */ /* 0x002fc400078e000e */
[----:B------:R-:W-:Y:S02]  /*2a880*/  IMAD.MOV.U32 R3, RZ, RZ, R15 ;  /* 0x000000ffff037224 */ /* 0x000fe400078e000f */
[----:B------:R-:W4:Y:S04]  /*2a890*/  LDL.LU R15, [R1+0x4e4] ;  /* 0x0004e400010f7983 */ /* 0x000f280000300800 */
[----:B------:R-:W4:Y:S04]  /*2a8a0*/  LDL.LU R14, [R1+0x524] ;  /* 0x00052400010e7983 */ /* 0x000f280000300800 */
[----:B------:R1:W-:Y:S01]  /*2a8b0*/  LDGSTS.E [R12+0x35c00], [R2.64], P0 ;  /* 0x35c00000020c7fae */ /* 0x0003e20008121848 */
[----:B---3--:R-:W-:-:S05]  /*2a8c0*/  IADD3 R28, P1, R28, UR7, RZ ;  /* 0x000000071c1c7c10 */ /* 0x008fca000ff3e0ff */
[----:B------:R-:W-:Y:S01]  /*2a8d0*/  STL [R1+0x364], R28 ;  /* 0x0003641c01007387 */ /* 0x000fe20000100800 */
[----:B------:R-:W-:Y:S01]  /*2a8e0*/  IADD3 R8, P2, R8, UR7, RZ ;  /* 0x0000000708087c10 */ /* 0x000fe2000ff5e0ff */
[----:B-1----:R-:W-:Y:S01]  /*2a8f0*/  IMAD.MOV.U32 R2, RZ, RZ, R28 ;  /* 0x000000ffff027224 */ /* 0x002fe200078e001c */
[----:B------:R-:W-:Y:S02]  /*2a900*/  IADD3.X R29, R29, UR6, RZ, P1, !PT ;  /* 0x000000061d1d7c10 */ /* 0x000fe40008ffe4ff */
[----:B------:R-:W-:-:S03]  /*2a910*/  IADD3.X R11, R11, UR6, RZ, P2, !PT ;  /* 0x000000060b0b7c10 */ /* 0x000fc600097fe4ff */
[----:B------:R1:W-:Y:S01]  /*2a920*/  STL [R1+0x360], R29 ;  /* 0x0003601d01007387 */ /* 0x0003e20000100800 */
[----:B------:R-:W-:-:S03]  /*2a930*/  IMAD.MOV.U32 R3, RZ, RZ, R29 ;  /* 0x000000ffff037224 */ /* 0x000fc600078e001d */
[----:B------:R-:W-:Y:S04]  /*2a940*/  STL [R1+0x3a4], R8 ;  /* 0x0003a40801007387 */ /* 0x000fe80000100800 */
[----:B------:R3:W-:Y:S04]  /*2a950*/  LDGSTS.E [R12+0x36c00], [R2.64], P0 ;  /* 0x36c00000020c7fae */ /* 0x0007e80008121848 */
[----:B-1----:R-:W4:Y:S04]  /*2a960*/  LDL.LU R29, [R1+0x4e0] ;  /* 0x0004e000011d7983 */ /* 0x002f280000300800 */
[----:B------:R1:W-:Y:S04]  /*2a970*/  STL [R1+0x3a0], R11 ;  /* 0x0003a00b01007387 */ /* 0x0003e80000100800 */
[----:B------:R-:W4:Y:S01]  /*2a980*/  LDL.LU R28, [R1+0x520] ;  /* 0x00052000011c7983 */ /* 0x000f220000300800 */
[----:B---3--:R-:W-:-:S02]  /*2a990*/  IMAD.MOV.U32 R2, RZ, RZ, R8 ;  /* 0x000000ffff027224 */ /* 0x008fc400078e0008 */
[----:B------:R-:W-:Y:S02]  /*2a9a0*/  IMAD.MOV.U32 R3, RZ, RZ, R11 ;  /* 0x000000ffff037224 */ /* 0x000fe400078e000b */
[----:B-1----:R-:W3:Y:S04]  /*2a9b0*/  LDL.LU R11, [R1+0x564] ;  /* 0x00056400010b7983 */ /* 0x002ee80000300800 */
[----:B------:R-:W3:Y:S04]  /*2a9c0*/  LDL.LU R8, [R1+0x5a4] ;  /* 0x0005a40001087983 */ /* 0x000ee80000300800 */
[----:B------:R1:W-:Y:S01]  /*2a9d0*/  LDGSTS.E [R12+0x37c00], [R2.64], P0 ;  /* 0x37c00000020c7fae */ /* 0x0003e20008121848 */
[----:B-----5:R-:W-:-:S05]  /*2a9e0*/  IADD3 R9, P1, R9, UR7, RZ ;  /* 0x0000000709097c10 */ /* 0x020fca000ff3e0ff */
[----:B------:R-:W-:Y:S01]  /*2a9f0*/  STL [R1+0x3e4], R9 ;  /* 0x0003e40901007387 */ /* 0x000fe20000100800 */
[----:B------:R-:W-:Y:S01]  /*2aa00*/  IADD3 R10, P2, R10, UR7, RZ ;  /* 0x000000070a0a7c10 */ /* 0x000fe2000ff5e0ff */
[----:B-1----:R-:W-:Y:S01]  /*2aa10*/  IMAD.MOV.U32 R2, RZ, RZ, R9 ;  /* 0x000000ffff027224 */ /* 0x002fe200078e0009 */
[----:B--2---:R-:W-:Y:S02]  /*2aa20*/  IADD3.X R13, R13, UR6, RZ, P1, !PT ;  /* 0x000000060d0d7c10 */ /* 0x004fe40008ffe4ff */
[----:B------:R-:W-:-:S03]  /*2aa30*/  IADD3.X R32, R32, UR6, RZ, P2, !PT ;  /* 0x0000000620207c10 */ /* 0x000fc600097fe4ff */
[----:B------:R1:W-:Y:S01]  /*2aa40*/  STL [R1+0x3e0], R13 ;  /* 0x0003e00d01007387 */ /* 0x0003e20000100800 */
[----:B------:R-:W-:-:S03]  /*2aa50*/  IMAD.MOV.U32 R3, RZ, RZ, R13 ;  /* 0x000000ffff037224 */ /* 0x000fc600078e000d */
[----:B------:R-:W-:Y:S04]  /*2aa60*/  STL [R1+0x424], R10 ;  /* 0x0004240a01007387 */ /* 0x000fe80000100800 */
[----:B------:R2:W-:Y:S04]  /*2aa70*/  LDGSTS.E [R12+0x38c00], [R2.64], P0 ;  /* 0x38c00000020c7fae */ /* 0x0005e80008121848 */
[----:B-1----:R-:W5:Y:S04]  /*2aa80*/  LDL.LU R13, [R1+0x560] ;  /* 0x00056000010d7983 */ /* 0x002f680000300800 */
[----:B------:R1:W-:Y:S04]  /*2aa90*/  STL [R1+0x420], R32 ;  /* 0x0004202001007387 */ /* 0x0003e80000100800 */
[----:B------:R-:W5:Y:S01]  /*2aaa0*/  LDL.LU R9, [R1+0x5a0] ;  /* 0x0005a00001097983 */ /* 0x000f620000300800 */
[----:B--2---:R-:W-:-:S02]  /*2aab0*/  IMAD.MOV.U32 R2, RZ, RZ, R10 ;  /* 0x000000ffff027224 */ /* 0x004fc400078e000a */
[----:B------:R-:W-:Y:S02]  /*2aac0*/  IMAD.MOV.U32 R3, RZ, RZ, R32 ;  /* 0x000000ffff037224 */ /* 0x000fe400078e0020 */
[----:B-1----:R-:W2:Y:S04]  /*2aad0*/  LDL.LU R32, [R1+0x1ec] ;  /* 0x0001ec0001207983 */ /* 0x002ea80000300800 */
[----:B------:R-:W2:Y:S04]  /*2aae0*/  LDL.LU R10, [R1+0x22c] ;  /* 0x00022c00010a7983 */ /* 0x000ea80000300800 */
[----:B------:R1:W-:Y:S01]  /*2aaf0*/  LDGSTS.E [R12+0x39c00], [R2.64], P0 ;  /* 0x39c00000020c7fae */ /* 0x0003e20008121848 */
[----:B----4-:R-:W-:-:S02]  /*2ab00*/  IADD3 R33, P1, R33, UR7, RZ ;  /* 0x0000000721217c10 */ /* 0x010fc4000ff3e0ff */
[----:B------:R-:W-:Y:S02]  /*2ab10*/  IADD3 R30, P2, R30, UR7, RZ ;  /* 0x000000071e1e7c10 */ /* 0x000fe4000ff5e0ff */
[----:B------:R-:W-:Y:S01]  /*2ab20*/  IADD3.X R34, R34, UR6, RZ, P1, !PT ;  /* 0x0000000622227c10 */ /* 0x000fe20008ffe4ff */
[----:B------:R4:W-:Y:S01]  /*2ab30*/  STL [R1+0x464], R33 ;  /* 0x0004642101007387 */ /* 0x0009e20000100800 */
[----:B------:R-:W-:-:S03]  /*2ab40*/  IADD3.X R31, R31, UR6, RZ, P2, !PT ;  /* 0x000000061f1f7c10 */ /* 0x000fc600097fe4ff */
[----:B------:R-:W-:Y:S01]  /*2ab50*/  STL [R1+0x460], R34 ;  /* 0x0004602201007387 */ /* 0x000fe20000100800 */
[----:B-1----:R-:W-:Y:S02]  /*2ab60*/  IMAD.MOV.U32 R2, RZ, RZ, R33 ;  /* 0x000000ffff027224 */ /* 0x002fe400078e0021 */
[----:B------:R-:W-:Y:S01]  /*2ab70*/  IMAD.MOV.U32 R3, RZ, RZ, R34 ;  /* 0x000000ffff037224 */ /* 0x000fe200078e0022 */
[----:B------:R-:W-:Y:S04]  /*2ab80*/  STL [R1+0x4a4], R30 ;  /* 0x0004a41e01007387 */ /* 0x000fe80000100800 */
[----:B------:R1:W-:Y:S04]  /*2ab90*/  STL [R1+0x4a0], R31 ;  /* 0x0004a01f01007387 */ /* 0x0003e80000100800 */
[----:B----4-:R-:W4:Y:S04]  /*2aba0*/  LDL.LU R33, [R1+0x1e8] ;  /* 0x0001e80001217983 */ /* 0x010f280000300800 */
[----:B------:R1:W-:Y:S02]  /*2abb0*/  LDGSTS.E [R12+0x3ac00], [R2.64], P0 ;  /* 0x3ac00000020c7fae */ /* 0x0003e40008121848 */
[----:B-1----:R-:W-:-:S02]  /*2abc0*/  IMAD.MOV.U32 R3, RZ, RZ, R31 ;  /* 0x000000ffff037224 */ /* 0x002fc400078e001f */
[----:B------:R-:W4:Y:S01]  /*2abd0*/  LDL.LU R31, [R1+0x228] ;  /* 0x00022800011f7983 */ /* 0x000f220000300800 */
[----:B------:R-:W-:Y:S01]  /*2abe0*/  IADD3 R15, P1, R15, UR7, RZ ;  /* 0x000000070f0f7c10 */ /* 0x000fe2000ff3e0ff */
[----:B------:R-:W-:Y:S01]  /*2abf0*/  IMAD.MOV.U32 R2, RZ, RZ, R30 ;  /* 0x000000ffff027224 */ /* 0x000fe200078e001e */
[----:B------:R-:W-:-:S03]  /*2ac00*/  IADD3 R14, P2, R14, UR7, RZ ;  /* 0x000000070e0e7c10 */ /* 0x000fc6000ff5e0ff */
[----:B------:R-:W-:Y:S04]  /*2ac10*/  STL [R1+0x4e4], R15 ;  /* 0x0004e40f01007387 */ /* 0x000fe80000100800 */
[----:B------:R1:W-:Y:S02]  /*2ac20*/  LDGSTS.E [R12+0x3bc00], [R2.64], P0 ;  /* 0x3bc00000020c7fae */ /* 0x0003e40008121848 */
[----:B-1----:R-:W-:Y:S01]  /*2ac30*/  IMAD.MOV.U32 R2, RZ, RZ, R15 ;  /* 0x000000ffff027224 */ /* 0x002fe200078e000f */
[----:B------:R-:W-:-:S05]  /*2ac40*/  IADD3.X R29, R29, UR6, RZ, P1, !PT ;  /* 0x000000061d1d7c10 */ /* 0x000fca0008ffe4ff */
[----:B------:R1:W-:Y:S01]  /*2ac50*/  STL [R1+0x4e0], R29 ;  /* 0x0004e01d01007387 */ /* 0x0003e20000100800 */
[----:B------:R-:W-:Y:S01]  /*2ac60*/  IADD3.X R28, R28, UR6, RZ, P2, !PT ;  /* 0x000000061c1c7c10 */ /* 0x000fe200097fe4ff */
[----:B------:R-:W-:Y:S02]  /*2ac70*/  IMAD.MOV.U32 R3, RZ, RZ, R29 ;  /* 0x000000ffff037224 */ /* 0x000fe400078e001d */
[----:B------:R-:W-:Y:S04]  /*2ac80*/  STL [R1+0x524], R14 ;  /* 0x0005240e01007387 */ /* 0x000fe80000100800 */
[----:B------:R3:W-:Y:S04]  /*2ac90*/  LDGSTS.E [R12+0x3cc00], [R2.64], P0 ;  /* 0x3cc00000020c7fae */ /* 0x0007e80008121848 */
[----:B-1----:R-:W4:Y:S04]  /*2aca0*/  LDL.LU R29, [R1+0x26c] ;  /* 0x00026c00011d7983 */ /* 0x002f280000300800 */
[----:B------:R1:W-:Y:S01]  /*2acb0*/  STL [R1+0x520], R28 ;  /* 0x0005201c01007387 */ /* 0x0003e20000100800 */
[----:B---3--:R-:W-:-:S03]  /*2acc0*/  IADD3 R11, P1, R11, UR7, RZ ;  /* 0x000000070b0b7c10 */ /* 0x008fc6000ff3e0ff */
[----:B------:R-:W4:Y:S01]  /*2acd0*/  LDL.LU R15, [R1+0x2ac] ;  /* 0x0002ac00010f7983 */ /* 0x000f220000300800 */
[----:B------:R-:W-:-:S03]  /*2ace0*/  IMAD.MOV.U32 R3, RZ, RZ, R28 ;  /* 0x000000ffff037224 */ /* 0x000fc600078e001c */
[----:B------:R-:W4:Y:S01]  /*2acf0*/  LDL.LU R30, [R1+0x268] ;  /* 0x00026800011e7983 */ /* 0x000f220000300800 */
[----:B------:R-:W-:-:S03]  /*2ad00*/  IADD3 R8, P2, R8, UR7, RZ ;  /* 0x0000000708087c10 */ /* 0x000fc6000ff5e0ff */
[----:B-1----:R-:W4:Y:S01]  /*2ad10*/  LDL.LU R28, [R1+0x2a8] ;  /* 0x0002a800011c7983 */ /* 0x002f220000300800 */
[----:B------:R-:W-:-:S03]  /*2ad20*/  IMAD.MOV.U32 R2, RZ, RZ, R14 ;  /* 0x000000ffff027224 */ /* 0x000fc600078e000e */
[----:B------:R-:W-:Y:S04]  /*2ad30*/  STL [R1+0x564], R11 ;  /* 0x0005640b01007387 */ /* 0x000fe80000100800 */
[----:B------:R1:W-:Y:S02]  /*2ad40*/  LDGSTS.E [R12+0x3dc00], [R2.64], P0 ;  /* 0x3dc00000020c7fae */ /* 0x0003e40008121848 */
[----:B-1----:R-:W-:Y:S01]  /*2ad50*/  IMAD.MOV.U32 R2, RZ, RZ, R11 ;  /* 0x000000ffff027224 */ /* 0x002fe200078e000b */
[----:B------:R-:W-:Y:S02]  /*2ad60*/  LOP3.LUT R34, R200, 0x70, RZ, 0x3c, !PT ;  /* 0x00000070c8227812 */ /* 0x000fe400078e3cff */
[----:B-----5:R-:W-:-:S05]  /*2ad70*/  IADD3.X R13, R13, UR6, RZ, P1, !PT ;  /* 0x000000060d0d7c10 */ /* 0x020fca0008ffe4ff */
[----:B------:R1:W-:Y:S01]  /*2ad80*/  STL [R1+0x560], R13 ;  /* 0x0005600d01007387 */ /* 0x0003e20000100800 */
[----:B------:R-:W-:-:S03]  /*2ad90*/  IADD3.X R9, R9, UR6, RZ, P2, !PT ;  /* 0x0000000609097c10 */ /* 0x000fc600097fe4ff */
[----:B------:R-:W-:Y:S01]  /*2ada0*/  STL [R1+0x5a4], R8 ;  /* 0x0005a40801007387 */ /* 0x000fe20000100800 */
[----:B------:R-:W-:-:S03]  /*2adb0*/  IMAD.MOV.U32 R3, RZ, RZ, R13 ;  /* 0x000000ffff037224 */ /* 0x000fc600078e000d */
[----:B------:R5:W-:Y:S04]  /*2adc0*/  STL [R1+0x5a0], R9 ;  /* 0x0005a00901007387 */ /* 0x000be80000100800 */
[----:B------:R-:W3:Y:S04]  /*2add0*/  LDL.LU R14, [R1+0x2e8] ;  /* 0x0002e800010e7983 */ /* 0x000ee80000300800 */
[----:B-1----:R-:W3:Y:S04]  /*2ade0*/  LDL.LU R13, [R1+0x2ec] ;  /* 0x0002ec00010d7983 */ /* 0x002ee80000300800 */
[----:B------:R1:W-:Y:S04]  /*2adf0*/  LDGSTS.E [R12+0x3ec00], [R2.64], P0 ;  /* 0x3ec00000020c7fae */ /* 0x0003e80008121848 */
[----:B------:R-:W3:Y:S01]  /*2ae00*/  LDL.LU R11, [R1+0x328] ;  /* 0x00032800010b7983 */ /* 0x000ee20000300800 */
[----:B--2---:R-:W-:Y:S01]  /*2ae10*/  IADD3 R32, P1, R32, UR7, RZ ;  /* 0x0000000720207c10 */ /* 0x004fe2000ff3e0ff */
[----:B-1----:R-:W-:-:S02]  /*2ae20*/  IMAD.MOV.U32 R3, RZ, RZ, R9 ;  /* 0x000000ffff037224 */ /* 0x002fc400078e0009 */
[----:B-----5:R-:W2:Y:S01]  /*2ae30*/  LDL.LU R9, [R1+0x32c] ;  /* 0x00032c0001097983 */ /* 0x020ea20000300800 */
[----:B------:R-:W-:Y:S01]  /*2ae40*/  IMAD.MOV.U32 R2, RZ, RZ, R8 ;  /* 0x000000ffff027224 */ /* 0x000fe200078e0008 */
[----:B------:R-:W-:Y:S01]  /*2ae50*/  IADD3 R10, P2, R10, UR7, RZ ;  /* 0x000000070a0a7c10 */ /* 0x000fe2000ff5e0ff */
[----:B------:R-:W-:-:S03]  /*2ae60*/  IMAD.U32 R8, RZ, RZ, UR5 ;  /* 0x00000005ff087e24 */ /* 0x000fc6000f8e00ff */
[----:B------:R1:W-:Y:S01]  /*2ae70*/  LDGSTS.E [R12+0x3fc00], [R2.64], P0 ;  /* 0x3fc00000020c7fae */ /* 0x0003e20008121848 */
[----:B------:R-:W-:-:S03]  /*2ae80*/  IMAD R8, R8, 0x10000, R34 ;  /* 0x0001000008087824 */ /* 0x000fc600078e0222 */
[----:B------:R-:W-:Y:S01]  /*2ae90*/  STL [R1+0x1ec], R32 ;  /* 0x0001ec2001007387 */ /* 0x000fe20000100800 */
[----:B----4-:R-:W-:Y:S01]  /*2aea0*/  IADD3.X R33, R33, UR6, RZ, P1, !PT ;  /* 0x0000000621217c10 */ /* 0x010fe20008ffe4ff */
[----:B-1----:R-:W-:Y:S02]  /*2aeb0*/  IMAD.MOV.U32 R2, RZ, RZ, R32 ;  /* 0x000000ffff027224 */ /* 0x002fe400078e0020 */
[----:B------:R1:W-:Y:S02]  /*2aec0*/  STL [R1+0x22c], R10 ;  /* 0x00022c0a01007387 */ /* 0x0003e40000100800 */
[----:B------:R-:W-:Y:S02]  /*2aed0*/  IMAD.MOV.U32 R3, RZ, RZ, R33 ;  /* 0x000000ffff037224 */ /* 0x000fe400078e0021 */
[----:B------:R4:W-:Y:S04]  /*2aee0*/  STL [R1+0x1e8], R33 ;  /* 0x0001e82101007387 */ /* 0x0009e80000100800 */
[----:B------:R5:W-:Y:S01]  /*2aef0*/  LDGSTS.E [R8+0x30e00], [R2.64], P0 ;  /* 0x30e0000002087fae */ /* 0x000be20008121848 */
[----:B------:R-:W-:Y:S01]  /*2af00*/  IADD3.X R31, R31, UR6, RZ, P2, !PT ;  /* 0x000000061f1f7c10 */ /* 0x000fe200097fe4ff */
[----:B-----5:R-:W-:-:S04]  /*2af10*/  IMAD.MOV.U32 R2, RZ, RZ, R10 ;  /* 0x000000ffff027224 */ /* 0x020fc800078e000a */
[----:B------:R5:W-:Y:S04]  /*2af20*/  STL [R1+0x228], R31 ;  /* 0x0002281f01007387 */ /* 0x000be80000100800 */
[----:B------:R-:W2:Y:S04]  /*2af30*/  LDL.LU R12, [R1+0x368] ;  /* 0x00036800010c7983 */ /* 0x000ea80000300800 */
[----:B-1----:R-:W2:Y:S04]  /*2af40*/  LDL.LU R10, [R1+0x36c] ;  /* 0x00036c00010a7983 */ /* 0x002ea80000300800 */
[----:B------:R-:W2:Y:S04]  /*2af50*/  LDL.LU R46, [R1+0x3a8] ;  /* 0x0003a800012e7983 */ /* 0x000ea80000300800 */
[----:B------:R-:W2:Y:S01]  /*2af60*/  LDL.LU R45, [R1+0x3ac] ;  /* 0x0003ac00012d7983 */ /* 0x000ea20000300800 */
[----:B------:R-:W-:-:S05]  /*2af70*/  IMAD.MOV.U32 R3, RZ, RZ, R31 ;  /* 0x000000ffff037224 */ /* 0x000fca00078e001f */
[----:B------:R1:W-:Y:S01]  /*2af80*/  LDGSTS.E [R8+0x31e00], [R2.64], P0 ;  /* 0x31e0000002087fae */ /* 0x0003e20008121848 */
[----:B------:R-:W-:Y:S02]  /*2af90*/  IADD3 R29, P1, R29, UR7, RZ ;  /* 0x000000071d1d7c10 */ /* 0x000fe4000ff3e0ff */
[----:B------:R-:W-:Y:S02]  /*2afa0*/  IADD3 R15, P2, R15, UR7, RZ ;  /* 0x000000070f0f7c10 */ /* 0x000fe4000ff5e0ff */
[----:B------:R-:W-:Y:S01]  /*2afb0*/  IADD3.X R30, R30, UR6, RZ, P1, !PT ;  /* 0x000000061e1e7c10 */ /* 0x000fe20008ffe4ff */
[----:B------:R1:W-:Y:S01]  /*2afc0*/  STL [R1+0x26c], R29 ;  /* 0x00026c1d01007387 */ /* 0x0003e20000100800 */
[----:B------:R-:W-:-:S03]  /*2afd0*/  IADD3.X R28, R28, UR6, RZ, P2, !PT ;  /* 0x000000061c1c7c10 */ /* 0x000fc600097fe4ff */
[----:B------:R1:W-:Y:S04]  /*2afe0*/  STL [R1+0x268], R30 ;  /* 0x0002681e01007387 */ /* 0x0003e80000100800 */
[----:B------:R-:W-:Y:S04]  /*2aff0*/  STL [R1+0x2ac], R15 ;  /* 0x0002ac0f01007387 */ /* 0x000fe80000100800 */
[----:B------:R1:W-:Y:S04]  /*2b000*/  STL [R1+0x2a8], R28 ;  /* 0x0002a81c01007387 */ /* 0x0003e80000100800 */
[----:B------:R-:W2:Y:S04]  /*2b010*/  LDL.LU R44, [R1+0x3e8] ;  /* 0x0003e800012c7983 */ /* 0x000ea80000300800 */
[----:B------:R-:W2:Y:S04]  /*2b020*/  LDL.LU R35, [R1+0x3ec] ;  /* 0x0003ec0001237983 */ /* 0x000ea80000300800 */
[----:B------:R-:W2:Y:S04]  /*2b030*/  LDL.LU R34, [R1+0x428] ;  /* 0x0004280001227983 */ /* 0x000ea80000300800 */
[----:B----4-:R-:W4:Y:S01]  /*2b040*/  LDL.LU R33, [R1+0x42c] ;  /* 0x00042c0001217983 */ /* 0x010f220000300800 */
[----:B-1----:R-:W-:-:S03]  /*2b050*/  IMAD.MOV.U32 R2, RZ, RZ, R29 ;  /* 0x000000ffff027224 */ /* 0x002fc600078e001d */
[----:B-----5:R-:W5:Y:S01]  /*2b060*/  LDL.LU R31, [R1+0x46c] ;  /* 0x00046c00011f7983 */ /* 0x020f620000300800 */
[----:B------:R-:W-:-:S03]  /*2b070*/  IMAD.MOV.U32 R3, RZ, RZ, R30 ;  /* 0x000000ffff037224 */ /* 0x000fc600078e001e */
[----:B------:R-:W5:Y:S04]  /*2b080*/  LDL.LU R29, [R1+0x4ac] ;  /* 0x0004ac00011d7983 */ /* 0x000f680000300800 */
[----:B------:R1:W-:Y:S02]  /*2b090*/  LDGSTS.E [R8+0x32e00], [R2.64], P0 ;  /* 0x32e0000002087fae */ /* 0x0003e40008121848 */
[----:B-1----:R-:W-:Y:S02]  /*2b0a0*/  IMAD.MOV.U32 R2, RZ, RZ, R15 ;  /* 0x000000ffff027224 */ /* 0x002fe400078e000f */
[----:B------:R-:W-:-:S05]  /*2b0b0*/  IMAD.MOV.U32 R3, RZ, RZ, R28 ;  /* 0x000000ffff037224 */ /* 0x000fca00078e001c */
[----:B------:R1:W-:Y:S01]  /*2b0c0*/  LDGSTS.E [R8+0x33e00], [R2.64], P0 ;  /* 0x33e0000002087fae */ /* 0x0003e20008121848 */
[----:B---3--:R-:W-:-:S04]  /*2b0d0*/  IADD3 R13, P1, R13, UR7, RZ ;  /* 0x000000070d0d7c10 */ /* 0x008fc8000ff3e0ff */
[----:B------:R-:W-:Y:S01]  /*2b0e0*/  IADD3.X R14, R14, UR6, RZ, P1, !PT ;  /* 0x000000060e0e7c10 */ /* 0x000fe20008ffe4ff */
[----:B------:R-:W-:Y:S04]  /*2b0f0*/  STL [R1+0x2ec], R13 ;  /* 0x0002ec0d01007387 */ /* 0x000fe80000100800 */
[----:B------:R3:W-:Y:S01]  /*2b100*/  STL [R1+0x2e8], R14 ;  /* 0x0002e80e01007387 */ /* 0x0007e20000100800 */
[----:B--2---:R-:W-:-:S04]  /*2b110*/  IADD3 R9, P2, R9, UR7, RZ ;  /* 0x0000000709097c10 */ /* 0x004fc8000ff5e0ff */
[----:B------:R-:W-:Y:S01]  /*2b120*/  IADD3.X R11, R11, UR6, RZ, P2, !PT ;  /* 0x000000060b0b7c10 */ /* 0x000fe200097fe4ff */
[----:B------:R-:W-:Y:S04]  /*2b130*/  STL [R1+0x32c], R9 ;  /* 0x00032c0901007387 */ /* 0x000fe80000100800 */
[----:B------:R-:W2:Y:S04]  /*2b140*/  LDL.LU R32, [R1+0x468] ;  /* 0x0004680001207983 */ /* 0x000ea80000300800 */
[----:B------:R3:W-:Y:S04]  /*2b150*/  STL [R1+0x328], R11 ;  /* 0x0003280b01007387 */ /* 0x0007e80000100800 */
[----:B------:R-:W2:Y:S04]  /*2b160*/  LDL.LU R30, [R1+0x4a8] ;  /* 0x0004a800011e7983 */ /* 0x000ea80000300800 */
[----:B------:R-:W2:Y:S01]  /*2b170*/  LDL.LU R28, [R1+0x4e8] ;  /* 0x0004e800011c7983 */ /* 0x000ea20000300800 */
[----:B-1----:R-:W-:-:S03]  /*2b180*/  IMAD.MOV.U32 R2, RZ, RZ, R13 ;  /* 0x000000ffff027224 */ /* 0x002fc600078e000d */
[----:B------:R-:W2:Y:S01]  /*2b190*/  LDL.LU R15, [R1+0x4ec] ;  /* 0x0004ec00010f7983 */ /* 0x000ea20000300800 */
[----:B------:R-:W-:-:S03]  /*2b1a0*/  IMAD.MOV.U32 R3, RZ, RZ, R14 ;  /* 0x000000ffff037224 */ /* 0x000fc600078e000e */
[----:B---3--:R-:W3:Y:S04]  /*2b1b0*/  LDL.LU R14, [R1+0x528] ;  /* 0x00052800010e7983 */ /* 0x008ee80000300800 */
[----:B------:R-:W3:Y:S04]  /*2b1c0*/  LDL.LU R13, [R1+0x52c] ;  /* 0x00052c00010d7983 */ /* 0x000ee80000300800 */
[----:B------:R1:W-:Y:S01]  /*2b1d0*/  LDGSTS.E [R8+0x34e00], [R2.64], P0 ;  /* 0x34e0000002087fae */ /* 0x0003e20008121848 */
[----:B------:R-:W-:Y:S01]  /*2b1e0*/  IADD3 R10, P1, R10, UR7, RZ ;  /* 0x000000070a0a7c10 */ /* 0x000fe2000ff3e0ff */
[----:B-1----:R-:W-:-:S02]  /*2b1f0*/  IMAD.MOV.U32 R2, RZ, RZ, R9 ;  /* 0x000000ffff027224 */ /* 0x002fc400078e0009 */
[----:B------:R-:W-:Y:S01]  /*2b200*/  IMAD.MOV.U32 R3, RZ, RZ, R11 ;  /* 0x000000ffff037224 */ /* 0x000fe200078e000b */
[----:B------:R-:W-:Y:S01]  /*2b210*/  IADD3.X R12, R12, UR6, RZ, P1, !PT ;  /* 0x000000060c0c7c10 */ /* 0x000fe20008ffe4ff */
[----:B------:R-:W3:Y:S01]  /*2b220*/  LDL.LU R11, [R1+0x56c] ;  /* 0x00056c00010b7983 */ /* 0x000ee20000300800 */
[----:B------:R-:W-:-:S03]  /*2b230*/  IADD3 R45, P2, R45, UR7, RZ ;  /* 0x000000072d2d7c10 */ /* 0x000fc6000ff5e0ff */
[----:B------:R-:W3:Y:S04]  /*2b240*/  LDL.LU R9, [R1+0x5ac] ;  /* 0x0005ac0001097983 */ /* 0x000ee80000300800 */
[----:B------:R-:W-:Y:S04]  /*2b250*/  STL [R1+0x36c], R10 ;  /* 0x00036c0a01007387 */ /* 0x000fe80000100800 */
[----:B------:R1:W-:Y:S04]  /*2b260*/  LDGSTS.E [R8+0x35e00], [R2.64], P0 ;  /* 0x35e0000002087fae */ /* 0x0003e80008121848 */
[----:B------:R1:W-:Y:S04]  /*2b270*/  STL [R1+0x368], R12 ;  /* 0x0003680c01007387 */ /* 0x0003e80000100800 */
[----:B------:R-:W-:Y:S01]  /*2b280*/  STL [R1+0x3ac], R45 ;  /* 0x0003ac2d01007387 */ /* 0x000fe20000100800 */
[----:B-1----:R-:W-:-:S03]  /*2b290*/  IMAD.MOV.U32 R3, RZ, RZ, R12 ;  /* 0x000000ffff037224 */ /* 0x002fc600078e000c */
[----:B------:R-:W3:Y:S01]  /*2b2a0*/  LDL.LU R12, [R1+0x568] ;  /* 0x00056800010c7983 */ /* 0x000ee20000300800 */
[----:B------:R-:W-:Y:S01]  /*2b2b0*/  IADD3.X R46, R46, UR6, RZ, P2, !PT ;  /* 0x000000062e2e7c10 */ /* 0x000fe200097fe4ff */
[----:B------:R-:W-:-:S04]  /*2b2c0*/  IMAD.MOV.U32 R2, RZ, RZ, R10 ;  /* 0x000000ffff027224 */ /* 0x000fc800078e000a */
[----:B------:R-:W-:Y:S04]  /*2b2d0*/  STL [R1+0x3a8], R46 ;  /* 0x0003a82e01007387 */ /* 0x000fe80000100800 */
[----:B------:R-:W3:Y:S04]  /*2b2e0*/  LDL.LU R10, [R1+0x5a8] ;  /* 0x0005a800010a7983 */ /* 0x000ee80000300800 */
[----:B------:R1:W-:Y:S02]  /*2b2f0*/  LDGSTS.E [R8+0x36e00], [R2.64], P0 ;  /* 0x36e0000002087fae */ /* 0x0003e40008121848 */
[----:B-1----:R-:W-:-:S02]  /*2b300*/  IMAD.MOV.U32 R2, RZ, RZ, R45 ;  /* 0x000000ffff027224 */ /* 0x002fc400078e002d */
[----:B------:R-:W-:-:S05]  /*2b310*/  IMAD.MOV.U32 R3, RZ, RZ, R46 ;  /* 0x000000ffff037224 */ /* 0x000fca00078e002e */
[----:B------:R1:W-:Y:S01]  /*2b320*/  LDGSTS.E [R8+0x37e00], [R2.64], P0 ;  /* 0x37e0000002087fae */ /* 0x0003e20008121848 */
[----:B------:R-:W-:-:S04]  /*2b330*/  IADD3 R35, P1, R35, UR7, RZ ;  /* 0x0000000723237c10 */ /* 0x000fc8000ff3e0ff */
[----:B------:R-:W-:Y:S01]  /*2b340*/  IADD3.X R44, R44, UR6, RZ, P1, !PT ;  /* 0x000000062c2c7c10 */ /* 0x000fe20008ffe4ff */
[----:B-1----:R-:W-:Y:S01]  /*2b350*/  IMAD.MOV.U32 R2, RZ, RZ, R35 ;  /* 0x000000ffff027224 */ /* 0x002fe200078e0023 */
[----:B----4-:R-:W-:-:S03]  /*2b360*/  IADD3 R33, P2, R33, UR7, RZ ;  /* 0x0000000721217c10 */ /* 0x010fc6000ff5e0ff */
[----:B------:R-:W-:Y:S01]  /*2b370*/  IMAD.MOV.U32 R3, RZ, RZ, R44 ;  /* 0x000000ffff037224 */ /* 0x000fe200078e002c */
[----:B------:R-:W-:Y:S02]  /*2b380*/  IADD3.X R34, R34, UR6, RZ, P2, !PT ;  /* 0x0000000622227c10 */ /* 0x000fe400097fe4ff */
[----:B-----5:R-:W-:Y:S02]  /*2b390*/  IADD3 R31, P1, R31, UR7, RZ ;  /* 0x000000071f1f7c10 */ /* 0x020fe4000ff3e0ff */
[----:B------:R1:W-:Y:S01]  /*2b3a0*/  LDGSTS.E [R8+0x38e00], [R2.64], P0 ;  /* 0x38e0000002087fae */ /* 0x0003e20008121848 */
[----:B------:R-:W-:Y:S01]  /*2b3b0*/  IADD3 R29, P2, R29, UR7, RZ ;  /* 0x000000071d1d7c10 */ /* 0x000fe2000ff5e0ff */
[----:B-1----:R-:W-:Y:S02]  /*2b3c0*/  IMAD.MOV.U32 R2, RZ, RZ, R33 ;  /* 0x000000ffff027224 */ /* 0x002fe400078e0021 */
[----:B------:R-:W-:-:S05]  /*2b3d0*/  IMAD.MOV.U32 R3, RZ, RZ, R34 ;  /* 0x000000ffff037224 */ /* 0x000fca00078e0022 */
[----:B------:R1:W-:Y:S02]  /*2b3e0*/  LDGSTS.E [R8+0x39e00], [R2.64], P0 ;  /* 0x39e0000002087fae */ /* 0x0003e40008121848 */
[----:B-1----:R-:W-:Y:S02]  /*2b3f0*/  IMAD.MOV.U32 R2, RZ, RZ, R31 ;  /* 0x000000ffff027224 */ /* 0x002fe400078e001f */
[----:B------:R-:W-:Y:S04]  /*2b400*/  STL [R1+0x3ec], R35 ;  /* 0x0003ec2301007387 */ /* 0x000fe80000100800 */
[----:B------:R-:W-:Y:S04]  /*2b410*/  STL [R1+0x3e8], R44 ;  /* 0x0003e82c01007387 */ /* 0x000fe80000100800 */
[----:B------:R-:W-:Y:S01]  /*2b420*/  STL [R1+0x42c], R33 ;  /* 0x00042c2101007387 */ /* 0x000fe20000100800 */
[----:B------:R-:W-:-:S03]  /*2b430*/  IMAD.MOV.U32 R196, RZ, RZ, 0x7f ;  /* 0x0000007fffc47424 */ /* 0x000fc600078e00ff */
[----:B------:R-:W-:Y:S04]  /*2b440*/  STL [R1+0x428], R34 ;  /* 0x0004282201007387 */ /* 0x000fe80000100800 */
[----:B------:R-:W-:Y:S01]  /*2b450*/  STL [R1+0x46c], R31 ;  /* 0x00046c1f01007387 */ /* 0x000fe20000100800 */
[----:B------:R-:W-:Y:S02]  /*2b460*/  IADD3 R196, R196, c[0x0][0x180], RZ ;  /* 0x00006000c4c47a10 */ /* 0x000fe40007ffe0ff */
[----:B------:R-:W-:Y:S01]  /*2b470*/  IADD3 R201, R201, 0x1, RZ ;  /* 0x00000001c9c97810 */ /* 0x000fe20007ffe0ff */
[C---:B------:R-:W-:Y:S08]  /*2b480*/  HMMA.1688.F32.TF32 R100, R120.reuse, R50, R100 ;  /* 0x000000327864723c */ /* 0x040ff00000081064 */
[C---:B------:R-:W-:Y:S08]  /*2b490*/  HMMA.1688.F32.TF32 R104, R120.reuse, R58, R104 ;  /* 0x0000003a7868723c */ /* 0x040ff00000081068 */
[----:B------:R-:W-:Y:S08]  /*2b4a0*/  HMMA.1688.F32.TF32 R108, R120, R62, R108 ;  /* 0x0000003e786c723c */ /* 0x000ff0000008106c */
[C---:B------:R-:W-:Y:S08]  /*2b4b0*/  HMMA.1688.F32.TF32 R156, R112.reuse, R50, R156 ;  /* 0x00000032709c723c */ /* 0x040ff0000008109c */
[C---:B------:R-:W-:Y:S08]  /*2b4c0*/  HMMA.1688.F32.TF32 R152, R112.reuse, R58, R152 ;  /* 0x0000003a7098723c */ /* 0x040ff00000081098 */
[----:B------:R-:W-:Y:S08]  /*2b4d0*/  HMMA.1688.F32.TF32 R148, R112, R62, R148 ;  /* 0x0000003e7094723c */ /* 0x000ff00000081094 */
[----:B------:R-:W-:Y:S01]  /*2b4e0*/  HMMA.1688.F32.TF32 R172, R96, R50, R172 ;  /* 0x0000003260ac723c */ /* 0x000fe200000810ac */
[----:B--2---:R-:W-:-:S05]  /*2b4f0*/  IADD3.X R32, R32, UR6, RZ, P1, !PT ;  /* 0x0000000620207c10 */ /* 0x004fca0008ffe4ff */
[----:B------:R-:W-:Y:S01]  /*2b500*/  IMAD.MOV.U32 R3, RZ, RZ, R32 ;  /* 0x000000ffff037224 */ /* 0x000fe200078e0020 */
[----:B------:R-:W-:-:S04]  /*2b510*/  IADD3.X R30, R30, UR6, RZ, P2, !PT ;  /* 0x000000061e1e7c10 */ /* 0x000fc800097fe4ff */
[----:B------:R1:W-:Y:S01]  /*2b520*/  LDGSTS.E [R8+0x3ae00], [R2.64], P0 ;  /* 0x3ae0000002087fae */ /* 0x0003e20008121848 */
[----:B------:R-:W-:-:S04]  /*2b530*/  IADD3 R15, P1, R15, UR7, RZ ;  /* 0x000000070f0f7c10 */ /* 0x000fc8000ff3e0ff */
[----:B------:R-:W-:Y:S01]  /*2b540*/  IADD3.X R28, R28, UR6, RZ, P1, !PT ;  /* 0x000000061c1c7c10 */ /* 0x000fe20008ffe4ff */
[----:B-1----:R-:W-:Y:S02]  /*2b550*/  IMAD.MOV.U32 R2, RZ, RZ, R29 ;  /* 0x000000ffff027224 */ /* 0x002fe400078e001d */
[----:B------:R-:W-:Y:S01]  /*2b560*/  IMAD.MOV.U32 R3, RZ, RZ, R30 ;  /* 0x000000ffff037224 */ /* 0x000fe200078e001e */
[----:B---3--:R-:W-:-:S04]  /*2b570*/  IADD3 R13, P2, R13, UR7, RZ ;  /* 0x000000070d0d7c10 */ /* 0x008fc8000ff5e0ff */
[----:B------:R1:W-:Y:S01]  /*2b580*/  LDGSTS.E [R8+0x3be00], [R2.64], P0 ;  /* 0x3be0000002087fae */ /* 0x0003e20008121848 */
[----:B------:R-:W-:Y:S01]  /*2b590*/  IADD3.X R14, R14, UR6, RZ, P2, !PT ;  /* 0x000000060e0e7c10 */ /* 0x000fe200097fe4ff */
[----:B-1----:R-:W-:Y:S02]  /*2b5a0*/  IMAD.MOV.U32 R2, RZ, RZ, R15 ;  /* 0x000000ffff027224 */ /* 0x002fe400078e000f */
[----:B------:R-:W-:Y:S01]  /*2b5b0*/  IMAD.MOV.U32 R3, RZ, RZ, R28 ;  /* 0x000000ffff037224 */ /* 0x000fe200078e001c */
[----:B------:R-:W-:-:S04]  /*2b5c0*/  IADD3 R11, P1, R11, UR7, RZ ;  /* 0x000000070b0b7c10 */ /* 0x000fc8000ff3e0ff */
[----:B------:R1:W-:Y:S04]  /*2b5d0*/  LDGSTS.E [R8+0x3ce00], [R2.64], P0 ;  /* 0x3ce0000002087fae */ /* 0x0003e80008121848 */
[----:B------:R-:W-:Y:S01]  /*2b5e0*/  STL [R1+0x468], R32 ;  /* 0x0004682001007387 */ /* 0x000fe20000100800 */
[----:B------:R-:W-:-:S03]  /*2b5f0*/  IADD3 R9, P2, R9, UR7, RZ ;  /* 0x0000000709097c10 */ /* 0x000fc6000ff5e0ff */
[----:B------:R-:W-:Y:S01]  /*2b600*/  STL [R1+0x4ac], R29 ;  /* 0x0004ac1d01007387 */ /* 0x000fe20000100800 */
[----:B-1----:R-:W-:Y:S02]  /*2b610*/  IMAD.MOV.U32 R2, RZ, RZ, R13 ;  /* 0x000000ffff027224 */ /* 0x002fe400078e000d */
[----:B------:R-:W-:Y:S01]  /*2b620*/  IMAD.MOV.U32 R3, RZ, RZ, R14 ;  /* 0x000000ffff037224 */ /* 0x000fe200078e000e */
[----:B------:R-:W-:Y:S04]  /*2b630*/  STL [R1+0x4a8], R30 ;  /* 0x0004a81e01007387 */ /* 0x000fe80000100800 */
[----:B------:R1:W-:Y:S01]  /*2b640*/  LDGSTS.E [R8+0x3de00], [R2.64], P0 ;  /* 0x3de0000002087fae */ /* 0x0003e20008121848 */
[----:B------:R-:W-:-:S03]  /*2b650*/  IADD3.X R12, R12, UR6, RZ, P1, !PT ;  /* 0x000000060c0c7c10 */ /* 0x000fc60008ffe4ff */
[----:B------:R-:W-:Y:S04]  /*2b660*/  STL [R1+0x4ec], R15 ;  /* 0x0004ec0f01007387 */ /* 0x000fe80000100800 */
[----:B------:R-:W-:Y:S01]  /*2b670*/  STL [R1+0x4e8], R28 ;  /* 0x0004e81c01007387 */ /* 0x000fe20000100800 */
[----:B-1----:R-:W-:Y:S02]  /*2b680*/  IMAD.MOV.U32 R2, RZ, RZ, R11 ;  /* 0x000000ffff027224 */ /* 0x002fe400078e000b */
[----:B------:R-:W-:Y:S01]  /*2b690*/  IMAD.MOV.U32 R3, RZ, RZ, R12 ;  /* 0x000000ffff037224 */ /* 0x000fe200078e000c */
[----:B------:R-:W-:Y:S04]  /*2b6a0*/  STL [R1+0x52c], R13 ;  /* 0x00052c0d01007387 */ /* 0x000fe80000100800 */
[----:B------:R-:W-:Y:S04]  /*2b6b0*/  STL [R1+0x528], R14 ;  /* 0x0005280e01007387 */ /* 0x000fe80000100800 */
[----:B------:R-:W-:Y:S01]  /*2b6c0*/  STL [R1+0x56c], R11 ;  /* 0x00056c0b01007387 */ /* 0x000fe20000100800 */
[----:B------:R-:W-:-:S03]  /*2b6d0*/  IADD3.X R10, R10, UR6, RZ, P2, !PT ;  /* 0x000000060a0a7c10 */ /* 0x000fc600097fe4ff */
[----:B------:R-:W-:Y:S04]  /*2b6e0*/  STL [R1+0x568], R12 ;  /* 0x0005680c01007387 */ /* 0x000fe80000100800 */
[----:B------:R1:W-:Y:S04]  /*2b6f0*/  LDGSTS.E [R8+0x3ee00], [R2.64], P0 ;  /* 0x3ee0000002087fae */ /* 0x0003e80008121848 */
[----:B------:R2:W-:Y:S01]  /*2b700*/  STL [R1+0x5ac], R9 ;  /* 0x0005ac0901007387 */ /* 0x0005e20000100800 */
[----:B-1----:R-:W-:Y:S01]  /*2b710*/  IMAD.MOV.U32 R2, RZ, RZ, R9 ;  /* 0x000000ffff027224 */ /* 0x002fe200078e0009 */
[----:B--2---:R-:W-:Y:S01]  /*2b720*/  SHF.R.S32.HI R9, RZ, 0x1f, R196 ;  /* 0x0000001fff097819 */ /* 0x004fe200000114c4 */
[----:B------:R-:W-:-:S03]  /*2b730*/  IMAD.MOV.U32 R3, RZ, RZ, R10 ;  /* 0x000000ffff037224 */ /* 0x000fc600078e000a */
[----:B------:R-:W-:Y:S01]  /*2b740*/  LEA.HI R9, R9, R196, RZ, 0x7 ;  /* 0x000000c409097211 */ /* 0x000fe200078f38ff */
[----:B------:R1:W-:Y:S03]  /*2b750*/  STL [R1+0x5a8], R10 ;  /* 0x0005a80a01007387 */ /* 0x0003e60000100800 */
[----:B------:R-:W-:Y:S01]  /*2b760*/  SHF.R.S32.HI R9, RZ, 0x7, R9 ;  /* 0x00000007ff097819 */ /* 0x000fe20000011409 */
[----:B------:R1:W-:Y:S03]  /*2b770*/  LDGSTS.E [R8+0x3fe00], [R2.64], P0 ;  /* 0x3fe0000002087fae */ /* 0x0003e60008121848 */
[----:B------:R-:W-:Y:S01]  /*2b780*/  ISETP.NE.U32.AND P0, PT, R201, R9, PT ;  /* 0x00000009c900720c */ /* 0x000fe20003f05070 */
[C---:B------:R-:W-:Y:S01]  /*2b790*/  HMMA.1688.F32.TF32 R72, R96.reuse, R58, R72 ;  /* 0x0000003a6048723c */ /* 0x040fe20000081048 */
[----:B------:R-:W0:Y:S07]  /*2b7a0*/  LDGDEPBAR ;  /* 0x00000000000079af */ /* 0x000e2e0000000000 */
[----:B------:R-:W-:Y:S04]  /*2b7b0*/  HMMA.1688.F32.TF32 R76, R96, R62, R76 ;  /* 0x0000003e604c723c */ /* 0x000fe8000008104c */
[----:B-1----:R-:W-:Y:S01]  /*2b7c0*/  @!P0 CALL.REL.NOINC `(.L_x_0) ;  /* 0x0000001000008944 */ /* 0x002fe20003c00000 */
[----:B------:R-:W-:Y:S05]  /*2b7d0*/  BRA `(.L_x_1) ;  /* 0xffff1d5000007947 */ /* 0x000fea000383ffff */
.L_x_0:
[----:B----45:R-:W2:Y:S01]  /*2b7e0*/  LDL.LU R11, [R1+0x990] ;  /* 0x00099000010b7983 */ /* 0x030ea20000300800 */
[----:B------:R-:W-:-:S04]  /*2b7f0*/  DEPBAR.LE SB0, 0x0 ;  /* 0x000080000000791a */ /* 0x000fc80000000000 */
[----:B------:R-:W3:Y:S04]  /*2b800*/  LDL.LU R10, [R1+0x98c] ;  /* 0x00098c00010a7983 */ /* 0x000ee80000300800 */
[----:B------:R-:W4:Y:S04]  /*2b810*/  LDL.LU R9, [R1+0x988] ;  /* 0x0009880001097983 */ /* 0x000f280000300800 */
[----:B------:R-:W2:Y:S04]  /*2b820*/  LDL.LU R176, [R1+0x928] ;  /* 0x0009280001b07983 */ /* 0x000ea80000300800 */
[----:B------:R-:W1:Y:S01]  /*2b830*/  S2R R12, SR_TID.X ;  /* 0x00000000000c7919 */ /* 0x000e620000002100 */
[----:B------:R-:W-:-:S02]  /*2b840*/  IMAD.MOV.U32 R14, RZ, RZ, R152 ;  /* 0x000000ffff0e7224 */ /* 0x000fc400078e0098 */
[----:B------:R-:W-:Y:S02]  /*2b850*/  IMAD.MOV.U32 R15, RZ, RZ, R153 ;  /* 0x000000ffff0f7224 */ /* 0x000fe400078e0099 */
[C---:B-1----:R-:W-:Y:S02]  /*2b860*/  IMAD.SHL.U32 R2, R12.reuse, 0x200, RZ ;  /* 0x000002000c027824 */ /* 0x042fe400078e00ff */
[----:B------:R-:W-:-:S03]  /*2b870*/  IMAD.SHL.U32 R0, R12, 0x20, RZ ;  /* 0x000000200c007824 */ /* 0x000fc600078e00ff */
[----:B------:R-:W-:Y:S01]  /*2b880*/  LOP3.LUT R2, R2, 0x3000, RZ, 0xc0, !PT ;  /* 0x0000300002027812 */ /* 0x000fe200078ec0ff */
[----:B------:R-:W-:-:S03]  /*2b890*/  IMAD.SHL.U32 R8, R12, 0x4, RZ ;  /* 0x000000040c087824 */ /* 0x000fc600078e00ff */
[----:B------:R-:W-:Y:S01]  /*2b8a0*/  LOP3.LUT R2, R2, 0x60, R0, 0xf8, !PT ;  /* 0x0000006002027812 */ /* 0x000fe200078ef800 */
[C---:B------:R-:W-:Y:S02]  /*2b8b0*/  IMAD.SHL.U32 R0, R12.reuse, 0x800, RZ ;  /* 0x000008000c007824 */ /* 0x040fe400078e00ff */
[C---:B------:R-:W-:Y:S01]  /*2b8c0*/  IMAD.SHL.U32 R3, R12.reuse, 0x40, RZ ;  /* 0x000000400c037824 */ /* 0x040fe200078e00ff */
[----:B------:R-:W-:Y:S02]  /*2b8d0*/  LOP3.LUT R12, R12, 0x7f, RZ, 0xc0, !PT ;  /* 0x0000007f0c0c7812 */ /* 0x000fe400078ec0ff */
[----:B------:R-:W-:Y:S02]  /*2b8e0*/  LOP3.LUT R0, R0, 0x3000, RZ, 0xc0, !PT ;  /* 0x0000300000007812 */ /* 0x000fe400078ec0ff */
[----:B------:R-:W-:Y:S02]  /*2b8f0*/  LOP3.LUT R2, R2, 0x170, R8, 0x78, !PT ;  /* 0x0000017002027812 */ /* 0x000fe400078e7808 */
[----:B------:R-:W-:Y:S01]  /*2b900*/  LOP3.LUT R3, R3, 0x800, RZ, 0xc0, !PT ;  /* 0x0000080003037812 */ /* 0x000fe200078ec0ff */
[----:B------:R-:W-:Y:S01]  /*2b910*/  IMAD R0, R12, 0x10, R0 ;  /* 0x000000100c007824 */ /* 0x000fe200078e0200 */
[----:B------:R-:W-:Y:S01]  /*2b920*/  BAR.SYNC.DEFER_BLOCKING 0x0 ;  /* 0x0000000000007b1d */ /* 0x000fe20000010000 */
[----:B------:R-:W-:-:S02]  /*2b930*/  IMAD.MOV.U32 R30, RZ, RZ, R72 ;  /* 0x000000ffff1e7224 */ /* 0x000fc400078e0048 */
[----:B------:R-:W-:Y:S02]  /*2b940*/  IMAD.MOV.U32 R31, RZ, RZ, R73 ;  /* 0x000000ffff1f7224 */ /* 0x000fe400078e0049 */
[----:B------:R-:W-:Y:S02]  /*2b950*/  IMAD.MOV.U32 R34, RZ, RZ, R124 ;  /* 0x000000ffff227224 */ /* 0x000fe400078e007c */
[----:B------:R-:W-:Y:S02]  /*2b960*/  IMAD.MOV.U32 R35, RZ, RZ, R125 ;  /* 0x000000ffff237224 */ /* 0x000fe400078e007d */
[----:B------:R-:W-:Y:S02]  /*2b970*/  IMAD.IADD R2, R3, 0x1, R2 ;  /* 0x0000000103027824 */ /* 0x000fe400078e0202 */
        /* <DEDUP_REMOVED lines=12> */
[----:B------:R-:W-:Y:S01]  /*2ba40*/  IMAD.MOV.U32 R125, RZ, RZ, R183 ;  /* 0x000000ffff7d7224 */ /* 0x000fe200078e00b7 */
[----:B------:R1:W-:Y:S04]  /*2ba50*/  STS.128 [R2+0x200], R12 ;  /* 0x0002000c02007388 */ /* 0x0003e80000000c00 */
[----:B------:R-:W-:Y:S04]  /*2ba60*/  STS.128 [R2+0x280], R152 ;  /* 0x0002809802007388 */ /* 0x000fe80000000c00 */
[----:B------:R-:W-:Y:S04]  /*2ba70*/  STS.128 [R2+0x400], R28 ;  /* 0x0004001c02007388 */ /* 0x000fe80000000c00 */
[----:B------:R-:W-:Y:S04]  /*2ba80*/  STS.128 [R2+0x480], R72 ;  /* 0x0004804802007388 */ /* 0x000fe80000000c00 */
[----:B------:R-:W-:Y:S04]  /*2ba90*/  STS.128 [R2+0x600], R32 ;  /* 0x0006002002007388 */ /* 0x000fe80000000c00 */
[----:B------:R-:W-:Y:S01]  /*2baa0*/  STS.128 [R2+0x680], R124 ;  /* 0x0006807c02007388 */ /* 0x000fe20000000c00 */
[----:B------:R-:W-:Y:S01]  /*2bab0*/  LOP3.LUT R3, R0, 0x60, RZ, 0x3c, !PT ;  /* 0x0000006000037812 */ /* 0x000fe200078e3cff */
[----:B-1----:R-:W-:-:S02]  /*2bac0*/  IMAD.MOV.U32 R14, RZ, RZ, R88 ;  /* 0x000000ffff0e7224 */ /* 0x002fc400078e0058 */
        /* <DEDUP_REMOVED lines=28> */
[----:B--2---:R-:W-:-:S04]  /*2bc90*/  ISETP.GE.AND P0, PT, R176, c[0x0][0x178], PT ;  /* 0x00005e00b0007a0c */ /* 0x004fc80003f06270 */
[----:B------:R-:W-:Y:S01]  /*2bca0*/  ISETP.LT.AND P1, PT, R11, c[0x0][0x17c], !P0 ;  /* 0x00005f000b007a0c */ /* 0x000fe20004721270 */
[----:B------:R-:W-:Y:S01]  /*2bcb0*/  IMAD.MOV.U32 R11, RZ, RZ, R105 ;  /* 0x000000ffff0b7224 */ /* 0x000fe200078e0069 */
[----:B---3--:R-:W-:Y:S01]  /*2bcc0*/  ISETP.LT.AND P5, PT, R10, c[0x0][0x17c], !P0 ;  /* 0x00005f000a007a0c */ /* 0x008fe200047a1270 */
[----:B------:R-:W-:Y:S01]  /*2bcd0*/  IMAD.MOV.U32 R10, RZ, RZ, R104 ;  /* 0x000000ffff0a7224 */ /* 0x000fe200078e0068 */
[----:B----4-:R-:W-:Y:S01]  /*2bce0*/  ISETP.LT.AND P4, PT, R9, c[0x0][0x17c], !P0 ;  /* 0x00005f0009007a0c */ /* 0x010fe20004781270 */
[----:B------:R-:W-:Y:S02]  /*2bcf0*/  IMAD.MOV.U32 R9, RZ, RZ, R101 ;  /* 0x000000ffff097224 */ /* 0x000fe400078e0065 */
[----:B------:R-:W-:Y:S02]  /*2bd00*/  IMAD.MOV.U32 R104, RZ, RZ, R102 ;  /* 0x000000ffff687224 */ /* 0x000fe400078e0066 */
[----:B------:R-:W-:Y:S01]  /*2bd10*/  IMAD.MOV.U32 R105, RZ, RZ, R103 ;  /* 0x000000ffff697224 */ /* 0x000fe200078e0067 */
[----:B------:R1:W-:Y:S04]  /*2bd20*/  STS.128 [R2], R8 ;  /* 0x0000000802007388 */ /* 0x0003e80000000c00 */
[----:B------:R-:W-:Y:S04]  /*2bd30*/  STS.128 [R2+0x80], R104 ;  /* 0x0000806802007388 */ /* 0x000fe80000000c00 */
[----:B------:R-:W-:Y:S01]  /*2bd40*/  BAR.SYNC.DEFER_BLOCKING 0x0 ;  /* 0x0000000000007b1d */ /* 0x000fe20000010000 */
[----:B-1----:R-:W-:-:S02]  /*2bd50*/  LOP3.LUT R9, R0, 0x20, RZ, 0x3c, !PT ;  /* 0x0000002000097812 */ /* 0x002fc400078e3cff */
[----:B------:R-:W-:-:S03]  /*2bd60*/  LOP3.LUT R8, R0, 0x40, RZ, 0x3c, !PT ;  /* 0x0000004000087812 */ /* 0x000fc600078e3cff */
[----:B------:R-:W1:Y:S04]  /*2bd70*/  LDS.128 R72, [R0] ;  /* 0x0000000000487984 */ /* 0x000e680000000c00 */
[----:B------:R-:W-:Y:S04]  /*2bd80*/  LDS.128 R56, [R0+0x800] ;  /* 0x0008000000387984 */ /* 0x000fe80000000c00 */
[----:B------:R-:W2:Y:S04]  /*2bd90*/  LDS.128 R28, [R9] ;  /* 0x00000000091c7984 */ /* 0x000ea80000000c00 */
[----:B------:R-:W-:Y:S04]  /*2bda0*/  LDS.128 R48, [R9+0x800] ;  /* 0x0008000009307984 */ /* 0x000fe80000000c00 */
[----:B------:R-:W3:Y:S04]  /*2bdb0*/  LDS.128 R68, [R8] ;  /* 0x0000000008447984 */ /* 0x000ee80000000c00 */
[----:B------:R-:W-:Y:S04]  /*2bdc0*/  LDS.128 R44, [R8+0x800] ;  /* 0x00080000082c7984 */ /* 0x000fe80000000c00 */
[----:B------:R-:W4:Y:S04]  /*2bdd0*/  LDS.128 R60, [R3] ;  /* 0x00000000033c7984 */ /* 0x000f280000000c00 */
[----:B------:R-:W1:Y:S04]  /*2bde0*/  LDS.128 R32, [R3+0x800] ;  /* 0x0008000003207984 */ /* 0x000e680000000c00 */
[----:B------:R-:W-:Y:S01]  /*2bdf0*/  BAR.SYNC.DEFER_BLOCKING 0x0 ;  /* 0x0000000000007b1d */ /* 0x000fe20000010000 */
        /* <DEDUP_REMOVED lines=9> */
[----:B------:R-:W-:Y:S01]  /*2be90*/  IMAD.MOV.U32 R93, RZ, RZ, R67 ;  /* 0x000000ffff5d7224 */ /* 0x000fe200078e0043 */
[----:B------:R1:W-:Y:S04]  /*2bea0*/  STS.128 [R2], R12 ;  /* 0x0000000c02007388 */ /* 0x0003e80000000c00 */
[----:B------:R-:W-:Y:S04]  /*2beb0*/  STS.128 [R2+0x80], R88 ;  /* 0x0000805802007388 */ /* 0x000fe80000000c00 */
[----:B------:R-:W-:Y:S04]  /*2bec0*/  STS.128 [R2+0x200], R96 ;  /* 0x0002006002007388 */ /* 0x000fe80000000c00 */
[----:B------:R-:W-:Y:S04]  /*2bed0*/  STS.128 [R2+0x280], R144 ;  /* 0x0002809002007388 */ /* 0x000fe80000000c00 */
[----:B------:R-:W-:Y:S04]  /*2bee0*/  STS.128 [R2+0x400], R100 ;  /* 0x0004006402007388 */ /* 0x000fe80000000c00 */
[----:B------:R-:W-:Y:S04]  /*2bef0*/  STS.128 [R2+0x480], R80 ;  /* 0x0004805002007388 */ /* 0x000fe80000000c00 */
[----:B------:R-:W-:Y:S04]  /*2bf00*/  STS.128 [R2+0x600], R76 ;  /* 0x0006004c02007388 */ /* 0x000fe80000000c00 */
[----:B------:R-:W-:Y:S04]  /*2bf10*/  STS.128 [R2+0x680], R92 ;  /* 0x0006805c02007388 */ /* 0x000fe80000000c00 */
[----:B------:R-:W-:Y:S01]  /*2bf20*/  BAR.SYNC.DEFER_BLOCKING 0x0 ;  /* 0x0000000000007b1d */ /* 0x000fe20000010000 */
[----:B-1----:R-:W-:-:S02]  /*2bf30*/  IMAD.MOV.U32 R14, RZ, RZ, R168 ;  /* 0x000000ffff0e7224 */ /* 0x002fc400078e00a8 */
[----:B------:R-:W-:Y:S02]  /*2bf40*/  IMAD.MOV.U32 R15, RZ, RZ, R169 ;  /* 0x000000ffff0f7224 */ /* 0x000fe400078e00a9 */
[----:B------:R-:W-:Y:S01]  /*2bf50*/  IMAD.MOV.U32 R66, RZ, RZ, R136 ;  /* 0x000000ffff427224 */ /* 0x000fe200078e0088 */
[----:B------:R-:W1:Y:S04]  /*2bf60*/  LDS.128 R76, [R0] ;  /* 0x00000000004c7984 */ /* 0x000e680000000c00 */
[----:B------:R-:W-:Y:S04]  /*2bf70*/  LDS.128 R80, [R0+0x800] ;  /* 0x0008000000507984 */ /* 0x000fe80000000c00 */
[----:B------:R-:W1:Y:S04]  /*2bf80*/  LDS.128 R88, [R9] ;  /* 0x0000000009587984 */ /* 0x000e680000000c00 */
[----:B------:R-:W-:Y:S04]  /*2bf90*/  LDS.128 R92, [R9+0x800] ;  /* 0x00080000095c7984 */ /* 0x000fe80000000c00 */
[----:B------:R-:W1:Y:S04]  /*2bfa0*/  LDS.128 R96, [R8] ;  /* 0x0000000008607984 */ /* 0x000e680000000c00 */
[----:B------:R-:W-:Y:S04]  /*2bfb0*/  LDS.128 R100, [R8+0x800] ;  /* 0x0008000008647984 */ /* 0x000fe80000000c00 */
[----:B------:R-:W1:Y:S04]  /*2bfc0*/  LDS.128 R104, [R3] ;  /* 0x0000000003687984 */ /* 0x000e680000000c00 */
        /* <DEDUP_REMOVED lines=8> */
[----:B------:R-:W-:Y:S01]  /*2c050*/  IMAD.MOV.U32 R136, RZ, RZ, R142 ;  /* 0x000000ffff887224 */ /* 0x000fe200078e008e */
[----:B------:R-:W3:Y:S01]  /*2c060*/  LDL.LU R141, [R1+0xa5c] ;  /* 0x000a5c00018d7983 */ /* 0x000ee20000300800 */
[----:B------:R-:W-:-:S02]  /*2c070*/  IMAD.MOV.U32 R137, RZ, RZ, R143 ;  /* 0x000000ffff897224 */ /* 0x000fc400078e008f */
[----:B------:R-:W-:Y:S01]  /*2c080*/  IMAD.MOV.U32 R126, RZ, RZ, R128 ;  /* 0x000000ffff7e7224 */ /* 0x000fe200078e0080 */
[----:B------:R-:W4:Y:S04]  /*2c090*/  LDL.LU R140, [R1+0xa58] ;  /* 0x000a5800018c7983 */ /* 0x000f280000300800 */
[----:B------:R1:W-:Y:S04]  /*2c0a0*/  STS.128 [R2], R12 ;  /* 0x0000000c02007388 */ /* 0x0003e80000000c00 */
[----:B------:R-:W-:Y:S04]  /*2c0b0*/  STS.128 [R2+0x80], R168 ;  /* 0x000080a802007388 */ /* 0x000fe80000000c00 */
[----:B------:R-:W-:Y:S04]  /*2c0c0*/  STS.128 [R2+0x200], R64 ;  /* 0x0002004002007388 */ /* 0x000fe80000000c00 */
[----:B------:R1:W-:Y:S04]  /*2c0d0*/  STS.128 [R2+0x280], R136 ;  /* 0x0002808802007388 */ /* 0x0003e80000000c00 */
[----:B------:R-:W-:Y:S04]  /*2c0e0*/  STS.128 [R2+0x400], R112 ;  /* 0x0004007002007388 */ /* 0x000fe80000000c00 */
[----:B------:R-:W-:Y:S04]  /*2c0f0*/  STS.128 [R2+0x480], R40 ;  /* 0x0004802802007388 */ /* 0x000fe80000000c00 */
[----:B------:R-:W-:Y:S04]  /*2c100*/  STS.128 [R2+0x600], R52 ;  /* 0x0006003402007388 */ /* 0x000fe80000000c00 */
[----:B------:R-:W-:Y:S04]  /*2c110*/  STS.128 [R2+0x680], R24 ;  /* 0x0006801802007388 */ /* 0x000fe80000000c00 */
[----:B------:R-:W-:Y:S01]  /*2c120*/  BAR.SYNC.DEFER_BLOCKING 0x0 ;  /* 0x0000000000007b1d */ /* 0x000fe20000010000 */
[----:B-1----:R-:W-:-:S02]  /*2c130*/  IMAD.MOV.U32 R12, RZ, RZ, R164 ;  /* 0x000000ffff0c7224 */ /* 0x002fc400078e00a4 */
[----:B------:R-:W-:Y:S02]  /*2c140*/  IMAD.MOV.U32 R13, RZ, RZ, R165 ;  /* 0x000000ffff0d7224 */ /* 0x000fe400078e00a5 */
[----:B------:R-:W-:Y:S02]  /*2c150*/  IMAD.MOV.U32 R14, RZ, RZ, R160 ;  /* 0x000000ffff0e7224 */ /* 0x000fe400078e00a0 */
[----:B------:R-:W-:Y:S02]  /*2c160*/  IMAD.MOV.U32 R127, RZ, RZ, R129 ;  /* 0x000000ffff7f7224 */ /* 0x000fe400078e0081 */
[----:B------:R-:W-:Y:S02]  /*2c170*/  IMAD.MOV.U32 R124, RZ, RZ, R132 ;  /* 0x000000ffff7c7224 */ /* 0x000fe400078e0084 */
[----:B------:R-:W-:Y:S01]  /*2c180*/  IMAD.MOV.U32 R125, RZ, RZ, R133 ;  /* 0x000000ffff7d7224 */ /* 0x000fe200078e0085 */
[----:B------:R-:W-:Y:S01]  /*2c190*/  ISETP.LT.AND P2, PT, R199, c[0x0][0x17c], !P0 ;  /* 0x00005f00c7007a0c */ /* 0x000fe20004741270 */
[----:B------:R-:W-:Y:S01]  /*2c1a0*/  IMAD.MOV.U32 R15, RZ, RZ, R161 ;  /* 0x000000ffff0f7224 */ /* 0x000fe200078e00a1 */
[----:B------:R-:W4:Y:S04]  /*2c1b0*/  LDL.LU R139, [R1+0xa68] ;  /* 0x000a6800018b7983 */ /* 0x000f280000300800 */
        /* <DEDUP_REMOVED lines=11> */
[----:B------:R-:W-:Y:S01]  /*2c270*/  IMAD.MOV.U32 R128, RZ, RZ, R134 ;  /* 0x000000ffff807224 */ /* 0x000fe200078e0086 */
[----:B------:R-:W4:Y:S01]  /*2c280*/  LDL.LU R138, [R1+0xa64] ;  /* 0x000a6400018a7983 */ /* 0x000f220000300800 */
[----:B------:R-:W-:Y:S02]  /*2c290*/  IMAD.MOV.U32 R129, RZ, RZ, R135 ;  /* 0x000000ffff817224 */ /* 0x000fe400078e0087 */
[----:B------:R-:W-:Y:S01]  /*2c2a0*/  IMAD R10, R176, c[0x0][0x194], RZ ;  /* 0x00006500b00a7a24 */ /* 0x000fe200078e02ff */
[----:B------:R-:W4:Y:S04]  /*2c2b0*/  LDL.LU R137, [R1+0xa6c] ;  /* 0x000a6c0001897983 */ /* 0x000f280000300800 */
[----:B------:R1:W-:Y:S04]  /*2c2c0*/  STS.128 [R2], R12 ;  /* 0x0000000c02007388 */ /* 0x0003e80000000c00 */
[----:B------:R-:W-:Y:S04]  /*2c2d0*/  STS.128 [R2+0x80], R160 ;  /* 0x000080a002007388 */ /* 0x000fe80000000c00 */
[----:B------:R-:W-:Y:S04]  /*2c2e0*/  STS.128 [R2+0x200], R124 ;  /* 0x0002007c02007388 */ /* 0x000fe80000000c00 */
[----:B------:R-:W-:Y:S01]  /*2c2f0*/  STS.128 [R2+0x280], R128 ;  /* 0x0002808002007388 */ /* 0x000fe20000000c00 */
[----:B-1----:R-:W-:Y:S01]  /*2c300*/  IMAD.MOV.U32 R14, RZ, RZ, R36 ;  /* 0x000000ffff0e7224 */ /* 0x002fe200078e0024 */
[----:B------:R-:W-:Y:S01]  /*2c310*/  LEA R132, P3, R10, c[0x0][0x170], 0x2 ;  /* 0x00005c000a847a11 */ /* 0x000fe200078610ff */
[----:B------:R-:W-:Y:S01]  /*2c320*/  IMAD.MOV.U32 R15, RZ, RZ, R37 ;  /* 0x000000ffff0f7224 */ /* 0x000fe200078e0025 */
[----:B------:R-:W4:Y:S01]  /*2c330*/  LDL.LU R136, [R1+0xa74] ;  /* 0x000a740001887983 */ /* 0x000f220000300800 */
        /* <DEDUP_REMOVED lines=10> */
[----:B------:R1:W-:Y:S04]  /*2c3e0*/  STS.128 [R2+0x400], R12 ;  /* 0x0004000c02007388 */ /* 0x0003e80000000c00 */
[----:B------:R-:W-:Y:S04]  /*2c3f0*/  STS.128 [R2+0x480], R36 ;  /* 0x0004802402007388 */ /* 0x000fe80000000c00 */
[----:B------:R-:W-:Y:S04]  /*2c400*/  STS.128 [R2+0x600], R84 ;  /* 0x0006005402007388 */ /* 0x000fe80000000c00 */
[----:B------:R2:W-:Y:S01]  /*2c410*/  STS.128 [R2+0x680], R4 ;  /* 0x0006800402007388 */ /* 0x0005e20000000c00 */
[----:B------:R-:W-:Y:S01]  /*2c420*/  IMAD R199, R199, c[0x0][0x198], RZ ;  /* 0x00006600c7c77a24 */ /* 0x000fe200078e02ff */
[----:B-1----:R-:W-:-:S02]  /*2c430*/  LEA.HI.X.SX32 R12, R10, c[0x0][0x174], 0x2, P3 ;  /* 0x00005d000a0c7a11 */ /* 0x002fc400018f16ff */
[----:B------:R-:W-:Y:S02]  /*2c440*/  BAR.SYNC.DEFER_BLOCKING 0x0 ;  /* 0x0000000000007b1d */ /* 0x000fe40000010000 */
[----:B------:R-:W-:-:S04]  /*2c450*/  LEA R10, P3, R199, R132, 0x2 ;  /* 0x00000084c70a7211 */ /* 0x000fc800078610ff */
[C---:B------:R-:W-:Y:S02]  /*2c460*/  LEA.HI.X.SX32 R11, R199.reuse, R12, 0x2, P3 ;  /* 0x0000000cc70b7211 */ /* 0x040fe400018f16ff */
[----:B------:R-:W-:-:S04]  /*2c470*/  IADD3 R13, R199, c[0x0][0x198], RZ ;  /* 0x00006600c70d7a10 */ /* 0x000fc80007ffe0ff */
[C---:B------:R-:W-:Y:S02]  /*2c480*/  IADD3 R15, R13.reuse, c[0x0][0x198], RZ ;  /* 0x000066000d0f7a10 */ /* 0x040fe40007ffe0ff */
[-C--:B--2---:R-:W-:Y:S02]  /*2c490*/  LEA R4, P3, R13, R132.reuse, 0x2 ;  /* 0x000000840d047211 */ /* 0x084fe400078610ff */
[----:B------:R-:W-:Y:S02]  /*2c4a0*/  LEA R6, P6, R15, R132, 0x2 ;  /* 0x000000840f067211 */ /* 0x000fe400078c10ff */
[-C--:B------:R-:W-:Y:S01]  /*2c4b0*/  LEA.HI.X.SX32 R5, R13, R12.reuse, 0x2, P3 ;  /* 0x0000000c0d057211 */ /* 0x080fe200018f16ff */
[----:B------:R1:W-:Y:S01]  /*2c4c0*/  @P2 STG.E [R10.64], R72 ;  /* 0x000000480a002986 */ /* 0x0003e2000c101908 */
[C---:B------:R-:W-:Y:S02]  /*2c4d0*/  IADD3 R13, R15.reuse, c[0x0][0x198], RZ ;  /* 0x000066000f0d7a10 */ /* 0x040fe40007ffe0ff */
[----:B------:R-:W-:Y:S01]  /*2c4e0*/  LEA.HI.X.SX32 R7, R15, R12, 0x2, P6 ;  /* 0x0000000c0f077211 */ /* 0x000fe200030f16ff */
[----:B-1----:R-:W2:Y:S04]  /*2c4f0*/  LDL.LU R10, [R1+0xa78] ;  /* 0x000a7800010a7983 */ /* 0x002ea80000300800 */
[----:B------:R-:W2:Y:S01]  /*2c500*/  LDL.LU R14, [R1+0xa80] ;  /* 0x000a8000010e7983 */ /* 0x000ea20000300800 */
[----:B------:R-:W-:-:S03]  /*2c510*/  IADD3 R15, R13, c[0x0][0x198], RZ ;  /* 0x000066000d0f7a10 */ /* 0x000fc60007ffe0ff */
[----:B------:R-:W2:Y:S04]  /*2c520*/  LDL.LU R16, [R1+0xa84] ;  /* 0x000a840001107983 */ /* 0x000ea80000300800 */
[----:B------:R-:W-:Y:S04]  /*2c530*/  @P1 STG.E [R4.64], R73 ;  /* 0x0000004904001986 */ /* 0x000fe8000c101908 */
[----:B------:R1:W-:Y:S01]  /*2c540*/  @P5 STG.E [R6.64], R28 ;  /* 0x0000001c06005986 */ /* 0x0003e2000c101908 */
[----:B------:R-:W-:-:S03]  /*2c550*/  IADD3 R11, R15, c[0x0][0x198], RZ ;  /* 0x000066000f0b7a10 */ /* 0x000fc60007ffe0ff */
[----:B------:R-:W2:Y:S01]  /*2c560*/  LDL.LU R17, [R1+0xa8c] ;  /* 0x000a8c0001117983 */ /* 0x000ea20000300800 */
[----:B-1----:R-:W-:-:S04]  /*2c570*/  LEA R6, P6, R15, R132, 0x2 ;  /* 0x000000840f067211 */ /* 0x002fc800078c10ff */
[----:B------:R-:W-:Y:S02]  /*2c580*/  LEA.HI.X.SX32 R7, R15, R12, 0x2, P6 ;  /* 0x0000000c0f077211 */ /* 0x000fe400030f16ff */
[----:B------:R-:W2:Y:S04]  /*2c590*/  LDL.LU R15, [R1+0xa90] ;  /* 0x000a9000010f7983 */ /* 0x000ea80000300800 */
[----:B------:R-:W2:Y:S01]  /*2c5a0*/  LDL.LU R2, [R1+0xa94] ;  /* 0x000a940001027983 */ /* 0x000ea20000300800 */
[----:B------:R-:W-:-:S04]  /*2c5b0*/  LEA R4, P1, R13, R132, 0x2 ;  /* 0x000000840d047211 */ /* 0x000fc800078210ff */
[----:B------:R-:W-:Y:S02]  /*2c5c0*/  LEA.HI.X.SX32 R5, R13, R12, 0x2, P1 ;  /* 0x0000000c0d057211 */ /* 0x000fe400008f16ff */
[----:B------:R-:W-:-:S03]  /*2c5d0*/  IADD3 R13, R11, c[0x0][0x198], RZ ;  /* 0x000066000b0d7a10 */ /* 0x000fc60007ffe0ff */
[----:B------:R1:W-:Y:S02]  /*2c5e0*/  @P4 STG.E [R4.64], R29 ;  /* 0x0000001d04004986 */ /* 0x0003e4000c101908 */
[----:B-1----:R-:W-:-:S04]  /*2c5f0*/  LEA R4, P6, R11, R132, 0x2 ;  /* 0x000000840b047211 */ /* 0x002fc800078c10ff */
[----:B------:R-:W-:Y:S02]  /*2c600*/  LEA.HI.X.SX32 R5, R11, R12, 0x2, P6 ;  /* 0x0000000c0b057211 */ /* 0x000fe400030f16ff */
[----:B------:R-:W-:Y:S02]  /*2c610*/  IADD3 R11, R13, c[0x0][0x198], RZ ;  /* 0x000066000d0b7a10 */ /* 0x000fe40007ffe0ff */
[----:B---3--:R-:W-:Y:S02]  /*2c620*/  ISETP.LT.AND P3, PT, R141, c[0x0][0x17c], !P0 ;  /* 0x00005f008d007a0c */ /* 0x008fe40004761270 */
[----:B----4-:R-:W-:-:S11]  /*2c630*/  ISETP.LT.AND P2, PT, R140, c[0x0][0x17c], !P0 ;  /* 0x00005f008c007a0c */ /* 0x010fd60004741270 */
[----:B------:R1:W-:Y:S04]  /*2c640*/  @P3 STG.E [R6.64], R68 ;  /* 0x0000004406003986 */ /* 0x0003e8000c101908 */
[----:B------:R3:W-:Y:S01]  /*2c650*/  @P2 STG.E [R4.64], R69 ;  /* 0x0000004504002986 */ /* 0x0007e2000c101908 */
[----:B-1----:R-:W-:-:S04]  /*2c660*/  LEA R6, P6, R13, R132, 0x2 ;  /* 0x000000840d067211 */ /* 0x002fc800078c10ff */
[----:B------:R-:W-:Y:S02]  /*2c670*/  LEA.HI.X.SX32 R7, R13, R12, 0x2, P6 ;  /* 0x0000000c0d077211 */ /* 0x000fe400030f16ff */
[C---:B---3--:R-:W-:Y:S02]  /*2c680*/  LEA R4, P6, R11.reuse, R132, 0x2 ;  /* 0x000000840b047211 */ /* 0x048fe400078c10ff */
[C---:B------:R-:W-:Y:S02]  /*2c690*/  IADD3 R13, R11.reuse, c[0x0][0x198], RZ ;  /* 0x000066000b0d7a10 */ /* 0x040fe40007ffe0ff */
[----:B------:R-:W-:Y:S02]  /*2c6a0*/  LEA.HI.X.SX32 R5, R11, R12, 0x2, P6 ;  /* 0x0000000c0b057211 */ /* 0x000fe400030f16ff */
[----:B------:R-:W-:Y:S02]  /*2c6b0*/  IADD3 R11, R13, c[0x0][0x198], RZ ;  /* 0x000066000d0b7a10 */ /* 0x000fe40007ffe0ff */
[----:B------:R-:W-:-:S13]  /*2c6c0*/  ISETP.LT.AND P1, PT, R139, c[0x0][0x17c], !P0 ;  /* 0x00005f008b007a0c */ /* 0x000fda0004721270 */
[----:B------:R1:W-:Y:S02]  /*2c6d0*/  @P1 STG.E [R6.64], R60 ;  /* 0x0000003c06001986 */ /* 0x0003e4000c101908 */
[----:B-1----:R-:W-:-:S04]  /*2c6e0*/  LEA R6, P6, R13, R132, 0x2 ;  /* 0x000000840d067211 */ /* 0x002fc800078c10ff */
[----:B------:R-:W-:Y:S02]  /*2c6f0*/  LEA.HI.X.SX32 R7, R13, R12, 0x2, P6 ;  /* 0x0000000c0d077211 */ /* 0x000fe400030f16ff */
[----:B------:R-:W-:Y:S02]  /*2c700*/  IADD3 R13, R11, c[0x0][0x198], RZ ;  /* 0x000066000b0d7a10 */ /* 0x000fe40007ffe0ff */
[----:B------:R-:W-:Y:S02]  /*2c710*/  ISETP.LT.AND P5, PT, R138, c[0x0][0x17c], !P0 ;  /* 0x00005f008a007a0c */ /* 0x000fe400047a1270 */
[----:B------:R-:W-:-:S11]  /*2c720*/  ISETP.LT.AND P4, PT, R137, c[0x0][0x17c], !P0 ;  /* 0x00005f0089007a0c */ /* 0x000fd60004781270 */
[----:B------:R1:W-:Y:S04]  /*2c730*/  @P5 STG.E [R4.64], R61 ;  /* 0x0000003d04005986 */ /* 0x0003e8000c101908 */
[----:B------:R3:W-:Y:S01]  /*2c740*/  @P4 STG.E [R6.64], R56 ;  /* 0x0000003806004986 */ /* 0x0007e2000c101908 */
[----:B-1----:R-:W-:-:S04]  /*2c750*/  LEA R4, P6, R11, R132, 0x2 ;  /* 0x000000840b047211 */ /* 0x002fc800078c10ff */
[----:B------:R-:W-:Y:S02]  /*2c760*/  LEA.HI.X.SX32 R5, R11, R12, 0x2, P6 ;  /* 0x0000000c0b057211 */ /* 0x000fe400030f16ff */
[C---:B---3--:R-:W-:Y:S02]  /*2c770*/  LEA R6, P6, R13.reuse, R132, 0x2 ;  /* 0x000000840d067211 */ /* 0x048fe400078c10ff */
[----:B------:R-:W-:Y:S02]  /*2c780*/  ISETP.LT.AND P3, PT, R136, c[0x0][0x17c], !P0 ;  /* 0x00005f0088007a0c */ /* 0x000fe40004761270 */
[----:B------:R-:W-:-:S11]  /*2c790*/  LEA.HI.X.SX32 R7, R13, R12, 0x2, P6 ;  /* 0x0000000c0d077211 */ /* 0x000fd600030f16ff */
[----:B------:R1:W-:Y:S01]  /*2c7a0*/  @P3 STG.E [R4.64], R57 ;  /* 0x0000003904003986 */ /* 0x0003e2000c101908 */
[----:B--2---:R-:W-:-:S03]  /*2c7b0*/  ISETP.LT.AND P2, PT, R10, c[0x0][0x17c], !P0 ;  /* 0x00005f000a007a0c */ /* 0x004fc60004741270 */
[----:B------:R-:W2:Y:S01]  /*2c7c0*/  LDL.LU R10, [R1+0xa98] ;  /* 0x000a9800010a7983 */ /* 0x000ea20000300800 */
[----:B------:R-:W-:-:S03]  /*2c7d0*/  ISETP.LT.AND P1, PT, R14, c[0x0][0x17c], !P0 ;  /* 0x00005f000e007a0c */ /* 0x000fc60004721270 */
[----:B------:R-:W3:Y:S01]  /*2c7e0*/  LDL.LU R14, [R1+0xaa0] ;  /* 0x000aa000010e7983 */ /* 0x000ee20000300800 */
[----:B------:R-:W-:-:S03]  /*2c7f0*/  ISETP.LT.AND P5, PT, R16, c[0x0][0x17c], !P0 ;  /* 0x00005f0010007a0c */ /* 0x000fc600047a1270 */
[----:B------:R-:W4:Y:S04]  /*2c800*/  LDL.LU R16, [R1+0xa9c] ;  /* 0x000a9c0001107983 */ /* 0x000f280000300800 */
[----:B------:R1:W-:Y:S01]  /*2c810*/  @P2 STG.E [R6.64], R48 ;  /* 0x0000003006002986 */ /* 0x0003e2000c101908 */
[----:B------:R-:W-:-:S03]  /*2c820*/  ISETP.LT.AND P4, PT, R17, c[0x0][0x17c], !P0 ;  /* 0x00005f0011007a0c */ /* 0x000fc60004781270 */
[----:B------:R-:W4:Y:S01]  /*2c830*/  LDL.LU R17, [R1+0xaa8] ;  /* 0x000aa80001117983 */ /* 0x000f220000300800 */
[----:B------:R-:W-:-:S03]  /*2c840*/  ISETP.LT.AND P3, PT, R15, c[0x0][0x17c], !P0 ;  /* 0x00005f000f007a0c */ /* 0x000fc60004761270 */
[----:B------:R-:W4:Y:S01]  /*2c850*/  LDL.LU R15, [R1+0xaac] ;  /* 0x000aac00010f7983 */ /* 0x000f220000300800 */
[----:B------:R-:W-:-:S03]  /*2c860*/  ISETP.LT.AND P2, PT, R2, c[0x0][0x17c], !P0 ;  /* 0x00005f0002007a0c */ /* 0x000fc60004741270 */
[----:B------:R-:W4:Y:S01]  /*2c870*/  LDL.LU R2, [R1+0xab4] ;  /* 0x000ab40001027983 */ /* 0x000f220000300800 */
[----:B------:R-:W-:-:S04]  /*2c880*/  IADD3 R11, R13, c[0x0][0x198], RZ ;  /* 0x000066000d0b7a10 */ /* 0x000fc80007ffe0ff */
[C---:B-1----:R-:W-:Y:S02]  /*2c890*/  LEA R4, P6, R11.reuse, R132, 0x2 ;  /* 0x000000840b047211 */ /* 0x042fe400078c10ff */
[C---:B------:R-:W-:Y:S02]  /*2c8a0*/  IADD3 R13, R11.reuse, c[0x0][0x198], RZ ;  /* 0x000066000b0d7a10 */ /* 0x040fe40007ffe0ff */
[----:B------:R-:W-:Y:S02]  /*2c8b0*/  LEA.HI.X.SX32 R5, R11, R12, 0x2, P6 ;  /* 0x0000000c0b057211 */ /* 0x000fe400030f16ff */
[C---:B------:R-:W-:Y:S02]  /*2c8c0*/  LEA R6, P6, R13.reuse, R132, 0x2 ;  /* 0x000000840d067211 */ /* 0x040fe400078c10ff */
[C---:B------:R-:W-:Y:S01]  /*2c8d0*/  IADD3 R11, R13.reuse, c[0x0][0x198], RZ ;  /* 0x000066000d0b7a10 */ /* 0x040fe20007ffe0ff */
[----:B------:R1:W-:Y:S01]  /*2c8e0*/  @P1 STG.E [R4.64], R49 ;  /* 0x0000003104001986 */ /* 0x0003e2000c101908 */
[----:B------:R-:W-:-:S02]  /*2c8f0*/  LEA.HI.X.SX32 R7, R13, R12, 0x2, P6 ;  /* 0x0000000c0d077211 */ /* 0x000fc400030f16ff */
[----:B------:R-:W-:-:S03]  /*2c900*/  IADD3 R13, R11, c[0x0][0x198], RZ ;  /* 0x000066000b0d7a10 */ /* 0x000fc60007ffe0ff */
[----:B------:R1:W-:Y:S02]  /*2c910*/  @P5 STG.E [R6.64], R44 ;  /* 0x0000002c06005986 */ /* 0x0003e4000c101908 */
[----:B-1----:R-:W-:-:S04]  /*2c920*/  LEA R4, P6, R11, R132, 0x2 ;  /* 0x000000840b047211 */ /* 0x002fc800078c10ff */
[----:B------:R-:W-:Y:S02]  /*2c930*/  LEA.HI.X.SX32 R5, R11, R12, 0x2, P6 ;  /* 0x0000000c0b057211 */ /* 0x000fe400030f16ff */
[C---:B------:R-:W-:Y:S02]  /*2c940*/  LEA R6, P6, R13.reuse, R132, 0x2 ;  /* 0x000000840d067211 */ /* 0x040fe400078c10ff */
[C---:B------:R-:W-:Y:S01]  /*2c950*/  IADD3 R11, R13.reuse, c[0x0][0x198], RZ ;  /* 0x000066000d0b7a10 */ /* 0x040fe20007ffe0ff */
[----:B------:R1:W-:Y:S01]  /*2c960*/  @P4 STG.E [R4.64], R45 ;  /* 0x0000002d04004986 */ /* 0x0003e2000c101908 */
[----:B------:R-:W-:Y:S02]  /*2c970*/  LEA.HI.X.SX32 R7, R13, R12, 0x2, P6 ;  /* 0x0000000c0d077211 */ /* 0x000fe400030f16ff */
[----:B------:R-:W-:-:S03]  /*2c980*/  IADD3 R13, R11, c[0x0][0x198], RZ ;  /* 0x000066000b0d7a10 */ /* 0x000fc60007ffe0ff */
[----:B------:R1:W-:Y:S02]  /*2c990*/  @P3 STG.E [R6.64], R32 ;  /* 0x0000002006003986 */ /* 0x0003e4000c101908 */
[----:B-1----:R-:W-:-:S04]  /*2c9a0*/  LEA R4, P6, R11, R132, 0x2 ;  /* 0x000000840b047211 */ /* 0x002fc800078c10ff */
[----:B------:R-:W-:Y:S02]  /*2c9b0*/  LEA.HI.X.SX32 R5, R11, R12, 0x2, P6 ;  /* 0x0000000c0b057211 */ /* 0x000fe400030f16ff */
[----:B------:R-:W-:-:S04]  /*2c9c0*/  LEA R6, P6, R13, R132, 0x2 ;  /* 0x000000840d067211 */ /* 0x000fc800078c10ff */
[----:B------:R-:W-:Y:S01]  /*2c9d0*/  LEA.HI.X.SX32 R7, R13, R12, 0x2, P6 ;  /* 0x0000000c0d077211 */ /* 0x000fe200030f16ff */
[----:B------:R1:W-:Y:S01]  /*2c9e0*/  @P2 STG.E [R4.64], R33 ;  /* 0x0000002104002986 */ /* 0x0003e2000c101908 */
[----:B--2---:R-:W-:-:S03]  /*2c9f0*/  ISETP.LT.AND P1, PT, R10, c[0x0][0x17c], !P0 ;  /* 0x00005f000a007a0c */ /* 0x004fc60004721270 */
[----:B------:R-:W2:Y:S01]  /*2ca00*/  LDL.LU R10, [R1+0xab8] ;  /* 0x000ab800010a7983 */ /* 0x000ea20000300800 */
[----:B---3--:R-:W-:-:S03]  /*2ca10*/  ISETP.LT.AND P5, PT, R14, c[0x0][0x17c], !P0 ;  /* 0x00005f000e007a0c */ /* 0x008fc600047a1270 */
[----:B------:R-:W3:Y:S01]  /*2ca20*/  LDL.LU R14, [R1+0xac0] ;  /* 0x000ac000010e7983 */ /* 0x000ee20000300800 */
[----:B----4-:R-:W-:-:S03]  /*2ca30*/  ISETP.LT.AND P4, PT, R16, c[0x0][0x17c], !P0 ;  /* 0x00005f0010007a0c */ /* 0x010fc60004781270 */
        /* <DEDUP_REMOVED lines=111> */
[----:B------:R-:W4:Y:S04]  /*2d130*/  LDL.LU R17, [R1+0xb04] ;  /* 0x000b040001117983 */ /* 0x000f280000300800 */
[----:B------:R-:W4:Y:S01]  /*2d140*/  LDL.LU R28, [R1+0xaf8] ;  /* 0x000af800011c7983 */ /* 0x000f220000300800 */
[----:B------:R-:W-:-:S03]  /*2d150*/  ISETP.LT.AND P3, PT, R2, c[0x0][0x17c], !P0 ;  /* 0x00005f0002007a0c */ /* 0x000fc60004761270 */
[----:B------:R-:W4:Y:S01]  /*2d160*/  LDL.LU R2, [R1+0xaec] ;  /* 0x000aec0001027983 */ /* 0x000f220000300800 */
[----:B------:R-:W-:Y:S02]  /*2d170*/  IADD3 R11, R13, c[0x0][0x198], RZ ;  /* 0x000066000d0b7a10 */ /* 0x000fe40007ffe0ff */
[----:B------:R-:W-:Y:S01]  /*2d180*/  ISETP.LT.AND P4, PT, R15, c[0x0][0x17c], !P0 ;  /* 0x00005f000f007a0c */ /* 0x000fe20004781270 */
[----:B------:R-:W4:Y:S01]  /*2d190*/  LDL.LU R29, [R1+0xae0] ;  /* 0x000ae000011d7983 */ /* 0x000f220000300800 */
[C---:B-1----:R-:W-:Y:S02]  /*2d1a0*/  LEA R4, P6, R11.reuse, R132, 0x2 ;  /* 0x000000840b047211 */ /* 0x042fe400078c10ff */
[C---:B------:R-:W-:Y:S01]  /*2d1b0*/  IADD3 R13, R11.reuse, c[0x0][0x198], RZ ;  /* 0x000066000b0d7a10 */ /* 0x040fe20007ffe0ff */
[----:B------:R-:W4:Y:S01]  /*2d1c0*/  LDL.LU R19, [R1+0xad4] ;  /* 0x000ad40001137983 */ /* 0x000f220000300800 */
[----:B------:R-:W-:Y:S02]  /*2d1d0*/  LEA.HI.X.SX32 R5, R11, R12, 0x2, P6 ;  /* 0x0000000c0b057211 */ /* 0x000fe400030f16ff */
[----:B------:R-:W-:-:S02]  /*2d1e0*/  LEA R6, P6, R13, R132, 0x2 ;  /* 0x000000840d067211 */ /* 0x000fc400078c10ff */
[C---:B------:R-:W-:Y:S01]  /*2d1f0*/  IADD3 R11, R13.reuse, c[0x0][0x198], RZ ;  /* 0x000066000d0b7a10 */ /* 0x040fe20007ffe0ff */
[----:B------:R1:W-:Y:S01]  /*2d200*/  @P2 STG.E [R4.64], R89 ;  /* 0x0000005904002986 */ /* 0x0003e2000c101908 */
[----:B------:R-:W-:Y:S02]  /*2d210*/  LEA.HI.X.SX32 R7, R13, R12, 0x2, P6 ;  /* 0x0000000c0d077211 */ /* 0x000fe400030f16ff */
[C---:B------:R-:W-:Y:S02]  /*2d220*/  IADD3 R13, R11.reuse, c[0x0][0x198], RZ ;  /* 0x000066000b0d7a10 */ /* 0x040fe40007ffe0ff */
[----:B-1----:R-:W-:Y:S02]  /*2d230*/  LEA R4, P6, R11, R132, 0x2 ;  /* 0x000000840b047211 */ /* 0x002fe400078c10ff */
[----:B------:R-:W-:Y:S02]  /*2d240*/  IADD3 R15, R13, c[0x0][0x198], RZ ;  /* 0x000066000d0f7a10 */ /* 0x000fe40007ffe0ff */
[----:B------:R-:W-:Y:S01]  /*2d250*/  LEA.HI.X.SX32 R5, R11, R12, 0x2, P6 ;  /* 0x0000000c0b057211 */ /* 0x000fe200030f16ff */
[----:B------:R1:W-:Y:S04]  /*2d260*/  @P1 STG.E [R6.64], R96 ;  /* 0x0000006006001986 */ /* 0x0003e8000c101908 */
[----:B------:R1:W-:Y:S01]  /*2d270*/  @P5 STG.E [R4.64], R97 ;  /* 0x0000006104005986 */ /* 0x0003e2000c101908 */
[----:B--2---:R-:W-:-:S02]  /*2d280*/  ISETP.LT.AND P2, PT, R10, c[0x0][0x17c], !P0 ;  /* 0x00005f000a007a0c */ /* 0x004fc40004741270 */
[C---:B------:R-:W-:Y:S02]  /*2d290*/  LEA R10, P6, R13.reuse, R132, 0x2 ;  /* 0x000000840d0a7211 */ /* 0x040fe400078c10ff */
[----:B---3--:R-:W-:Y:S02]  /*2d2a0*/  ISETP.LT.AND P1, PT, R14, c[0x0][0x17c], !P0 ;  /* 0x00005f000e007a0c */ /* 0x008fe40004721270 */
[----:B------:R-:W-:Y:S02]  /*2d2b0*/  LEA.HI.X.SX32 R11, R13, R12, 0x2, P6 ;  /* 0x0000000c0d0b7211 */ /* 0x000fe400030f16ff */
[C---:B------:R-:W-:Y:S02]  /*2d2c0*/  LEA R14, P6, R15.reuse, R132, 0x2 ;  /* 0x000000840f0e7211 */ /* 0x040fe400078c10ff */
[----:B------:R-:W-:Y:S02]  /*2d2d0*/  IADD3 R13, R15, c[0x0][0x198], RZ ;  /* 0x000066000f0d7a10 */ /* 0x000fe40007ffe0ff */
[----:B----4-:R-:W-:-:S02]  /*2d2e0*/  ISETP.LT.AND P5, PT, R16, c[0x0][0x17c], !P0 ;  /* 0x00005f0010007a0c */ /* 0x010fc400047a1270 */
[----:B------:R-:W-:Y:S01]  /*2d2f0*/  LEA.HI.X.SX32 R15, R15, R12, 0x2, P6 ;  /* 0x0000000c0f0f7211 */ /* 0x000fe200030f16ff */
[----:B------:R-:W2:Y:S01]  /*2d300*/  LDL.LU R16, [R1+0xac8] ;  /* 0x000ac80001107983 */ /* 0x000ea20000300800 */
[----:B-1----:R-:W-:-:S03]  /*2d310*/  LEA R6, P6, R13, R132, 0x2 ;  /* 0x000000840d067211 */ /* 0x002fc600078c10ff */
[----:B------:R1:W-:Y:S01]  /*2d320*/  @P4 STG.E [R10.64], R104 ;  /* 0x000000680a004986 */ /* 0x0003e2000c101908 */
[----:B------:R-:W-:-:S03]  /*2d330*/  LEA.HI.X.SX32 R7, R13, R12, 0x2, P6 ;  /* 0x0000000c0d077211 */ /* 0x000fc600030f16ff */
[----:B------:R3:W-:Y:S01]  /*2d340*/  @P3 STG.E [R14.64], R105 ;  /* 0x000000690e003986 */ /* 0x0007e2000c101908 */
[----:B------:R-:W-:-:S03]  /*2d350*/  ISETP.LT.AND P3, PT, R28, c[0x0][0x17c], !P0 ;  /* 0x00005f001c007a0c */ /* 0x000fc60004761270 */
[----:B------:R-:W4:Y:S04]  /*2d360*/  LDL.LU R18, [R1+0xabc] ;  /* 0x000abc0001127983 */ /* 0x000f280000300800 */
[----:B------:R1:W-:Y:S04]  /*2d370*/  @P2 STG.E [R6.64], R80 ;  /* 0x0000005006002986 */ /* 0x0003e8000c101908 */
[----:B------:R-:W4:Y:S01]  /*2d380*/  LDL.LU R28, [R1+0xab0] ;  /* 0x000ab000011c7983 */ /* 0x000f220000300800 */
[----:B------:R-:W-:-:S03]  /*2d390*/  ISETP.LT.AND P2, PT, R2, c[0x0][0x17c], !P0 ;  /* 0x00005f0002007a0c */ /* 0x000fc60004741270 */
[----:B------:R-:W4:Y:S01]  /*2d3a0*/  LDL.LU R2, [R1+0xaa4] ;  /* 0x000aa40001027983 */ /* 0x000f220000300800 */
[----:B------:R-:W-:Y:S02]  /*2d3b0*/  ISETP.LT.AND P4, PT, R17, c[0x0][0x17c], !P0 ;  /* 0x00005f0011007a0c */ /* 0x000fe40004781270 */
[----:B------:R-:W-:-:S04]  /*2d3c0*/  IADD3 R17, R13, c[0x0][0x198], RZ ;  /* 0x000066000d117a10 */ /* 0x000fc80007ffe0ff */
[C---:B------:R-:W-:Y:S02]  /*2d3d0*/  LEA R4, P6, R17.reuse, R132, 0x2 ;  /* 0x0000008411047211 */ /* 0x040fe400078c10ff */
[C---:B------:R-:W-:Y:S02]  /*2d3e0*/  IADD3 R13, R17.reuse, c[0x0][0x198], RZ ;  /* 0x00006600110d7a10 */ /* 0x040fe40007ffe0ff */
[----:B------:R-:W-:Y:S02]  /*2d3f0*/  LEA.HI.X.SX32 R5, R17, R12, 0x2, P6 ;  /* 0x0000000c11057211 */ /* 0x000fe400030f16ff */
[C---:B-1----:R-:W-:Y:S02]  /*2d400*/  LEA R10, P6, R13.reuse, R132, 0x2 ;  /* 0x000000840d0a7211 */ /* 0x042fe400078c10ff */
[C---:B------:R-:W-:Y:S02]  /*2d410*/  IADD3 R17, R13.reuse, c[0x0][0x198], RZ ;  /* 0x000066000d117a10 */ /* 0x040fe40007ffe0ff */
[----:B------:R-:W-:-:S02]  /*2d420*/  LEA.HI.X.SX32 R11, R13, R12, 0x2, P6 ;  /* 0x0000000c0d0b7211 */ /* 0x000fc400030f16ff */
[C---:B---3--:R-:W-:Y:S02]  /*2d430*/  LEA R14, P6, R17.reuse, R132, 0x2 ;  /* 0x00000084110e7211 */ /* 0x048fe400078c10ff */
[C---:B------:R-:W-:Y:S02]  /*2d440*/  IADD3 R13, R17.reuse, c[0x0][0x198], RZ ;  /* 0x00006600110d7a10 */ /* 0x040fe40007ffe0ff */
[----:B------:R-:W-:Y:S02]  /*2d450*/  LEA.HI.X.SX32 R15, R17, R12, 0x2, P6 ;  /* 0x0000000c110f7211 */ /* 0x000fe400030f16ff */
[C---:B------:R-:W-:Y:S02]  /*2d460*/  LEA R6, P6, R13.reuse, R132, 0x2 ;  /* 0x000000840d067211 */ /* 0x040fe400078c10ff */
[C---:B------:R-:W-:Y:S01]  /*2d470*/  IADD3 R17, R13.reuse, c[0x0][0x198], RZ ;  /* 0x000066000d117a10 */ /* 0x040fe20007ffe0ff */
[----:B------:R1:W-:Y:S01]  /*2d480*/  @P1 STG.E [R4.64], R81 ;  /* 0x0000005104001986 */ /* 0x0003e2000c101908 */
[----:B------:R-:W-:-:S02]  /*2d490*/  LEA.HI.X.SX32 R7, R13, R12, 0x2, P6 ;  /* 0x0000000c0d077211 */ /* 0x000fc400030f16ff */
[----:B------:R-:W-:Y:S01]  /*2d4a0*/  ISETP.LT.AND P1, PT, R29, c[0x0][0x17c], !P0 ;  /* 0x00005f001d007a0c */ /* 0x000fe20004721270 */
[----:B------:R3:W-:Y:S01]  /*2d4b0*/  @P5 STG.E [R10.64], R92 ;  /* 0x0000005c0a005986 */ /* 0x0007e2000c101908 */
[----:B------:R-:W-:Y:S02]  /*2d4c0*/  IADD3 R13, R17, c[0x0][0x198], RZ ;  /* 0x00006600110d7a10 */ /* 0x000fe40007ffe0ff */
[----:B------:R-:W-:Y:S01]  /*2d4d0*/  ISETP.LT.AND P5, PT, R19, c[0x0][0x17c], !P0 ;  /* 0x00005f0013007a0c */ /* 0x000fe200047a1270 */
[----:B------:R-:W4:Y:S01]  /*2d4e0*/  LDL.LU R29, [R1+0xa88] ;  /* 0x000a8800011d7983 */ /* 0x000f220000300800 */
[----:B-1----:R-:W-:-:S03]  /*2d4f0*/  LEA R4, P6, R17, R132, 0x2 ;  /* 0x0000008411047211 */ /* 0x002fc600078c10ff */
[----:B------:R1:W-:Y:S01]  /*2d500*/  @P4 STG.E [R14.64], R93 ;  /* 0x0000005d0e004986 */ /* 0x0003e2000c101908 */
[----:B------:R-:W-:-:S03]  /*2d510*/  LEA.HI.X.SX32 R5, R17, R12, 0x2, P6 ;  /* 0x0000000c11057211 */ /* 0x000fc600030f16ff */
[----:B------:R-:W4:Y:S01]  /*2d520*/  LDL.LU R19, [R1+0xa7c] ;  /* 0x000a7c0001137983 */ /* 0x000f220000300800 */
[----:B---3--:R-:W-:-:S04]  /*2d530*/  LEA R10, P6, R13, R132, 0x2 ;  /* 0x000000840d0a7211 */ /* 0x008fc800078c10ff */
[----:B------:R-:W-:Y:S01]  /*2d540*/  LEA.HI.X.SX32 R11, R13, R12, 0x2, P6 ;  /* 0x0000000c0d0b7211 */ /* 0x000fe200030f16ff */
[----:B------:R3:W-:Y:S04]  /*2d550*/  @P3 STG.E [R6.64], R100 ;  /* 0x0000006406003986 */ /* 0x0007e8000c101908 */
[----:B------:R1:W-:Y:S04]  /*2d560*/  @P2 STG.E [R4.64], R101 ;  /* 0x0000006504002986 */ /* 0x0003e8000c101908 */
[----:B------:R1:W-:Y:S01]  /*2d570*/  @P1 STG.E [R10.64], R108 ;  /* 0x0000006c0a001986 */ /* 0x0003e2000c101908 */
[----:B--2---:R-:W-:-:S03]  /*2d580*/  ISETP.LT.AND P4, PT, R16, c[0x0][0x17c], !P0 ;  /* 0x00005f0010007a0c */ /* 0x004fc60004781270 */
[----:B------:R-:W2:Y:S01]  /*2d590*/  LDL.LU R16, [R1+0xa70] ;  /* 0x000a700001107983 */ /* 0x000ea20000300800 */
[----:B----4-:R-:W-:-:S03]  /*2d5a0*/  ISETP.LT.AND P3, PT, R18, c[0x0][0x17c], !P0 ;  /* 0x00005f0012007a0c */ /* 0x010fc60004761270 */
        /* <DEDUP_REMOVED lines=9> */
[C---:B---3--:R-:W-:Y:S02]  /*2d640*/  LEA R6, P6, R13.reuse, R132, 0x2 ;  /* 0x000000840d067211 */ /* 0x048fe400078c10ff */
[C---:B------:R-:W-:Y:S02]  /*2d650*/  IADD3 R17, R13.reuse, c[0x0][0x198], RZ ;  /* 0x000066000d117a10 */ /* 0x040fe40007ffe0ff */
[----:B------:R-:W-:-:S02]  /*2d660*/  LEA.HI.X.SX32 R7, R13, R12, 0x2, P6 ;  /* 0x0000000c0d077211 */ /* 0x000fc400030f16ff */
[C---:B------:R-:W-:Y:S02]  /*2d670*/  LEA R4, P6, R17.reuse, R132, 0x2 ;  /* 0x0000008411047211 */ /* 0x040fe400078c10ff */
[C---:B------:R-:W-:Y:S02]  /*2d680*/  IADD3 R13, R17.reuse, c[0x0][0x198], RZ ;  /* 0x00006600110d7a10 */ /* 0x040fe40007ffe0ff */
[----:B------:R-:W-:Y:S02]  /*2d690*/  LEA.HI.X.SX32 R5, R17, R12, 0x2, P6 ;  /* 0x0000000c11057211 */ /* 0x000fe400030f16ff */
[C---:B------:R-:W-:Y:S02]  /*2d6a0*/  LEA R10, P6, R13.reuse, R132, 0x2 ;  /* 0x000000840d0a7211 */ /* 0x040fe400078c10ff */
[C---:B------:R-:W-:Y:S01]  /*2d6b0*/  IADD3 R17, R13.reuse, c[0x0][0x198], RZ ;  /* 0x000066000d117a10 */ /* 0x040fe20007ffe0ff */
[----:B------:R1:W-:Y:S01]  /*2d6c0*/  @P5 STG.E [R14.64], R109 ;  /* 0x0000006d0e005986 */ /* 0x0003e2000c101908 */
[----:B------:R-:W-:-:S02]  /*2d6d0*/  LEA.HI.X.SX32 R11, R13, R12, 0x2, P6 ;  /* 0x0000000c0d0b7211 */ /* 0x000fc400030f16ff */
[----:B------:R-:W-:Y:S01]  /*2d6e0*/  IADD3 R13, R17, c[0x0][0x198], RZ ;  /* 0x00006600110d7a10 */ /* 0x000fe20007ffe0ff */
[----:B------:R3:W-:Y:S01]  /*2d6f0*/  @P4 STG.E [R6.64], R78 ;  /* 0x0000004e06004986 */ /* 0x0007e2000c101908 */
[----:B------:R-:W-:-:S03]  /*2d700*/  ISETP.LT.AND P5, PT, R29, c[0x0][0x17c], !P0 ;  /* 0x00005f001d007a0c */ /* 0x000fc600047a1270 */
[----:B------:R2:W-:Y:S01]  /*2d710*/  @P3 STG.E [R4.64], R79 ;  /* 0x0000004f04003986 */ /* 0x0005e2000c101908 */
[----:B-1----:R-:W-:-:S03]  /*2d720*/  LEA R14, P6, R17, R132, 0x2 ;  /* 0x00000084110e7211 */ /* 0x002fc600078c10ff */
[----:B------:R-:W4:Y:S01]  /*2d730*/  LDL.LU R29, [R1+0xa4c] ;  /* 0x000a4c00011d7983 */ /* 0x000f220000300800 */
[----:B------:R-:W-:Y:S02]  /*2d740*/  LEA.HI.X.SX32 R15, R17, R12, 0x2, P6 ;  /* 0x0000000c110f7211 */ /* 0x000fe400030f16ff */
[----:B------:R-:W-:Y:S02]  /*2d750*/  ISETP.LT.AND P4, PT, R19, c[0x0][0x17c], !P0 ;  /* 0x00005f0013007a0c */ /* 0x000fe40004781270 */
        /* <DEDUP_REMOVED lines=28> */
[----:B------:R-:W-:Y:S01]  /*2d920*/  IADD3 R13, R17, c[0x0][0x198], RZ ;  /* 0x00006600110d7a10 */ /* 0x000fe20007ffe0ff */
[----:B------:R3:W-:Y:S04]  /*2d930*/  @P3 STG.E [R10.64], R106 ;  /* 0x0000006a0a003986 */ /* 0x0007e8000c101908 */
[----:B------:R2:W-:Y:S01]  /*2d940*/  @P2 STG.E [R14.64], R107 ;  /* 0x0000006b0e002986 */ /* 0x0005e2000c101908 */
[----:B------:R-:W-:Y:S02]  /*2d950*/  ISETP.LT.AND P4, PT, R29, c[0x0][0x17c], !P0 ;  /* 0x00005f001d007a0c */ /* 0x000fe40004781270 */
[C---:B-1----:R-:W-:Y:S01]  /*2d960*/  LEA R4, P6, R17.reuse, R132, 0x2 ;  /* 0x0000008411047211 */ /* 0x042fe200078c10ff */
[----:B------:R-:W4:Y:S03]  /*2d970*/  LDL.LU R29, [R1+0xa34] ;  /* 0x000a3400011d7983 */ /* 0x000f260000300800 */
[----:B------:R-:W-:-:S02]  /*2d980*/  LEA.HI.X.SX32 R5, R17, R12, 0x2, P6 ;  /* 0x0000000c11057211 */ /* 0x000fc400030f16ff */
        /* <DEDUP_REMOVED lines=29> */
[C---:B------:R-:W-:Y:S01]  /*2db60*/  IADD3 R13, R17.reuse, c[0x0][0x198], RZ ;  /* 0x00006600110d7a10 */ /* 0x040fe20007ffe0ff */
[----:B------:R3:W-:Y:S04]  /*2db70*/  @P2 STG.E [R6.64], R102 ;  /* 0x0000006606002986 */ /* 0x0007e8000c101908 */
[----:B------:R2:W-:Y:S01]  /*2db80*/  @P1 STG.E [R4.64], R103 ;  /* 0x0000006704001986 */ /* 0x0005e2000c101908 */
[----:B-1----:R-:W-:Y:S02]  /*2db90*/  LEA R14, P6, R17, R132, 0x2 ;  /* 0x00000084110e7211 */ /* 0x002fe400078c10ff */
[----:B------:R-:W-:Y:S02]  /*2dba0*/  ISETP.LT.AND P3, PT, R29, c[0x0][0x17c], !P0 ;  /* 0x00005f001d007a0c */ /* 0x000fe40004761270 */
[----:B------:R-:W4:Y:S01]  /*2dbb0*/  LDL.LU R29, [R1+0xa1c] ;  /* 0x000a1c00011d7983 */ /* 0x000f220000300800 */
        /* <DEDUP_REMOVED lines=33> */
[----:B-1----:R-:W-:-:S03]  /*2ddd0*/  LEA R4, P6, R17, R132, 0x2 ;  /* 0x0000008411047211 */ /* 0x002fc600078c10ff */
[----:B------:R-:W4:Y:S01]  /*2dde0*/  LDL.LU R21, [R1+0xa04] ;  /* 0x000a040001157983 */ /* 0x000f220000300800 */
[----:B------:R-:W-:Y:S02]  /*2ddf0*/  ISETP.LT.AND P2, PT, R29, c[0x0][0x17c], !P0 ;  /* 0x00005f001d007a0c */ /* 0x000fe40004741270 */
        /* <DEDUP_REMOVED lines=11> */
[----:B------:R-:W4:Y:S04]  /*2deb0*/  LDL.LU R18, [R1+0x9f8] ;  /* 0x0009f80001127983 */ /* 0x000f280000300800 */
        /* <DEDUP_REMOVED lines=14> */
[----:B------:R-:W-:Y:S01]  /*2dfa0*/  IADD3 R17, R13, c[0x0][0x198], RZ ;  /* 0x000066000d117a10 */ /* 0x000fe20007ffe0ff */
[----:B------:R1:W-:Y:S01]  /*2dfb0*/  @P1 STG.E [R14.64], R117 ;  /* 0x000000750e001986 */ /* 0x0003e2000c101908 */
[----:B------:R-:W-:-:S02]  /*2dfc0*/  ISETP.LT.AND P3, PT, R28, c[0x0][0x17c], !P0 ;  /* 0x00005f001c007a0c */ /* 0x000fc40004761270 */
[----:B------:R-:W-:Y:S01]  /*2dfd0*/  LEA.HI.X.SX32 R11, R13, R12, 0x2, P6 ;  /* 0x0000000c0d0b7211 */ /* 0x000fe200030f16ff */
[----:B------:R3:W-:Y:S01]  /*2dfe0*/  @P5 STG.E [R6.64], R24 ;  /* 0x0000001806005986 */ /* 0x0007e2000c101908 */
[----:B------:R-:W-:-:S03]  /*2dff0*/  IADD3 R13, R17, c[0x0][0x198], RZ ;  /* 0x00006600110d7a10 */ /* 0x000fc60007ffe0ff */
[----:B------:R2:W-:Y:S01]  /*2e000*/  @P4 STG.E [R4.64], R25 ;  /* 0x0000001904004986 */ /* 0x0005e2000c101908 */
[----:B------:R-:W-:Y:S02]  /*2e010*/  ISETP.LT.AND P1, PT, R21, c[0x0][0x17c], !P0 ;  /* 0x00005f0015007a0c */ /* 0x000fe40004721270 */
[C---:B-1----:R-:W-:Y:S01]  /*2e020*/  LEA R14, P6, R17.reuse, R132, 0x2 ;  /* 0x00000084110e7211 */ /* 0x042fe200078c10ff */
[----:B------:R-:W4:Y:S03]  /*2e030*/  LDL.LU R21, [R1+0x9ec] ;  /* 0x0009ec0001157983 */ /* 0x000f260000300800 */
        /* <DEDUP_REMOVED lines=32> */
[----:B------:R-:W-:Y:S01]  /*2e240*/  @P3 STG.E [R14.64], R121 ;  /* 0x000000790e003986 */ /* 0x000fe2000c101908 */
        /* <DEDUP_REMOVED lines=8> */
[----:B------:R-:W-:Y:S04]  /*2e2d0*/  @P2 STG.E [R6.64], R22 ;  /* 0x0000001606002986 */ /* 0x000fe8000c101908 */
        /* <DEDUP_REMOVED lines=10> */
[----:B------:R-:W-:-:S03]  /*2e380*/  IADD3 R17, R13, c[0x0][0x198], RZ ;  /* 0x000066000d117a10 */ /* 0x000fc60007ffe0ff */
[----:B-1----:R-:W4:Y:S01]  /*2e390*/  LDL.LU R23, [R1+0x9bc] ;  /* 0x0009bc0001177983 */ /* 0x002f220000300800 */
[C---:B------:R-:W-:Y:S02]  /*2e3a0*/  LEA R14, P6, R17.reuse, R132, 0x2 ;  /* 0x00000084110e7211 */ /* 0x040fe400078c10ff */
[C---:B------:R-:W-:Y:S01]  /*2e3b0*/  IADD3 R13, R17.reuse, c[0x0][0x198], RZ ;  /* 0x00006600110d7a10 */ /* 0x040fe20007ffe0ff */
[----:B------:R-:W4:Y:S01]  /*2e3c0*/  LDL.LU R22, [R1+0x9b8] ;  /* 0x0009b80001167983 */ /* 0x000f220000300800 */
[----:B------:R-:W-:Y:S02]  /*2e3d0*/  LEA.HI.X.SX32 R15, R17, R12, 0x2, P6 ;  /* 0x0000000c110f7211 */ /* 0x000fe400030f16ff */
[C---:B------:R-:W-:Y:S02]  /*2e3e0*/  LEA R6, P6, R13.reuse, R132, 0x2 ;  /* 0x000000840d067211 */ /* 0x040fe400078c10ff */
[C---:B------:R-:W-:Y:S02]  /*2e3f0*/  IADD3 R17, R13.reuse, c[0x0][0x198], RZ ;  /* 0x000066000d117a10 */ /* 0x040fe40007ffe0ff */
[----:B------:R-:W-:-:S02]  /*2e400*/  LEA.HI.X.SX32 R7, R13, R12, 0x2, P6 ;  /* 0x0000000c0d077211 */ /* 0x000fc400030f16ff */
[C---:B------:R-:W-:Y:S02]  /*2e410*/  LEA R4, P6, R17.reuse, R132, 0x2 ;  /* 0x0000008411047211 */ /* 0x040fe400078c10ff */
[C---:B------:R-:W-:Y:S02]  /*2e420*/  IADD3 R13, R17.reuse, c[0x0][0x198], RZ ;  /* 0x00006600110d7a10 */ /* 0x040fe40007ffe0ff */
[----:B------:R-:W-:Y:S02]  /*2e430*/  LEA.HI.X.SX32 R5, R17, R12, 0x2, P6 ;  /* 0x0000000c11057211 */ /* 0x000fe400030f16ff */
[C---:B---3--:R-:W-:Y:S02]  /*2e440*/  LEA R10, P6, R13.reuse, R132, 0x2 ;  /* 0x000000840d0a7211 */ /* 0x048fe400078c10ff */
        /* <DEDUP_REMOVED lines=8> */
[----:B------:R-:W-:Y:S01]  /*2e4d0*/  LEA.HI.X.SX32 R15, R17, R12, 0x2, P6 ;  /* 0x0000000c110f7211 */ /* 0x000fe200030f16ff */
[----:B------:R1:W-:Y:S04]  /*2e4e0*/  @P1 STG.E [R10.64], R118 ;  /* 0x000000760a001986 */ /* 0x0003e8000c101908 */
[----:B------:R1:W-:Y:S04]  /*2e4f0*/  @P5 STG.E [R14.64], R119 ;  /* 0x000000770e005986 */ /* 0x0003e8000c101908 */
[----:B------:R-:W4:Y:S01]  /*2e500*/  LDL.LU R21, [R1+0x9b4] ;  /* 0x0009b40001157983 */ /* 0x000f220000300800 */
[----:B--2---:R-:W-:-:S02]  /*2e510*/  ISETP.LT.AND P2, PT, R16, c[0x0][0x17c], !P0 ;  /* 0x00005f0010007a0c */ /* 0x004fc40004741270 */
[----:B------:R-:W-:-:S04]  /*2e520*/  LEA R16, P6, R13, R132, 0x2 ;  /* 0x000000840d107211 */ /* 0x000fc800078c10ff */
[----:B------:R-:W-:-:S05]  /*2e530*/  LEA.HI.X.SX32 R17, R13, R12, 0x2, P6 ;  /* 0x0000000c0d117211 */ /* 0x000fca00030f16ff */
[----:B------:R2:W-:Y:S01]  /*2e540*/  @P4 STG.E [R16.64], R26 ;  /* 0x0000001a10004986 */ /* 0x0005e2000c101908 */
[----:B----4-:R-:W-:-:S03]  /*2e550*/  ISETP.LT.AND P5, PT, R20, c[0x0][0x17c], !P0 ;  /* 0x00005f0014007a0c */ /* 0x010fc600047a1270 */
[----:B------:R-:W4:Y:S01]  /*2e560*/  LDL.LU R20, [R1+0x9b0] ;  /* 0x0009b00001147983 */ /* 0x000f220000300800 */
[----:B------:R-:W-:-:S03]  /*2e570*/  ISETP.LT.AND P4, PT, R2, c[0x0][0x17c], !P0 ;  /* 0x00005f0002007a0c */ /* 0x000fc60004781270 */
[----:B------:R-:W4:Y:S01]  /*2e580*/  LDL.LU R2, [R1+0x9ac] ;  /* 0x0009ac0001027983 */ /* 0x000f220000300800 */
[----:B---3--:R-:W-:Y:S02]  /*2e590*/  IADD3 R7, R13, c[0x0][0x198], RZ ;  /* 0x000066000d077a10 */ /* 0x008fe40007ffe0ff */
[----:B------:R-:W-:Y:S01]  /*2e5a0*/  ISETP.LT.AND P1, PT, R18, c[0x0][0x17c], !P0 ;  /* 0x00005f0012007a0c */ /* 0x000fe20004721270 */
[----:B------:R-:W3:Y:S01]  /*2e5b0*/  LDL.LU R31, [R1+0x9a8] ;  /* 0x0009a800011f7983 */ /* 0x000ee20000300800 */
[C---:B------:R-:W-:Y:S02]  /*2e5c0*/  LEA R18, P6, R7.reuse, R132, 0x2 ;  /* 0x0000008407127211 */ /* 0x040fe400078c10ff */
[----:B------:R-:W-:Y:S01]  /*2e5d0*/  IADD3 R5, R7, c[0x0][0x198], RZ ;  /* 0x0000660007057a10 */ /* 0x000fe20007ffe0ff */
[----:B------:R-:W3:Y:S01]  /*2e5e0*/  LDL.LU R30, [R1+0x9a4] ;  /* 0x0009a400011e7983 */ /* 0x000ee20000300800 */
[----:B------:R-:W-:Y:S02]  /*2e5f0*/  ISETP.LT.AND P3, PT, R19, c[0x0][0x17c], !P0 ;  /* 0x00005f0013007a0c */ /* 0x000fe40004761270 */
[----:B------:R-:W-:Y:S01]  /*2e600*/  LEA.HI.X.SX32 R19, R7, R12, 0x2, P6 ;  /* 0x0000000c07137211 */ /* 0x000fe200030f16ff */
[----:B------:R-:W3:Y:S01]  /*2e610*/  LDL.LU R29, [R1+0x9a0] ;  /* 0x0009a000011d7983 */ /* 0x000ee20000300800 */
[----:B-1----:R-:W-:-:S02]  /*2e620*/  LEA R10, P6, R5, R132, 0x2 ;  /* 0x00000084050a7211 */ /* 0x002fc400078c10ff */
[C---:B------:R-:W-:Y:S01]  /*2e630*/  IADD3 R7, R5.reuse, c[0x0][0x198], RZ ;  /* 0x0000660005077a10 */ /* 0x040fe20007ffe0ff */
[----:B------:R-:W3:Y:S01]  /*2e640*/  LDL.LU R28, [R1+0x99c] ;  /* 0x00099c00011c7983 */ /* 0x000ee20000300800 */
[----:B------:R-:W-:Y:S02]  /*2e650*/  LEA.HI.X.SX32 R11, R5, R12, 0x2, P6 ;  /* 0x0000000c050b7211 */ /* 0x000fe400030f16ff */
[C---:B------:R-:W-:Y:S01]  /*2e660*/  LEA R14, P6, R7.reuse, R132, 0x2 ;  /* 0x00000084070e7211 */ /* 0x040fe200078c10ff */
[----:B------:R-:W3:Y:S01]  /*2e670*/  LDL.LU R39, [R1+0x998] ;  /* 0x0009980001277983 */ /* 0x000ee20000300800 */
[C---:B------:R-:W-:Y:S02]  /*2e680*/  IADD3 R13, R7.reuse, c[0x0][0x198], RZ ;  /* 0x00006600070d7a10 */ /* 0x040fe40007ffe0ff */
[----:B------:R-:W-:Y:S02]  /*2e690*/  LEA.HI.X.SX32 R15, R7, R12, 0x2, P6 ;  /* 0x0000000c070f7211 */ /* 0x000fe400030f16ff */
[C---:B------:R-:W-:Y:S01]  /*2e6a0*/  LEA R24, P6, R13.reuse, R132, 0x2 ;  /* 0x000000840d187211 */ /* 0x040fe200078c10ff */
[----:B------:R1:W-:Y:S01]  /*2e6b0*/  @P3 STG.E [R18.64], R27 ;  /* 0x0000001b12003986 */ /* 0x0003e2000c101908 */
[----:B--2---:R-:W-:-:S02]  /*2e6c0*/  IADD3 R17, R13, c[0x0][0x198], RZ ;  /* 0x000066000d117a10 */ /* 0x004fc40007ffe0ff */
[----:B------:R-:W-:Y:S01]  /*2e6d0*/  LEA.HI.X.SX32 R25, R13, R12, 0x2, P6 ;  /* 0x0000000c0d197211 */ /* 0x000fe200030f16ff */
[----:B------:R-:W2:Y:S01]  /*2e6e0*/  LDS.128 R4, [R0] ;  /* 0x0000000000047984 */ /* 0x000ea20000000c00 */
[----:B------:R-:W-:-:S03]  /*2e6f0*/  LEA R26, P6, R17, R132, 0x2 ;  /* 0x00000084111a7211 */ /* 0x000fc600078c10ff */
[----:B------:R2:W-:Y:S01]  /*2e700*/  @P2 STG.E [R10.64], R54 ;  /* 0x000000360a002986 */ /* 0x0005e2000c101908 */
[----:B-1----:R-:W-:-:S03]  /*2e710*/  LEA.HI.X.SX32 R27, R17, R12, 0x2, P6 ;  /* 0x0000000c111b7211 */ /* 0x002fc600030f16ff */
[----:B------:R1:W-:Y:S04]  /*2e720*/  @P1 STG.E [R14.64], R55 ;  /* 0x000000370e001986 */ /* 0x0003e8000c101908 */
[----:B------:R1:W-:Y:S04]  /*2e730*/  @P5 STG.E [R24.64], R114 ;  /* 0x0000007218005986 */ /* 0x0003e8000c101908 */
[----:B------:R-:W-:Y:S01]  /*2e740*/  @P4 STG.E [R26.64], R115 ;  /* 0x000000731a004986 */ /* 0x000fe2000c101908 */
[----:B----4-:R-:W-:-:S03]  /*2e750*/  ISETP.LT.AND P4, PT, R2, c[0x0][0x17c], !P0 ;  /* 0x00005f0002007a0c */ /* 0x010fc60004781270 */
[----:B------:R-:W4:Y:S01]  /*2e760*/  LDL.LU R2, [R1+0x994] ;  /* 0x0009940001027983 */ /* 0x000f220000300800 */
[----:B------:R-:W-:-:S03]  /*2e770*/  IADD3 R13, R17, c[0x0][0x198], RZ ;  /* 0x00006600110d7a10 */ /* 0x000fc60007ffe0ff */
[----:B------:R-:W3:Y:S01]  /*2e780*/  LDS.128 R16, [R9] ;  /* 0x0000000009107984 */ /* 0x000ee20000000c00 */
[----:B------:R-:W-:Y:S02]  /*2e790*/  ISETP.LT.AND P1, PT, R21, c[0x0][0x17c], !P0 ;  /* 0x00005f0015007a0c */ /* 0x000fe40004721270 */
[C---:B--2---:R-:W-:Y:S01]  /*2e7a0*/  LEA R10, P6, R13.reuse, R132, 0x2 ;  /* 0x000000840d0a7211 */ /* 0x044fe200078c10ff */
[----:B------:R-:W2:Y:S01]  /*2e7b0*/  LDL.LU R40, [R1+0x984] ;  /* 0x0009840001287983 */ /* 0x000ea20000300800 */
[----:B------:R-:W-:Y:S02]  /*2e7c0*/  IADD3 R21, R13, c[0x0][0x198], RZ ;  /* 0x000066000d157a10 */ /* 0x000fe40007ffe0ff */
[----:B------:R-:W-:Y:S01]  /*2e7d0*/  ISETP.LT.AND P3, PT, R23, c[0x0][0x17c], !P0 ;  /* 0x00005f0017007a0c */ /* 0x000fe20004761270 */
[----:B------:R-:W2:Y:S01]  /*2e7e0*/  LDL.LU R43, [R1+0x980] ;  /* 0x00098000012b7983 */ /* 0x000ea20000300800 */
[----:B------:R-:W-:Y:S02]  /*2e7f0*/  LEA.HI.X.SX32 R11, R13, R12, 0x2, P6 ;  /* 0x0000000c0d0b7211 */ /* 0x000fe400030f16ff */
[----:B------:R-:W-:Y:S01]  /*2e800*/  ISETP.LT.AND P2, PT, R22, c[0x0][0x17c], !P0 ;  /* 0x00005f0016007a0c */ /* 0x000fe20004741270 */
[----:B------:R-:W2:Y:S01]  /*2e810*/  LDL.LU R42, [R1+0x97c] ;  /* 0x00097c00012a7983 */ /* 0x000ea20000300800 */
[----:B-1----:R-:W-:-:S02]  /*2e820*/  LEA R14, P6, R21, R132, 0x2 ;  /* 0x00000084150e7211 */ /* 0x002fc400078c10ff */
[C---:B------:R-:W-:Y:S01]  /*2e830*/  IADD3 R13, R21.reuse, c[0x0][0x198], RZ ;  /* 0x00006600150d7a10 */ /* 0x040fe20007ffe0ff */
[----:B------:R-:W2:Y:S01]  /*2e840*/  LDL.LU R38, [R1+0x978] ;  /* 0x0009780001267983 */ /* 0x000ea20000300800 */
[----:B------:R-:W-:Y:S02]  /*2e850*/  LEA.HI.X.SX32 R15, R21, R12, 0x2, P6 ;  /* 0x0000000c150f7211 */ /* 0x000fe400030f16ff */
[C---:B------:R-:W-:Y:S02]  /*2e860*/  LEA R32, P6, R13.reuse, R132, 0x2 ;  /* 0x000000840d207211 */ /* 0x040fe400078c10ff */
[C---:B------:R-:W-:Y:S02]  /*2e870*/  IADD3 R25, R13.reuse, c[0x0][0x198], RZ ;  /* 0x000066000d197a10 */ /* 0x040fe40007ffe0ff */
[----:B------:R-:W-:Y:S02]  /*2e880*/  LEA.HI.X.SX32 R33, R13, R12, 0x2, P6 ;  /* 0x0000000c0d217211 */ /* 0x000fe400030f16ff */
[C---:B------:R-:W-:Y:S01]  /*2e890*/  LEA R34, P6, R25.reuse, R132, 0x2 ;  /* 0x0000008419227211 */ /* 0x040fe200078c10ff */
[----:B------:R1:W-:Y:S01]  /*2e8a0*/  @P3 STG.E [R10.64], R122 ;  /* 0x0000007a0a003986 */ /* 0x0003e2000c101908 */
[----:B------:R-:W-:-:S02]  /*2e8b0*/  IADD3 R13, R25, c[0x0][0x198], RZ ;  /* 0x00006600190d7a10 */ /* 0x000fc40007ffe0ff */
[----:B------:R-:W-:Y:S01]  /*2e8c0*/  ISETP.LT.AND P5, PT, R20, c[0x0][0x17c], !P0 ;  /* 0x00005f0014007a0c */ /* 0x000fe200047a1270 */
[----:B------:R3:W-:Y:S01]  /*2e8d0*/  @P2 STG.E [R14.64], R123 ;  /* 0x0000007b0e002986 */ /* 0x0007e2000c101908 */
[----:B------:R-:W-:-:S03]  /*2e8e0*/  LEA.HI.X.SX32 R35, R25, R12, 0x2, P6 ;  /* 0x0000000c19237211 */ /* 0x000fc600030f16ff */
[----:B------:R-:W-:Y:S01]  /*2e8f0*/  @P1 STG.E [R32.64], R4 ;  /* 0x0000000420001986 */ /* 0x000fe2000c101908 */
[----:B---3--:R-:W-:Y:S02]  /*2e900*/  ISETP.LT.AND P1, PT, R29, c[0x0][0x17c], !P0 ;  /* 0x00005f001d007a0c */ /* 0x008fe40004721270 */
[----:B------:R-:W-:Y:S01]  /*2e910*/  ISETP.LT.AND P3, PT, R31, c[0x0][0x17c], !P0 ;  /* 0x00005f001f007a0c */ /* 0x000fe20004761270 */
[----:B------:R-:W3:Y:S01]  /*2e920*/  LDS.128 R20, [R8] ;  /* 0x0000000008147984 */ /* 0x000ee20000000c00 */
[C---:B-1----:R-:W-:Y:S02]  /*2e930*/  LEA R10, P6, R13.reuse, R132, 0x2 ;  /* 0x000000840d0a7211 */ /* 0x042fe400078c10ff */
[C---:B------:R-:W-:Y:S01]  /*2e940*/  IADD3 R29, R13.reuse, c[0x0][0x198], RZ ;  /* 0x000066000d1d7a10 */ /* 0x040fe20007ffe0ff */
[----:B------:R-:W1:Y:S01]  /*2e950*/  LDS.128 R24, [R3] ;  /* 0x0000000003187984 */ /* 0x000e620000000c00 */
[----:B------:R-:W-:Y:S02]  /*2e960*/  LEA.HI.X.SX32 R11, R13, R12, 0x2, P6 ;  /* 0x0000000c0d0b7211 */ /* 0x000fe400030f16ff */
[C---:B------:R-:W-:Y:S01]  /*2e970*/  LEA R14, P6, R29.reuse, R132, 0x2 ;  /* 0x000000841d0e7211 */ /* 0x040fe200078c10ff */
[----:B------:R-:W-:Y:S03]  /*2e980*/  @P5 STG.E [R34.64], R5 ;  /* 0x0000000522005986 */ /* 0x000fe6000c101908 */
[----:B------:R-:W-:Y:S01]  /*2e990*/  LEA.HI.X.SX32 R15, R29, R12, 0x2, P6 ;  /* 0x0000000c1d0f7211 */ /* 0x000fe200030f16ff */
[----:B------:R-:W-:Y:S01]  /*2e9a0*/  @P4 STG.E [R10.64], R16 ;  /* 0x000000100a004986 */ /* 0x000fe2000c101908 */
[----:B------:R-:W-:-:S02]  /*2e9b0*/  ISETP.LT.AND P2, PT, R30, c[0x0][0x17c], !P0 ;  /* 0x00005f001e007a0c */ /* 0x000fc40004741270 */
[----:B------:R-:W-:Y:S01]  /*2e9c0*/  ISETP.LT.AND P5, PT, R28, c[0x0][0x17c], !P0 ;  /* 0x00005f001c007a0c */ /* 0x000fe200047a1270 */
[----:B------:R-:W-:Y:S01]  /*2e9d0*/  @P3 STG.E [R14.64], R17 ;  /* 0x000000110e003986 */ /* 0x000fe2000c101908 */
[----:B------:R-:W-:-:S03]  /*2e9e0*/  IADD3 R13, R29, c[0x0][0x198], RZ ;  /* 0x000066001d0d7a10 */ /* 0x000fc60007ffe0ff */
[----:B------:R1:W1:Y:S04]  /*2e9f0*/  LDS.128 R28, [R0+0x800] ;  /* 0x00080000001c7984 */ /* 0x0002680000000c00 */
[----:B------:R-:W1:Y:S01]  /*2ea00*/  LDS.128 R32, [R9+0x800] ;  /* 0x0008000009207984 */ /* 0x000e620000000c00 */
[----:B----4-:R-:W-:-:S03]  /*2ea10*/  ISETP.LT.AND P3, PT, R2, c[0x0][0x17c], !P0 ;  /* 0x00005f0002007a0c */ /* 0x010fc60004761270 */
[----:B------:R-:W4:Y:S04]  /*2ea20*/  LDS.128 R8, [R8+0x800] ;  /* 0x0008000008087984 */ /* 0x000f280000000c00 */
[----:B------:R-:W4:Y:S04]  /*2ea30*/  LDL.LU R2, [R1+0x974] ;  /* 0x0009740001027983 */ /* 0x000f280000300800 */
[----:B-1----:R-:W4:Y:S01]  /*2ea40*/  LDL.LU R0, [R1+0x970] ;  /* 0x0009700001007983 */ /* 0x002f220000300800 */
[----:B------:R-:W-:Y:S02]  /*2ea50*/  LEA R36, P6, R13, R132, 0x2 ;  /* 0x000000840d247211 */ /* 0x000fe400078c10ff */
[----:B------:R-:W-:Y:S01]  /*2ea60*/  ISETP.LT.AND P4, PT, R39, c[0x0][0x17c], !P0 ;  /* 0x00005f0027007a0c */ /* 0x000fe20004781270 */
[----:B------:R-:W4:Y:S01]  /*2ea70*/  LDL.LU R44, [R1+0x96c] ;  /* 0x00096c00012c7983 */ /* 0x000f220000300800 */
[----:B------:R-:W-:-:S02]  /*2ea80*/  IADD3 R39, R13, c[0x0][0x198], RZ ;  /* 0x000066000d277a10 */ /* 0x000fc40007ffe0ff */
[----:B------:R-:W-:Y:S02]  /*2ea90*/  LEA.HI.X.SX32 R37, R13, R12, 0x2, P6 ;  /* 0x0000000c0d257211 */ /* 0x000fe400030f16ff */
[C---:B------:R-:W-:Y:S02]  /*2eaa0*/  LEA R4, P6, R39.reuse, R132, 0x2 ;  /* 0x0000008427047211 */ /* 0x040fe400078c10ff */
[C---:B------:R-:W-:Y:S01]  /*2eab0*/  IADD3 R13, R39.reuse, c[0x0][0x198], RZ ;  /* 0x00006600270d7a10 */ /* 0x040fe20007ffe0ff */
[----:B---3--:R-:W-:Y:S01]  /*2eac0*/  @P2 STG.E [R36.64], R20 ;  /* 0x0000001424002986 */ /* 0x008fe2000c101908 */
[----:B------:R-:W-:Y:S02]  /*2ead0*/  LEA.HI.X.SX32 R5, R39, R12, 0x2, P6 ;  /* 0x0000000c27057211 */ /* 0x000fe400030f16ff */
[----:B--2---:R-:W-:Y:S02]  /*2eae0*/  ISETP.LT.AND P2, PT, R40, c[0x0][0x17c], !P0 ;  /* 0x00005f0028007a0c */ /* 0x004fe40004741270 */
[----:B------:R-:W-:-:S02]  /*2eaf0*/  LEA R40, P6, R13, R132, 0x2 ;  /* 0x000000840d287211 */ /* 0x000fc400078c10ff */
[C---:B------:R-:W-:Y:S02]  /*2eb00*/  IADD3 R39, R13.reuse, c[0x0][0x198], RZ ;  /* 0x000066000d277a10 */ /* 0x040fe40007ffe0ff */
[----:B------:R-:W-:Y:S02]  /*2eb10*/  LEA.HI.X.SX32 R41, R13, R12, 0x2, P6 ;  /* 0x0000000c0d297211 */ /* 0x000fe400030f16ff */
[C---:B------:R-:W-:Y:S02]  /*2eb20*/  LEA R14, P6, R39.reuse, R132, 0x2 ;  /* 0x00000084270e7211 */ /* 0x040fe400078c10ff */
[C---:B------:R-:W-:Y:S01]  /*2eb30*/  IADD3 R13, R39.reuse, c[0x0][0x198], RZ ;  /* 0x00006600270d7a10 */ /* 0x040fe20007ffe0ff */
[----:B------:R1:W-:Y:S01]  /*2eb40*/  @P1 STG.E [R4.64], R21 ;  /* 0x0000001504001986 */ /* 0x0003e2000c101908 */
[----:B------:R-:W-:Y:S02]  /*2eb50*/  LEA.HI.X.SX32 R15, R39, R12, 0x2, P6 ;  /* 0x0000000c270f7211 */ /* 0x000fe400030f16ff */
[----:B------:R-:W-:-:S02]  /*2eb60*/  ISETP.LT.AND P1, PT, R43, c[0x0][0x17c], !P0 ;  /* 0x00005f002b007a0c */ /* 0x000fc40004721270 */
[C---:B------:R-:W-:Y:S02]  /*2eb70*/  LEA R16, P6, R13.reuse, R132, 0x2 ;  /* 0x000000840d107211 */ /* 0x040fe400078c10ff */
[C---:B------:R-:W-:Y:S02]  /*2eb80*/  IADD3 R43, R13.reuse, c[0x0][0x198], RZ ;  /* 0x000066000d2b7a10 */ /* 0x040fe40007ffe0ff */
[----:B------:R-:W-:Y:S02]  /*2eb90*/  LEA.HI.X.SX32 R17, R13, R12, 0x2, P6 ;  /* 0x0000000c0d117211 */ /* 0x000fe400030f16ff */
[C---:B-1----:R-:W-:Y:S01]  /*2eba0*/  LEA R4, P6, R43.reuse, R132, 0x2 ;  /* 0x000000842b047211 */ /* 0x042fe200078c10ff */
[----:B------:R1:W-:Y:S01]  /*2ebb0*/  @P5 STG.E [R40.64], R24 ;  /* 0x0000001828005986 */ /* 0x0003e2000c101908 */
[----:B------:R-:W-:Y:S02]  /*2ebc0*/  ISETP.LT.AND P5, PT, R42, c[0x0][0x17c], !P0 ;  /* 0x00005f002a007a0c */ /* 0x000fe400047a1270 */
[----:B------:R-:W-:Y:S01]  /*2ebd0*/  LEA.HI.X.SX32 R5, R43, R12, 0x2, P6 ;  /* 0x0000000c2b057211 */ /* 0x000fe200030f16ff */
[----:B------:R-:W2:Y:S04]  /*2ebe0*/  LDL.LU R42, [R1+0x968] ;  /* 0x00096800012a7983 */ /* 0x000ea80000300800 */
[----:B------:R3:W-:Y:S04]  /*2ebf0*/  @P4 STG.E [R14.64], R25 ;  /* 0x000000190e004986 */ /* 0x0007e8000c101908 */
[----:B-1----:R-:W2:Y:S04]  /*2ec00*/  LDL.LU R40, [R1+0x964] ;  /* 0x0009640001287983 */ /* 0x002ea80000300800 */
[----:B------:R-:W-:Y:S04]  /*2ec10*/  @P3 STG.E [R16.64], R28 ;  /* 0x0000001c10003986 */ /* 0x000fe8000c101908 */
[----:B---3--:R-:W3:Y:S04]  /*2ec20*/  LDL.LU R25, [R1+0x960] ;  /* 0x0009600001197983 */ /* 0x008ee80000300800 */
[----:B------:R1:W-:Y:S04]  /*2ec30*/  @P2 STG.E [R4.64], R29 ;  /* 0x0000001d04002986 */ /* 0x0003e8000c101908 */
[----:B------:R-:W2:Y:S01]  /*2ec40*/  LDL.LU R24, [R1+0x95c] ;  /* 0x00095c0001187983 */ /* 0x000ea20000300800 */
[----:B----4-:R-:W-:-:S03]  /*2ec50*/  ISETP.LT.AND P2, PT, R0, c[0x0][0x17c], !P0 ;  /* 0x00005f0000007a0c */ /* 0x010fc60004741270 */
[----:B------:R-:W4:Y:S01]  /*2ec60*/  LDL.LU R0, [R1+0x958] ;  /* 0x0009580001007983 */ /* 0x000f220000300800 */
[----:B------:R-:W-:-:S03]  /*2ec70*/  ISETP.LT.AND P4, PT, R38, c[0x0][0x17c], !P0 ;  /* 0x00005f0026007a0c */ /* 0x000fc60004781270 */
[----:B------:R1:W3:Y:S01]  /*2ec80*/  LDS.128 R36, [R3+0x800] ;  /* 0x0008000003247984 */ /* 0x0002e20000000c00 */
[----:B------:R-:W-:Y:S02]  /*2ec90*/  IADD3 R13, R43, c[0x0][0x198], RZ ;  /* 0x000066002b0d7a10 */ /* 0x000fe40007ffe0ff */
[----:B------:R-:W-:Y:S01]  /*2eca0*/  ISETP.LT.AND P3, PT, R2, c[0x0][0x17c], !P0 ;  /* 0x00005f0002007a0c */ /* 0x000fe20004761270 */
[----:B-1----:R-:W4:Y:S01]  /*2ecb0*/  LDL.LU R29, [R1+0x954] ;  /* 0x00095400011d7983 */ /* 0x002f220000300800 */
[C---:B------:R-:W-:Y:S02]  /*2ecc0*/  LEA R20, P6, R13.reuse, R132, 0x2 ;  /* 0x000000840d147211 */ /* 0x040fe400078c10ff */
[C---:B------:R-:W-:Y:S02]  /*2ecd0*/  IADD3 R41, R13.reuse, c[0x0][0x198], RZ ;  /* 0x000066000d297a10 */ /* 0x040fe40007ffe0ff */
[----:B------:R-:W-:Y:S02]  /*2ece0*/  LEA.HI.X.SX32 R21, R13, R12, 0x2, P6 ;  /* 0x0000000c0d157211 */ /* 0x000fe400030f16ff */
[----:B------:R-:W-:-:S02]  /*2ecf0*/  LEA R14, P6, R41, R132, 0x2 ;  /* 0x00000084290e7211 */ /* 0x000fc400078c10ff */
[C---:B------:R-:W-:Y:S02]  /*2ed00*/  IADD3 R3, R41.reuse, c[0x0][0x198], RZ ;  /* 0x0000660029037a10 */ /* 0x040fe40007ffe0ff */
[----:B------:R-:W-:Y:S02]  /*2ed10*/  LEA.HI.X.SX32 R15, R41, R12, 0x2, P6 ;  /* 0x0000000c290f7211 */ /* 0x000fe400030f16ff */
[C---:B------:R-:W-:Y:S02]  /*2ed20*/  LEA R2, P6, R3.reuse, R132, 0x2 ;  /* 0x0000008403027211 */ /* 0x040fe400078c10ff */
[C---:B------:R-:W-:Y:S02]  /*2ed30*/  IADD3 R13, R3.reuse, c[0x0][0x198], RZ ;  /* 0x00006600030d7a10 */ /* 0x040fe40007ffe0ff */
[----:B------:R-:W-:Y:S02]  /*2ed40*/  LEA.HI.X.SX32 R3, R3, R12, 0x2, P6 ;  /* 0x0000000c03037211 */ /* 0x000fe400030f16ff */
[----:B------:R-:W-:-:S02]  /*2ed50*/  LEA R4, P6, R13, R132, 0x2 ;  /* 0x000000840d047211 */ /* 0x000fc400078c10ff */
[C---:B------:R-:W-:Y:S01]  /*2ed60*/  IADD3 R17, R13.reuse, c[0x0][0x198], RZ ;  /* 0x000066000d117a10 */ /* 0x040fe20007ffe0ff */
[----:B------:R1:W-:Y:S01]  /*2ed70*/  @P1 STG.E [R20.64], R32 ;  /* 0x0000002014001986 */ /* 0x0003e2000c101908 */
[----:B------:R-:W-:Y:S02]  /*2ed80*/  LEA.HI.X.SX32 R5, R13, R12, 0x2, P6 ;  /* 0x0000000c0d057211 */ /* 0x000fe400030f16ff */
[C---:B------:R-:W-:Y:S02]  /*2ed90*/  LEA R16, P6, R17.reuse, R132, 0x2 ;  /* 0x0000008411107211 */ /* 0x040fe400078c10ff */
[----:B------:R-:W-:Y:S02]  /*2eda0*/  ISETP.LT.AND P1, PT, R44, c[0x0][0x17c], !P0 ;  /* 0x00005f002c007a0c */ /* 0x000fe40004721270 */
[C---:B------:R-:W-:Y:S01]  /*2edb0*/  IADD3 R13, R17.reuse, c[0x0][0x198], RZ ;  /* 0x00006600110d7a10 */ /* 0x040fe20007ffe0ff */
[----:B------:R1:W-:Y:S01]  /*2edc0*/  @P5 STG.E [R14.64], R33 ;  /* 0x000000210e005986 */ /* 0x0003e2000c101908 */
[----:B------:R-:W-:-:S03]  /*2edd0*/  LEA.HI.X.SX32 R17, R17, R12, 0x2, P6 ;  /* 0x0000000c11117211 */ /* 0x000fc600030f16ff */
[----:B------:R2:W-:Y:S04]  /*2ede0*/  @P4 STG.E [R2.64], R8 ;  /* 0x0000000802004986 */ /* 0x0005e8000c101908 */
[----:B-1----:R-:W4:Y:S01]  /*2edf0*/  LDL.LU R20, [R1+0x950] ;  /* 0x0009500001147983 */ /* 0x002f220000300800 */
[----:B------:R-:W-:-:S03]  /*2ee00*/  LEA R14, P6, R13, R132, 0x2 ;  /* 0x000000840d0e7211 */ /* 0x000fc600078c10ff */
[----:B------:R1:W-:Y:S01]  /*2ee10*/  @P3 STG.E [R4.64], R9 ;  /* 0x0000000904003986 */ /* 0x0003e2000c101908 */
[----:B------:R-:W-:-:S03]  /*2ee20*/  LEA.HI.X.SX32 R15, R13, R12, 0x2, P6 ;  /* 0x0000000c0d0f7211 */ /* 0x000fc600030f16ff */
[----:B------:R-:W4:Y:S01]  /*2ee30*/  LDL.LU R28, [R1+0x94c] ;  /* 0x00094c00011c7983 */ /* 0x000f220000300800 */
[----:B---3--:R-:W-:-:S03]  /*2ee40*/  ISETP.LT.AND P3, PT, R25, c[0x0][0x17c], !P0 ;  /* 0x00005f0019007a0c */ /* 0x008fc60004761270 */
[----:B------:R-:W-:Y:S04]  /*2ee50*/  @P2 STG.E [R16.64], R36 ;  /* 0x0000002410002986 */ /* 0x000fe8000c101908 */
[----:B------:R-:W3:Y:S01]  /*2ee60*/  LDL.LU R25, [R1+0x948] ;  /* 0x0009480001197983 */ /* 0x000ee20000300800 */
[----:B--2---:R-:W-:-:S03]  /*2ee70*/  ISETP.LT.AND P2, PT, R24, c[0x0][0x17c], !P0 ;  /* 0x00005f0018007a0c */ /* 0x004fc60004741270 */
[----:B------:R2:W-:Y:S04]  /*2ee80*/  @P1 STG.E [R14.64], R37 ;  /* 0x000000250e001986 */ /* 0x0005e8000c101908 */
[----:B------:R-:W3:Y:S01]  /*2ee90*/  LDL.LU R24, [R1+0x944] ;  /* 0x0009440001187983 */ /* 0x000ee20000300800 */
[----:B----4-:R-:W-:-:S03]  /*2eea0*/  ISETP.LT.AND P1, PT, R0, c[0x0][0x17c], !P0 ;  /* 0x00005f0000007a0c */ /* 0x010fc60004721270 */
[----:B------:R-:W4:Y:S01]  /*2eeb0*/  LDL.LU R0, [R1+0x940] ;  /* 0x0009400001007983 */ /* 0x000f220000300800 */
[----:B------:R-:W-:-:S04]  /*2eec0*/  IADD3 R21, R13, c[0x0][0x198], RZ ;  /* 0x000066000d157a10 */ /* 0x000fc80007ffe0ff */
[C---:B------:R-:W-:Y:S02]  /*2eed0*/  LEA R2, P6, R21.reuse, R132, 0x2 ;  /* 0x0000008415027211 */ /* 0x040fe400078c10ff */
[C---:B------:R-:W-:Y:S02]  /*2eee0*/  IADD3 R13, R21.reuse, c[0x0][0x198], RZ ;  /* 0x00006600150d7a10 */ /* 0x040fe40007ffe0ff */
[----:B------:R-:W-:Y:S02]  /*2eef0*/  LEA.HI.X.SX32 R3, R21, R12, 0x2, P6 ;  /* 0x0000000c15037211 */ /* 0x000fe400030f16ff */
[C---:B-1----:R-:W-:Y:S01]  /*2ef00*/  LEA R4, P6, R13.reuse, R132, 0x2 ;  /* 0x000000840d047211 */ /* 0x042fe200078c10ff */
[----:B------:R-:W3:Y:S01]  /*2ef10*/  LDL.LU R21, [R1+0x93c] ;  /* 0x00093c0001157983 */ /* 0x000ee20000300800 */
[----:B------:R-:W-:Y:S02]  /*2ef20*/  ISETP.LT.AND P5, PT, R42, c[0x0][0x17c], !P0 ;  /* 0x00005f002a007a0c */ /* 0x000fe400047a1270 */
[----:B------:R-:W-:-:S02]  /*2ef30*/  IADD3 R9, R13, c[0x0][0x198], RZ ;  /* 0x000066000d097a10 */ /* 0x000fc40007ffe0ff */
[----:B------:R-:W-:Y:S02]  /*2ef40*/  LEA.HI.X.SX32 R5, R13, R12, 0x2, P6 ;  /* 0x0000000c0d057211 */ /* 0x000fe400030f16ff */
[C---:B------:R-:W-:Y:S02]  /*2ef50*/  LEA R8, P6, R9.reuse, R132, 0x2 ;  /* 0x0000008409087211 */ /* 0x040fe400078c10ff */
[----:B------:R-:W-:Y:S02]  /*2ef60*/  ISETP.LT.AND P4, PT, R40, c[0x0][0x17c], !P0 ;  /* 0x00005f0028007a0c */ /* 0x000fe40004781270 */
[C---:B------:R-:W-:Y:S02]  /*2ef70*/  IADD3 R13, R9.reuse, c[0x0][0x198], RZ ;  /* 0x00006600090d7a10 */ /* 0x040fe40007ffe0ff */
[----:B------:R-:W-:Y:S02]  /*2ef80*/  LEA.HI.X.SX32 R9, R9, R12, 0x2, P6 ;  /* 0x0000000c09097211 */ /* 0x000fe400030f16ff */
[----:B--2---:R-:W-:-:S02]  /*2ef90*/  LEA R14, P6, R13, R132, 0x2 ;  /* 0x000000840d0e7211 */ /* 0x004fc400078c10ff */
[C---:B------:R-:W-:Y:S01]  /*2efa0*/  IADD3 R17, R13.reuse, c[0x0][0x198], RZ ;  /* 0x000066000d117a10 */ /* 0x040fe20007ffe0ff */
[----:B------:R1:W-:Y:S01]  /*2efb0*/  @P5 STG.E [R2.64], R6 ;  /* 0x0000000602005986 */ /* 0x0003e2000c101908 */
[----:B------:R-:W-:Y:S02]  /*2efc0*/  LEA.HI.X.SX32 R15, R13, R12, 0x2, P6 ;  /* 0x0000000c0d0f7211 */ /* 0x000fe400030f16ff */
[----:B------:R-:W-:Y:S02]  /*2efd0*/  ISETP.LT.AND P5, PT, R29, c[0x0][0x17c], !P0 ;  /* 0x00005f001d007a0c */ /* 0x000fe400047a1270 */
[C---:B------:R-:W-:Y:S01]  /*2efe0*/  IADD3 R13, R17.reuse, c[0x0][0x198], RZ ;  /* 0x00006600110d7a10 */ /* 0x040fe20007ffe0ff */
[----:B------:R2:W-:Y:S01]  /*2eff0*/  @P4 STG.E [R4.64], R7 ;  /* 0x0000000704004986 */ /* 0x0005e2000c101908 */
[----:B-1----:R-:W-:-:S04]  /*2f000*/  LEA R2, P6, R17, R132, 0x2 ;  /* 0x0000008411027211 */ /* 0x002fc800078c10ff */
[----:B------:R-:W-:Y:S02]  /*2f010*/  LEA.HI.X.SX32 R3, R17, R12, 0x2, P6 ;  /* 0x0000000c11037211 */ /* 0x000fe400030f16ff */
[C---:B--2---:R-:W-:Y:S01]  /*2f020*/  LEA R4, P6, R13.reuse, R132, 0x2 ;  /* 0x000000840d047211 */ /* 0x044fe200078c10ff */
[----:B------:R1:W-:Y:S03]  /*2f030*/  @P3 STG.E [R8.64], R18 ;  /* 0x0000001208003986 */ /* 0x0003e6000c101908 */
[----:B------:R-:W-:Y:S01]  /*2f040*/  LEA.HI.X.SX32 R5, R13, R12, 0x2, P6 ;  /* 0x0000000c0d057211 */ /* 0x000fe200030f16ff */
[----:B------:R-:W-:Y:S01]  /*2f050*/  @P2 STG.E [R14.64], R19 ;  /* 0x000000130e002986 */ /* 0x000fe2000c101908 */
[----:B------:R-:W-:-:S03]  /*2f060*/  ISETP.LT.AND P4, PT, R20, c[0x0][0x17c], !P0 ;  /* 0x00005f0014007a0c */ /* 0x000fc60004781270 */
[----:B------:R-:W2:Y:S04]  /*2f070*/  LDL.LU R20, [R1+0x938] ;  /* 0x0009380001147983 */ /* 0x000ea80000300800 */
[----:B------:R1:W-:Y:S04]  /*2f080*/  @P1 STG.E [R2.64], R22 ;  /* 0x0000001602001986 */ /* 0x0003e8000c101908 */
[----:B------:R-:W2:Y:S04]  /*2f090*/  LDL.LU R16, [R1+0x934] ;  /* 0x0009340001107983 */ /* 0x000ea80000300800 */
[----:B------:R3:W-:Y:S04]  /*2f0a0*/  @P5 STG.E [R4.64], R23 ;  /* 0x0000001704005986 */ /* 0x0007e8000c101908 */
[----:B-1----:R-:W2:Y:S01]  /*2f0b0*/  LDL.LU R18, [R1+0x930] ;  /* 0x0009300001127983 */ /* 0x002ea20000300800 */
[----:B----4-:R-:W-:-:S03]  /*2f0c0*/  ISETP.LT.AND P5, PT, R0, c[0x0][0x17c], !P0 ;  /* 0x00005f0000007a0c */ /* 0x010fc600047a1270 */
[----:B------:R-:W4:Y:S01]  /*2f0d0*/  LDL.LU R0, [R1+0x92c] ;  /* 0x00092c0001007983 */ /* 0x000f220000300800 */
[----:B------:R-:W-:-:S04]  /*2f0e0*/  IADD3 R7, R13, c[0x0][0x198], RZ ;  /* 0x000066000d077a10 */ /* 0x000fc80007ffe0ff */
[C---:B------:R-:W-:Y:S02]  /*2f0f0*/  LEA R6, P6, R7.reuse, R132, 0x2 ;  /* 0x0000008407067211 */ /* 0x040fe400078c10ff */
[C---:B------:R-:W-:Y:S02]  /*2f100*/  IADD3 R9, R7.reuse, c[0x0][0x198], RZ ;  /* 0x0000660007097a10 */ /* 0x040fe40007ffe0ff */
[----:B------:R-:W-:Y:S02]  /*2f110*/  LEA.HI.X.SX32 R7, R7, R12, 0x2, P6 ;  /* 0x0000000c07077211 */ /* 0x000fe400030f16ff */
[C---:B------:R-:W-:Y:S02]  /*2f120*/  LEA R8, P6, R9.reuse, R132, 0x2 ;  /* 0x0000008409087211 */ /* 0x040fe400078c10ff */
[C---:B------:R-:W-:Y:S02]  /*2f130*/  IADD3 R13, R9.reuse, c[0x0][0x198], RZ ;  /* 0x00006600090d7a10 */ /* 0x040fe40007ffe0ff */
[----:B------:R-:W-:-:S02]  /*2f140*/  LEA.HI.X.SX32 R9, R9, R12, 0x2, P6 ;  /* 0x0000000c09097211 */ /* 0x000fc400030f16ff */
[----:B------:R-:W-:Y:S02]  /*2f150*/  ISETP.LT.AND P3, PT, R28, c[0x0][0x17c], !P0 ;  /* 0x00005f001c007a0c */ /* 0x000fe40004761270 */
[----:B------:R-:W-:Y:S02]  /*2f160*/  LEA R2, P6, R13, R132, 0x2 ;  /* 0x000000840d027211 */ /* 0x000fe400078c10ff */
[----:B---3--:R-:W-:Y:S02]  /*2f170*/  ISETP.LT.AND P2, PT, R25, c[0x0][0x17c], !P0 ;  /* 0x00005f0019007a0c */ /* 0x008fe40004741270 */
[C---:B------:R-:W-:Y:S02]  /*2f180*/  IADD3 R15, R13.reuse, c[0x0][0x198], RZ ;  /* 0x000066000d0f7a10 */ /* 0x040fe40007ffe0ff */
[----:B------:R-:W-:Y:S02]  /*2f190*/  ISETP.LT.AND P1, PT, R24, c[0x0][0x17c], !P0 ;  /* 0x00005f0018007a0c */ /* 0x000fe40004721270 */
[----:B------:R-:W-:-:S02]  /*2f1a0*/  LEA.HI.X.SX32 R3, R13, R12, 0x2, P6 ;  /* 0x0000000c0d037211 */ /* 0x000fc400030f16ff */
[C---:B------:R-:W-:Y:S02]  /*2f1b0*/  IADD3 R13, R15.reuse, c[0x0][0x198], RZ ;  /* 0x000066000f0d7a10 */ /* 0x040fe40007ffe0ff */
[----:B------:R-:W-:Y:S02]  /*2f1c0*/  LEA R4, P6, R15, R132, 0x2 ;  /* 0x000000840f047211 */ /* 0x000fe400078c10ff */
[----:B------:R-:W-:Y:S02]  /*2f1d0*/  IADD3 R17, R13, c[0x0][0x198], RZ ;  /* 0x000066000d117a10 */ /* 0x000fe40007ffe0ff */
[----:B------:R-:W-:Y:S01]  /*2f1e0*/  LEA.HI.X.SX32 R5, R15, R12, 0x2, P6 ;  /* 0x0000000c0f057211 */ /* 0x000fe200030f16ff */
[----:B------:R-:W-:Y:S01]  /*2f1f0*/  @P4 STG.E [R6.64], R26 ;  /* 0x0000001a06004986 */ /* 0x000fe2000c101908 */
[----:B------:R-:W-:-:S03]  /*2f200*/  IADD3 R15, R17, c[0x0][0x198], RZ ;  /* 0x00006600110f7a10 */ /* 0x000fc60007ffe0ff */
[----:B------:R1:W-:Y:S01]  /*2f210*/  @P3 STG.E [R8.64], R27 ;  /* 0x0000001b08003986 */ /* 0x0003e2000c101908 */
[----:B------:R-:W-:-:S03]  /*2f220*/  IADD3 R19, R15, c[0x0][0x198], RZ ;  /* 0x000066000f137a10 */ /* 0x000fc60007ffe0ff */
[----:B------:R3:W-:Y:S04]  /*2f230*/  @P2 STG.E [R2.64], R30 ;  /* 0x0000001e02002986 */ /* 0x0007e8000c101908 */
[----:B------:R2:W-:Y:S01]  /*2f240*/  @P1 STG.E [R4.64], R31 ;  /* 0x0000001f04001986 */ /* 0x0005e2000c101908 */
[-C--:B-1----:R-:W-:Y:S02]  /*2f250*/  LEA R8, P1, R17, R132.reuse, 0x2 ;  /* 0x0000008411087211 */ /* 0x082fe400078210ff */
[----:B------:R-:W-:Y:S02]  /*2f260*/  LEA R6, P6, R13, R132, 0x2 ;  /* 0x000000840d067211 */ /* 0x000fe400078c10ff */
[----:B------:R-:W-:Y:S02]  /*2f270*/  LEA.HI.X.SX32 R9, R17, R12, 0x2, P1 ;  /* 0x0000000c11097211 */ /* 0x000fe400008f16ff */
[----:B---3--:R-:W-:-:S02]  /*2f280*/  LEA R2, P1, R19, R132, 0x2 ;  /* 0x0000008413027211 */ /* 0x008fc400078210ff */
[----:B------:R-:W-:Y:S02]  /*2f290*/  ISETP.LT.AND P4, PT, R21, c[0x0][0x17c], !P0 ;  /* 0x00005f0015007a0c */ /* 0x000fe40004781270 */
[----:B--2---:R-:W-:Y:S02]  /*2f2a0*/  ISETP.LT.AND P3, PT, R20, c[0x0][0x17c], !P0 ;  /* 0x00005f0014007a0c */ /* 0x004fe40004761270 */
[----:B------:R-:W-:Y:S02]  /*2f2b0*/  LEA.HI.X.SX32 R7, R13, R12, 0x2, P6 ;  /* 0x0000000c0d077211 */ /* 0x000fe400030f16ff */
[----:B------:R-:W-:Y:S02]  /*2f2c0*/  ISETP.LT.AND P2, PT, R16, c[0x0][0x17c], !P0 ;  /* 0x00005f0010007a0c */ /* 0x000fe40004741270 */
[----:B------:R-:W-:Y:S02]  /*2f2d0*/  LEA R14, P6, R15, R132, 0x2 ;  /* 0x000000840f0e7211 */ /* 0x000fe400078c10ff */
[----:B------:R-:W-:-:S02]  /*2f2e0*/  LEA.HI.X.SX32 R3, R19, R12, 0x2, P1 ;  /* 0x0000000c13037211 */ /* 0x000fc400008f16ff */
[----:B------:R-:W-:Y:S02]  /*2f2f0*/  IADD3 R13, R19, c[0x0][0x198], RZ ;  /* 0x00006600130d7a10 */ /* 0x000fe40007ffe0ff */
[----:B------:R-:W-:Y:S02]  /*2f300*/  ISETP.LT.AND P1, PT, R18, c[0x0][0x17c], !P0 ;  /* 0x00005f0012007a0c */ /* 0x000fe40004721270 */
[----:B------:R-:W-:Y:S02]  /*2f310*/  LEA.HI.X.SX32 R15, R15, R12, 0x2, P6 ;  /* 0x0000000c0f0f7211 */ /* 0x000fe400030f16ff */
[C---:B------:R-:W-:Y:S01]  /*2f320*/  LEA R16, P6, R13.reuse, R132, 0x2 ;  /* 0x000000840d107211 */ /* 0x040fe200078c10ff */
[----:B------:R1:W-:Y:S01]  /*2f330*/  @P5 STG.E [R6.64], R34 ;  /* 0x0000002206005986 */ /* 0x0003e2000c101908 */
[C---:B------:R-:W-:Y:S02]  /*2f340*/  IADD3 R21, R13.reuse, c[0x0][0x198], RZ ;  /* 0x000066000d157a10 */ /* 0x040fe40007ffe0ff */
[----:B------:R-:W-:Y:S01]  /*2f350*/  LEA.HI.X.SX32 R17, R13, R12, 0x2, P6 ;  /* 0x0000000c0d117211 */ /* 0x000fe200030f16ff */
[----:B------:R1:W-:Y:S01]  /*2f360*/  @P4 STG.E [R8.64], R35 ;  /* 0x0000002308004986 */ /* 0x0003e2000c101908 */
[----:B------:R-:W-:-:S03]  /*2f370*/  LEA R132, P6, R21, R132, 0x2 ;  /* 0x0000008415847211 */ /* 0x000fc600078c10ff */
[----:B------:R1:W-:Y:S04]  /*2f380*/  @P3 STG.E [R14.64], R10 ;  /* 0x0000000a0e003986 */ /* 0x0003e8000c101908 */
[----:B------:R1:W-:Y:S01]  /*2f390*/  @P2 STG.E [R2.64], R11 ;  /* 0x0000000b02002986 */ /* 0x0003e2000c101908 */
[----:B------:R-:W-:-:S03]  /*2f3a0*/  LEA.HI.X.SX32 R133, R21, R12, 0x2, P6 ;  /* 0x0000000c15857211 */ /* 0x000fc600030f16ff */
[----:B------:R1:W-:Y:S01]  /*2f3b0*/  @P1 STG.E [R16.64], R38 ;  /* 0x0000002610001986 */ /* 0x0003e2000c101908 */
[----:B----4-:R-:W-:-:S13]  /*2f3c0*/  ISETP.LT.AND P0, PT, R0, c[0x0][0x17c], !P0 ;  /* 0x00005f0000007a0c */ /* 0x010fda0004701270 */
[----:B------:R-:W-:Y:S05]  /*2f3d0*/  @!P0 EXIT ;  /* 0x000000000000894d */ /* 0x000fea0003800000 */
[----:B-1----:R-:W-:Y:S01]  /*2f3e0*/  STG.E [R132.64], R39 ;  /* 0x0000002784007986 */ /* 0x002fe2000c101908 */
[----:B------:R-:W-:Y:S05]  /*2f3f0*/  EXIT ;  /* 0x000000000000794d */ /* 0x000fea0003800000 */
.L_x_2:
[----:B------:R-:W-:-:S00]  /*2f400*/  BRA `(.L_x_2) ;  /* 0xfffffff000007947 */ /* 0x000fc0000383ffff */
[----:B------:R-:W-:-:S00]  /*2f410*/  NOP ;  /* 0x0000000000007918 */ /* 0x000fc00000000000 */
        /* <DEDUP_REMOVED lines=14> */
.L_x_3:


//--------------------- .nv.shared.matmul_kernel  --------------------------
	.section	.nv.shared.matmul_kernel,"aw",@nobits
	.sectionflags	@""
	.align	16
